// auto-generated by cutlass_sweep.gemm — config: {"arch": "sm_100", "cluster_m": 2, "cluster_n": 4, "dtype": "mxfp8_e5m2", "dtype_b": "mxfp8_e5m2", "layout": "nt", "stages": 0, "tile_k": 256, "tile_m": 128, "tile_n": 256}
#include "cutlass/cutlass.h"
#include "cutlass/gemm/collective/collective_builder.hpp"
#include "cutlass/gemm/device/gemm_universal_adapter.h"
#include "cutlass/gemm/kernel/gemm_universal.hpp"
#include "cutlass/epilogue/collective/collective_builder.hpp"

using ElemA = cutlass::mx_float8_t<cutlass::float_e5m2_t>;
using ElemB = cutlass::mx_float8_t<cutlass::float_e5m2_t>;
using ElemCD = cutlass::bfloat16_t;
using Acc  = float;
using TileShape    = cute::Shape<cute::_128, cute::_256, cute::_256>;
using ClusterShape = cute::Shape<cute::_2, cute::_4, cute::_1>;

using CollectiveEpilogue = typename cutlass::epilogue::collective::CollectiveBuilder<
    cutlass::arch::Sm100, cutlass::arch::OpClassTensorOp,
    TileShape, ClusterShape,
    cutlass::epilogue::collective::EpilogueTileAuto,
    Acc, Acc,
    ElemCD, cutlass::layout::RowMajor, 128 / cutlass::sizeof_bits<ElemCD>::value,
    ElemCD, cutlass::layout::RowMajor, 128 / cutlass::sizeof_bits<ElemCD>::value,
    cutlass::epilogue::collective::EpilogueScheduleAuto
  >::CollectiveOp;

using CollectiveMainloop = typename cutlass::gemm::collective::CollectiveBuilder<
    cutlass::arch::Sm100, cutlass::arch::OpClassBlockScaledTensorOp,
    ElemA, cutlass::layout::RowMajor, 32,
    ElemB, cutlass::layout::ColumnMajor, 32,
    Acc,
    TileShape, ClusterShape,
    cutlass::gemm::collective::StageCountAutoCarveout<static_cast<int>(sizeof(typename CollectiveEpilogue::SharedStorage))>,
    cutlass::gemm::collective::KernelScheduleAuto
  >::CollectiveOp;

using GemmKernel = cutlass::gemm::kernel::GemmUniversal<
    cute::Shape<int,int,int,int>,
    CollectiveMainloop,
    CollectiveEpilogue
>;
using Gemm = cutlass::gemm::device::GemmUniversalAdapter<GemmKernel>;

// Force the device kernel symbol into the cubin without needing a host main.
auto* _anchor = &cutlass::device_kernel<GemmKernel>;


// ===== COMPILED SASS (sm_100a) =====

	.target	sm_100a

	.elftype	@"ET_EXEC"


//--------------------- .note.nv.tkinfo           --------------------------
	.section	.note.nv.tkinfo,"",@"SHT_NOTE"
	.sectionflags	@"SHF_NOTE_NV_TKINFO"
	.tkinfo
        /*0018*/ 	.word	0x00000002
        /*0030*/ 	.string	""
        /*0030*/ 	.string	"ptxas"
        /*0030*/ 	.string	"Cuda compilation tools, release 13.0, V13.0.88"
        /*0030*/ 	.string	"Build cuda_13.0.r13.0/compiler.36424714_0"
        /*0030*/ 	.string	"-arch sm_100a -m 64 "



//--------------------- .note.nv.cuinfo           --------------------------
	.section	.note.nv.cuinfo,"",@"SHT_NOTE"
	.sectionflags	@"SHF_NOTE_NV_CUINFO"
        /*0018*/ 	.short	0x0002
        /*001a*/ 	.short	0x0064
        /*001c*/ 	.short	0x0082
	.zero		2


//--------------------- .nv.info                  --------------------------
	.section	.nv.info,"",@"SHT_CUDA_INFO"
	.align	4


	//----- nvinfo : EIATTR_REGCOUNT
	.align		4
        /*0000*/ 	.byte	0x04, 0x2f
        /*0002*/ 	.short	(.L_19 - .L_18)
	.align		4
.L_18:
        /*0004*/ 	.word	index@(_ZN7cutlass13device_kernelINS_4gemm6kernel13GemmUniversalIN4cute5tupleIJiiiiEEENS1_10collective13CollectiveMmaINS1_46MainloopSm100TmaUmmaWarpSpecializedBlockScaledILi1ELi2ELi1ENS5_IJNS4_1CILi2EEENSA_ILi4EEENSA_ILi1EEEEEEEENS5_IJNSA_ILi128EEENSA_ILi256EEESH_EEENS5_IJNS_12float_e5m2_tENS_13float_ue8m0_tEEEENS5_IJNS5_IJlSD_lEEENS4_6LayoutINS5_IJNS5_IJNS5_IJNSA_ILi32EEESC_EEEiEEESQ_NS5_IJSD_iEEEEEENS5_IJNS5_IJNS5_IJNSA_ILi16EEESC_EEEiEEENS5_IJNS5_IJNSA_ILi0EEESD_EEENSA_ILi512EEEEEENS5_IJSW_iEEEEEEEEEEESL_S13_NS4_8TiledMMAINS4_8MMA_AtomIJNS4_21SM100_MMA_MXF8F6F4_SSISJ_SJ_fSK_Li128ELi256ELNS4_4UMMA5MajorE0ELS18_0ELNS17_7ScaleInE0ELS19_0EEEEEENSN_INS5_IJSD_SD_SD_EEENS5_IJSW_SW_SW_EEEEENS5_IJNS4_10UnderscoreES1F_S1F_EEEEENS5_IJNS4_23SM90_TMA_LOAD_MULTICASTES1I_EEENS5_IJNS4_14ComposedLayoutINS4_7SwizzleILi3ELi4ELi3EEENS4_18smem_ptr_flag_bitsILi8EEENSN_INS5_IJNSA_ILi8EEESG_EEENS5_IJSG_SD_EEEEEEENSN_INS5_IJNS5_IJNS5_IJSP_SD_EEENS5_IJSO_SD_EEEEEESD_NS5_IJSC_SB_EEEEEENS5_IJNS5_IJNS5_IJSU_SY_EEESX_EEESW_NS5_IJSD_SY_EEEEEEEEEEEvNS4_8identityES1J_NS5_IJS1T_NSN_INS5_IJNS5_IJNS5_IJSP_SB_EEES1V_EEESD_S1X_EEENS5_IJS20_SW_NS5_IJSD_NSA_ILi1024EEEEEEEEEEEEEEvS25_EENS_8epilogue10collective18CollectiveEpilogueINS2F_23Sm100TmaWarpSpecializedILi4ELi2ELi32ELb1ELb0EEEJNS5_IJNSA_ILi64EEESH_SH_EEENS5_IJNSN_IS2K_SD_EENSN_INS5_IJSO_SB_EEENS5_IJSD_SG_EEEEEEEENS_10bfloat16_tESM_S2R_SM_NS2F_6fusion15FusionCallbacksIS2J_NS2S_17LinearCombinationIS2R_fS2R_fLNS_15FloatRoundStyleE2EEES2L_S2Q_JEEENS4_5SM1004TMEM4LOAD26SM100_TMEM_LOAD_32dp32b32xENS4_13SM90_TMA_LOADENS1K_INS1L_ILi2ELi4ELi3EEENS1N_ILi16EEENSN_INS5_IJS1P_SO_EEES1V_EEEENS4_39AutoVectorizingCopyWithAssumedAlignmentILi128EEENS4_14SM90_TMA_STOREES37_S39_S39_EEEvvEEEEvNT_6ParamsE)
        /*0008*/ 	.word	0x000000de


	//----- nvinfo : EIATTR_FRAME_SIZE
	.align		4
.L_19:
        /*000c*/ 	.byte	0x04, 0x11
        /*000e*/ 	.short	(.L_21 - .L_20)
	.align		4
.L_20:
        /*0010*/ 	.word	index@($__internal_2_$__cuda_sm10x_tcgen05_guardrail_trap_unallocated_columns_being_dealloced)
        /*0014*/ 	.word	0x00000000


	//----- nvinfo : EIATTR_FRAME_SIZE
	.align		4
.L_21:
        /*0018*/ 	.byte	0x04, 0x11
        /*001a*/ 	.short	(.L_23 - .L_22)
	.align		4
.L_22:
        /*001c*/ 	.word	index@($__internal_1_$__cuda_sm10x_tcgen05_guardrail_trap_phase_invalid_during_alloc)
        /*0020*/ 	.word	0x00000000


	//----- nvinfo : EIATTR_FRAME_SIZE
	.align		4
.L_23:
        /*0024*/ 	.byte	0x04, 0x11
        /*0026*/ 	.short	(.L_25 - .L_24)
	.align		4
.L_24:
        /*0028*/ 	.word	index@($__internal_0_$__cuda_sm10x_tcgen05_guardrail_trap_col_being_dealloced_not_returned_by_alloc)
        /*002c*/ 	.word	0x00000000


	//----- nvinfo : EIATTR_FRAME_SIZE
	.align		4
.L_25:
        /*0030*/ 	.byte	0x04, 0x11
        /*0032*/ 	.short	(.L_27 - .L_26)
	.align		4
.L_26:
        /*0034*/ 	.word	index@(_ZN7cutlass13device_kernelINS_4gemm6kernel13GemmUniversalIN4cute5tupleIJiiiiEEENS1_10collective13CollectiveMmaINS1_46MainloopSm100TmaUmmaWarpSpecializedBlockScaledILi1ELi2ELi1ENS5_IJNS4_1CILi2EEENSA_ILi4EEENSA_ILi1EEEEEEEENS5_IJNSA_ILi128EEENSA_ILi256EEESH_EEENS5_IJNS_12float_e5m2_tENS_13float_ue8m0_tEEEENS5_IJNS5_IJlSD_lEEENS4_6LayoutINS5_IJNS5_IJNS5_IJNSA_ILi32EEESC_EEEiEEESQ_NS5_IJSD_iEEEEEENS5_IJNS5_IJNS5_IJNSA_ILi16EEESC_EEEiEEENS5_IJNS5_IJNSA_ILi0EEESD_EEENSA_ILi512EEEEEENS5_IJSW_iEEEEEEEEEEESL_S13_NS4_8TiledMMAINS4_8MMA_AtomIJNS4_21SM100_MMA_MXF8F6F4_SSISJ_SJ_fSK_Li128ELi256ELNS4_4UMMA5MajorE0ELS18_0ELNS17_7ScaleInE0ELS19_0EEEEEENSN_INS5_IJSD_SD_SD_EEENS5_IJSW_SW_SW_EEEEENS5_IJNS4_10UnderscoreES1F_S1F_EEEEENS5_IJNS4_23SM90_TMA_LOAD_MULTICASTES1I_EEENS5_IJNS4_14ComposedLayoutINS4_7SwizzleILi3ELi4ELi3EEENS4_18smem_ptr_flag_bitsILi8EEENSN_INS5_IJNSA_ILi8EEESG_EEENS5_IJSG_SD_EEEEEEENSN_INS5_IJNS5_IJNS5_IJSP_SD_EEENS5_IJSO_SD_EEEEEESD_NS5_IJSC_SB_EEEEEENS5_IJNS5_IJNS5_IJSU_SY_EEESX_EEESW_NS5_IJSD_SY_EEEEEEEEEEEvNS4_8identityES1J_NS5_IJS1T_NSN_INS5_IJNS5_IJNS5_IJSP_SB_EEES1V_EEESD_S1X_EEENS5_IJS20_SW_NS5_IJSD_NSA_ILi1024EEEEEEEEEEEEEEvS25_EENS_8epilogue10collective18CollectiveEpilogueINS2F_23Sm100TmaWarpSpecializedILi4ELi2ELi32ELb1ELb0EEEJNS5_IJNSA_ILi64EEESH_SH_EEENS5_IJNSN_IS2K_SD_EENSN_INS5_IJSO_SB_EEENS5_IJSD_SG_EEEEEEEENS_10bfloat16_tESM_S2R_SM_NS2F_6fusion15FusionCallbacksIS2J_NS2S_17LinearCombinationIS2R_fS2R_fLNS_15FloatRoundStyleE2EEES2L_S2Q_JEEENS4_5SM1004TMEM4LOAD26SM100_TMEM_LOAD_32dp32b32xENS4_13SM90_TMA_LOADENS1K_INS1L_ILi2ELi4ELi3EEENS1N_ILi16EEENSN_INS5_IJS1P_SO_EEES1V_EEEENS4_39AutoVectorizingCopyWithAssumedAlignmentILi128EEENS4_14SM90_TMA_STOREES37_S39_S39_EEEvvEEEEvNT_6ParamsE)
        /*0038*/ 	.word	0x00000000


	//----- nvinfo : EIATTR_MIN_STACK_SIZE
	.align		4
.L_27:
        /*003c*/ 	.byte	0x04, 0x12
        /*003e*/ 	.short	(.L_29 - .L_28)
	.align		4
.L_28:
        /*0040*/ 	.word	index@(_ZN7cutlass13device_kernelINS_4gemm6kernel13GemmUniversalIN4cute5tupleIJiiiiEEENS1_10collective13CollectiveMmaINS1_46MainloopSm100TmaUmmaWarpSpecializedBlockScaledILi1ELi2ELi1ENS5_IJNS4_1CILi2EEENSA_ILi4EEENSA_ILi1EEEEEEEENS5_IJNSA_ILi128EEENSA_ILi256EEESH_EEENS5_IJNS_12float_e5m2_tENS_13float_ue8m0_tEEEENS5_IJNS5_IJlSD_lEEENS4_6LayoutINS5_IJNS5_IJNS5_IJNSA_ILi32EEESC_EEEiEEESQ_NS5_IJSD_iEEEEEENS5_IJNS5_IJNS5_IJNSA_ILi16EEESC_EEEiEEENS5_IJNS5_IJNSA_ILi0EEESD_EEENSA_ILi512EEEEEENS5_IJSW_iEEEEEEEEEEESL_S13_NS4_8TiledMMAINS4_8MMA_AtomIJNS4_21SM100_MMA_MXF8F6F4_SSISJ_SJ_fSK_Li128ELi256ELNS4_4UMMA5MajorE0ELS18_0ELNS17_7ScaleInE0ELS19_0EEEEEENSN_INS5_IJSD_SD_SD_EEENS5_IJSW_SW_SW_EEEEENS5_IJNS4_10UnderscoreES1F_S1F_EEEEENS5_IJNS4_23SM90_TMA_LOAD_MULTICASTES1I_EEENS5_IJNS4_14ComposedLayoutINS4_7SwizzleILi3ELi4ELi3EEENS4_18smem_ptr_flag_bitsILi8EEENSN_INS5_IJNSA_ILi8EEESG_EEENS5_IJSG_SD_EEEEEEENSN_INS5_IJNS5_IJNS5_IJSP_SD_EEENS5_IJSO_SD_EEEEEESD_NS5_IJSC_SB_EEEEEENS5_IJNS5_IJNS5_IJSU_SY_EEESX_EEESW_NS5_IJSD_SY_EEEEEEEEEEEvNS4_8identityES1J_NS5_IJS1T_NSN_INS5_IJNS5_IJNS5_IJSP_SB_EEES1V_EEESD_S1X_EEENS5_IJS20_SW_NS5_IJSD_NSA_ILi1024EEEEEEEEEEEEEEvS25_EENS_8epilogue10collective18CollectiveEpilogueINS2F_23Sm100TmaWarpSpecializedILi4ELi2ELi32ELb1ELb0EEEJNS5_IJNSA_ILi64EEESH_SH_EEENS5_IJNSN_IS2K_SD_EENSN_INS5_IJSO_SB_EEENS5_IJSD_SG_EEEEEEEENS_10bfloat16_tESM_S2R_SM_NS2F_6fusion15FusionCallbacksIS2J_NS2S_17LinearCombinationIS2R_fS2R_fLNS_15FloatRoundStyleE2EEES2L_S2Q_JEEENS4_5SM1004TMEM4LOAD26SM100_TMEM_LOAD_32dp32b32xENS4_13SM90_TMA_LOADENS1K_INS1L_ILi2ELi4ELi3EEENS1N_ILi16EEENSN_INS5_IJS1P_SO_EEES1V_EEEENS4_39AutoVectorizingCopyWithAssumedAlignmentILi128EEENS4_14SM90_TMA_STOREES37_S39_S39_EEEvvEEEEvNT_6ParamsE)
        /*0044*/ 	.word	0x00000000
.L_29:


//--------------------- .nv.compat                --------------------------
	.section	.nv.compat,"",@"SHT_CUDA_COMPAT_INFO"
	.align	4
        /*0000*/ 	.byte	0x02, 0x09, 0x01, 0x00, 0x02, 0x02, 0x02, 0x00, 0x02, 0x05, 0x05, 0x00, 0x03, 0x07, 0x01, 0x01
        /*0010*/ 	.byte	0x02, 0x03, 0x01, 0x00, 0x02, 0x06, 0x01, 0x00, 0x04, 0x0b, 0x08, 0x00, 0x09, 0x00, 0x00, 0x00
        /*0020*/ 	.byte	0x00, 0x00, 0x00, 0x00


//--------------------- .nv.info._ZN7cutlass13device_kernelINS_4gemm6kernel13GemmUniversalIN4cute5tupleIJiiiiEEENS1_10collective13CollectiveMmaINS1_46MainloopSm100TmaUmmaWarpSpecializedBlockScaledILi1ELi2ELi1ENS5_IJNS4_1CILi2EEENSA_ILi4EEENSA_ILi1EEEEEEEENS5_IJNSA_ILi128EEENSA_ILi256EEESH_EEENS5_IJNS_12float_e5m2_tENS_13float_ue8m0_tEEEENS5_IJNS5_IJlSD_lEEENS4_6LayoutINS5_IJNS5_IJNS5_IJNSA_ILi32EEESC_EEEiEEESQ_NS5_IJSD_iEEEEEENS5_IJNS5_IJNS5_IJNSA_ILi16EEESC_EEEiEEENS5_IJNS5_IJNSA_ILi0EEESD_EEENSA_ILi512EEEEEENS5_IJSW_iEEEEEEEEEEESL_S13_NS4_8TiledMMAINS4_8MMA_AtomIJNS4_21SM100_MMA_MXF8F6F4_SSISJ_SJ_fSK_Li128ELi256ELNS4_4UMMA5MajorE0ELS18_0ELNS17_7ScaleInE0ELS19_0EEEEEENSN_INS5_IJSD_SD_SD_EEENS5_IJSW_SW_SW_EEEEENS5_IJNS4_10UnderscoreES1F_S1F_EEEEENS5_IJNS4_23SM90_TMA_LOAD_MULTICASTES1I_EEENS5_IJNS4_14ComposedLayoutINS4_7SwizzleILi3ELi4ELi3EEENS4_18smem_ptr_flag_bitsILi8EEENSN_INS5_IJNSA_ILi8EEESG_EEENS5_IJSG_SD_EEEEEEENSN_INS5_IJNS5_IJNS5_IJSP_SD_EEENS5_IJSO_SD_EEEEEESD_NS5_IJSC_SB_EEEEEENS5_IJNS5_IJNS5_IJSU_SY_EEESX_EEESW_NS5_IJSD_SY_EEEEEEEEEEEvNS4_8identityES1J_NS5_IJS1T_NSN_INS5_IJNS5_IJNS5_IJSP_SB_EEES1V_EEESD_S1X_EEENS5_IJS20_SW_NS5_IJSD_NSA_ILi1024EEEEEEEEEEEEEEvS25_EENS_8epilogue10collective18CollectiveEpilogueINS2F_23Sm100TmaWarpSpecializedILi4ELi2ELi32ELb1ELb0EEEJNS5_IJNSA_ILi64EEESH_SH_EEENS5_IJNSN_IS2K_SD_EENSN_INS5_IJSO_SB_EEENS5_IJSD_SG_EEEEEEEENS_10bfloat16_tESM_S2R_SM_NS2F_6fusion15FusionCallbacksIS2J_NS2S_17LinearCombinationIS2R_fS2R_fLNS_15FloatRoundStyleE2EEES2L_S2Q_JEEENS4_5SM1004TMEM4LOAD26SM100_TMEM_LOAD_32dp32b32xENS4_13SM90_TMA_LOADENS1K_INS1L_ILi2ELi4ELi3EEENS1N_ILi16EEENSN_INS5_IJS1P_SO_EEES1V_EEEENS4_39AutoVectorizingCopyWithAssumedAlignmentILi128EEENS4_14SM90_TMA_STOREES37_S39_S39_EEEvvEEEEvNT_6ParamsE --------------------------
	.section	.nv.info._ZN7cutlass13device_kernelINS_4gemm6kernel13GemmUniversalIN4cute5tupleIJiiiiEEENS1_10collective13CollectiveMmaINS1_46MainloopSm100TmaUmmaWarpSpecializedBlockScaledILi1ELi2ELi1ENS5_IJNS4_1CILi2EEENSA_ILi4EEENSA_ILi1EEEEEEEENS5_IJNSA_ILi128EEENSA_ILi256EEESH_EEENS5_IJNS_12float_e5m2_tENS_13float_ue8m0_tEEEENS5_IJNS5_IJlSD_lEEENS4_6LayoutINS5_IJNS5_IJNS5_IJNSA_ILi32EEESC_EEEiEEESQ_NS5_IJSD_iEEEEEENS5_IJNS5_IJNS5_IJNSA_ILi16EEESC_EEEiEEENS5_IJNS5_IJNSA_ILi0EEESD_EEENSA_ILi512EEEEEENS5_IJSW_iEEEEEEEEEEESL_S13_NS4_8TiledMMAINS4_8MMA_AtomIJNS4_21SM100_MMA_MXF8F6F4_SSISJ_SJ_fSK_Li128ELi256ELNS4_4UMMA5MajorE0ELS18_0ELNS17_7ScaleInE0ELS19_0EEEEEENSN_INS5_IJSD_SD_SD_EEENS5_IJSW_SW_SW_EEEEENS5_IJNS4_10UnderscoreES1F_S1F_EEEEENS5_IJNS4_23SM90_TMA_LOAD_MULTICASTES1I_EEENS5_IJNS4_14ComposedLayoutINS4_7SwizzleILi3ELi4ELi3EEENS4_18smem_ptr_flag_bitsILi8EEENSN_INS5_IJNSA_ILi8EEESG_EEENS5_IJSG_SD_EEEEEEENSN_INS5_IJNS5_IJNS5_IJSP_SD_EEENS5_IJSO_SD_EEEEEESD_NS5_IJSC_SB_EEEEEENS5_IJNS5_IJNS5_IJSU_SY_EEESX_EEESW_NS5_IJSD_SY_EEEEEEEEEEEvNS4_8identityES1J_NS5_IJS1T_NSN_INS5_IJNS5_IJNS5_IJSP_SB_EEES1V_EEESD_S1X_EEENS5_IJS20_SW_NS5_IJSD_NSA_ILi1024EEEEEEEEEEEEEEvS25_EENS_8epilogue10collective18CollectiveEpilogueINS2F_23Sm100TmaWarpSpecializedILi4ELi2ELi32ELb1ELb0EEEJNS5_IJNSA_ILi64EEESH_SH_EEENS5_IJNSN_IS2K_SD_EENSN_INS5_IJSO_SB_EEENS5_IJSD_SG_EEEEEEEENS_10bfloat16_tESM_S2R_SM_NS2F_6fusion15FusionCallbacksIS2J_NS2S_17LinearCombinationIS2R_fS2R_fLNS_15FloatRoundStyleE2EEES2L_S2Q_JEEENS4_5SM1004TMEM4LOAD26SM100_TMEM_LOAD_32dp32b32xENS4_13SM90_TMA_LOADENS1K_INS1L_ILi2ELi4ELi3EEENS1N_ILi16EEENSN_INS5_IJS1P_SO_EEES1V_EEEENS4_39AutoVectorizingCopyWithAssumedAlignmentILi128EEENS4_14SM90_TMA_STOREES37_S39_S39_EEEvvEEEEvNT_6ParamsE,"",@"SHT_CUDA_INFO"
	.sectionflags	@""
	.align	4


	//----- nvinfo : EIATTR_CUDA_API_VERSION
	.align		4
        /*0000*/ 	.byte	0x04, 0x37
        /*0002*/ 	.short	(.L_31 - .L_30)
.L_30:
        /*0004*/ 	.word	0x00000082


	//----- nvinfo : EIATTR_KPARAM_INFO
	.align		4
.L_31:
        /*0008*/ 	.byte	0x04, 0x17
        /*000a*/ 	.short	(.L_33 - .L_32)
.L_32:
        /*000c*/ 	.word	0x00000000
        /*0010*/ 	.short	0x0000
        /*0012*/ 	.short	0x0000
        /*0014*/ 	.byte	0x00, 0xf0, 0x01, 0x30


	//----- nvinfo : EIATTR_AT_ENTRY_FRAGMENTS
	.align		4
.L_33:
        /*0018*/ 	.byte	0x04, 0x4f
        /*001a*/ 	.short	(.L_35 - .L_34)


	//   ....[0]....
.L_34:
        /*001c*/ 	.word	0x00000006


	//----- nvinfo : EIATTR_RESERVED_SMEM_USED
	.align		4
.L_35:
        /*0020*/ 	.byte	0x01, 0x41
	.zero		2


	//----- nvinfo : EIATTR_SPARSE_MMA_MASK
	.align		4
        /*0024*/ 	.byte	0x03, 0x50
        /*0026*/ 	.short	0x0000


	//----- nvinfo : EIATTR_TCGEN05_1CTA_USED
	.align		4
        /*0028*/ 	.byte	0x01, 0x51
	.zero		2


	//----- nvinfo : EIATTR_MAXREG_COUNT
	.align		4
        /*002c*/ 	.byte	0x03, 0x1b
        /*002e*/ 	.short	0x00ff


	//----- nvinfo : EIATTR_NUM_BARRIERS
	.align		4
        /*0030*/ 	.byte	0x02, 0x4c
        /*0032*/ 	.byte	0x07
	.zero		1


	//----- nvinfo : EIATTR_EXTERNS
	.align		4
        /*0034*/ 	.byte	0x04, 0x0f
        /*0036*/ 	.short	(.L_37 - .L_36)


	//   ....[0]....
	.align		4
.L_36:
        /*0038*/ 	.word	index@(__assertfail)


	//----- nvinfo : EIATTR_MERCURY_ISA_VERSION
	.align		4
.L_37:
        /*003c*/ 	.byte	0x03, 0x5f
        /*003e*/ 	.short	0x0101


	//----- nvinfo : EIATTR_INT_WARP_WIDE_INSTR_OFFSETS
	.align		4
        /*0040*/ 	.byte	0x04, 0x31
        /*0042*/ 	.short	(.L_39 - .L_38)


	//   ....[0]....
.L_38:
        /*0044*/ 	.word	0x00000d20


	//   ....[1]....
        /*0048*/ 	.word	0x00000df0


	//   ....[2]....
        /*004c*/ 	.word	0x00004e00


	//   ....[3]....
        /*0050*/ 	.word	0x00004e20


	//   ....[4]....
        /*0054*/ 	.word	0x00004e50


	//   ....[5]....
        /*0058*/ 	.word	0x00005a00


	//   ....[6]....
        /*005c*/ 	.word	0x00005a90


	//   ....[7]....
        /*0060*/ 	.word	0x00005b30


	//   ....[8]....
        /*0064*/ 	.word	0x00005bb0


	//   ....[9]....
        /*0068*/ 	.word	0x00005c70


	//   ....[10]....
        /*006c*/ 	.word	0x00005d10


	//   ....[11]....
        /*0070*/ 	.word	0x00005db0


	//   ....[12]....
        /*0074*/ 	.word	0x00005ee0


	//   ....[13]....
        /*0078*/ 	.word	0x00005f00


	//   ....[14]....
        /*007c*/ 	.word	0x00005f80


	//   ....[15]....
        /*0080*/ 	.word	0x00006040


	//   ....[16]....
        /*0084*/ 	.word	0x000060f0


	//   ....[17]....
        /*0088*/ 	.word	0x00006170


	//   ....[18]....
        /*008c*/ 	.word	0x00006200


	//   ....[19]....
        /*0090*/ 	.word	0x000062e0


	//   ....[20]....
        /*0094*/ 	.word	0x00006350


	//   ....[21]....
        /*0098*/ 	.word	0x00006410


	//   ....[22]....
        /*009c*/ 	.word	0x000064b0


	//   ....[23]....
        /*00a0*/ 	.word	0x00006540


	//   ....[24]....
        /*00a4*/ 	.word	0x000065e0


	//   ....[25]....
        /*00a8*/ 	.word	0x000066a0


	//   ....[26]....
        /*00ac*/ 	.word	0x00006740


	//   ....[27]....
        /*00b0*/ 	.word	0x00006800


	//   ....[28]....
        /*00b4*/ 	.word	0x00006900


	//----- nvinfo : EIATTR_COOP_GROUP_MASK_REGIDS
	.align		4
.L_39:
        /*00b8*/ 	.byte	0x04, 0x29
        /*00ba*/ 	.short	(.L_41 - .L_40)


	//   ....[0]....
.L_40:
        /*00bc*/ 	.word	0xffffffff


	//   ....[1]....
        /*00c0*/ 	.word	0xffffffff


	//   ....[2]....
        /*00c4*/ 	.word	0xffffffff


	//   ....[3]....
        /*00c8*/ 	.word	0xffffffff


	//   ....[4]....
        /*00cc*/ 	.word	0xffffffff


	//   ....[5]....
        /*00d0*/ 	.word	0xffffffff


	//   ....[6]....
        /*00d4*/ 	.word	0xffffffff


	//   ....[7]....
        /*00d8*/ 	.word	0xffffffff


	//   ....[8]....
        /*00dc*/ 	.word	0xffffffff


	//   ....[9]....
        /*00e0*/ 	.word	0xffffffff


	//   ....[10]....
        /*00e4*/ 	.word	0xffffffff


	//   ....[11]....
        /*00e8*/ 	.word	0xffffffff


	//   ....[12]....
        /*00ec*/ 	.word	0xffffffff


	//   ....[13]....
        /*00f0*/ 	.word	0xffffffff


	//----- nvinfo : EIATTR_COOP_GROUP_INSTR_OFFSETS
	.align		4
.L_41:
        /*00f4*/ 	.byte	0x04, 0x28
        /*00f6*/ 	.short	(.L_43 - .L_42)


	//   ....[0]....
.L_42:
        /*00f8*/ 	.word	0x00000080


	//   ....[1]....
        /*00fc*/ 	.word	0x00000540


	//   ....[2]....
        /*0100*/ 	.word	0x00000690


	//   ....[3]....
        /*0104*/ 	.word	0x00000830


	//   ....[4]....
        /*0108*/ 	.word	0x00000930


	//   ....[5]....
        /*010c*/ 	.word	0x00000aa0


	//   ....[6]....
        /*0110*/ 	.word	0x00000be0


	//   ....[7]....
        /*0114*/ 	.word	0x00000e50


	//   ....[8]....
        /*0118*/ 	.word	0x00002510


	//   ....[9]....
        /*011c*/ 	.word	0x00003230


	//   ....[10]....
        /*0120*/ 	.word	0x00003440


	//   ....[11]....
        /*0124*/ 	.word	0x00003470


	//   ....[12]....
        /*0128*/ 	.word	0x00004ce0


	//   ....[13]....
        /*012c*/ 	.word	0x00004f10


	//----- nvinfo : EIATTR_VRC_CTA_INIT_COUNT
	.align		4
.L_43:
        /*0130*/ 	.byte	0x02, 0x4a
        /*0132*/ 	.byte	0x80
	.zero		1


	//----- nvinfo : EIATTR_SYSCALL_OFFSETS
	.align		4
        /*0134*/ 	.byte	0x04, 0x46
        /*0136*/ 	.short	(.L_45 - .L_44)


	//   ....[0]....
.L_44:
        /*0138*/ 	.word	0x000074e0


	//   ....[1]....
        /*013c*/ 	.word	0x000075d0


	//   ....[2]....
        /*0140*/ 	.word	0x00008130


	//   ....[3]....
        /*0144*/ 	.word	0x000082a0


	//   ....[4]....
        /*0148*/ 	.word	0x00009760


	//   ....[5]....
        /*014c*/ 	.word	0x000098d0


	//   ....[6]....
        /*0150*/ 	.word	0x0000adf0


	//   ....[7]....
        /*0154*/ 	.word	0x0000af60


	//   ....[8]....
        /*0158*/ 	.word	0x0000c410


	//   ....[9]....
        /*015c*/ 	.word	0x0000c580


	//   ....[10]....
        /*0160*/ 	.word	0x0000da90


	//   ....[11]....
        /*0164*/ 	.word	0x0000dc00


	//   ....[12]....
        /*0168*/ 	.word	0x0000f0d0


	//   ....[13]....
        /*016c*/ 	.word	0x0000f240


	//   ....[14]....
        /*0170*/ 	.word	0x00010740


	//   ....[15]....
        /*0174*/ 	.word	0x000108b0


	//   ....[16]....
        /*0178*/ 	.word	0x00011d10


	//   ....[17]....
        /*017c*/ 	.word	0x00011e80


	//----- nvinfo : EIATTR_MBARRIER_INSTR_OFFSETS
	.align		4
.L_45:
        /*0180*/ 	.byte	0x04, 0x39
        /*0182*/ 	.short	(.L_47 - .L_46)


	//   ....[0]....
.L_46:
        /*0184*/ 	.word	0x00000660
        /*0188*/ 	.word	0x000000ff
        /*018c*/ 	.word	0x00000000
        /*0190*/ 	.short	0x0100
        /*0192*/ 	.byte	0x04
	.zero		1


	//   ....[1]....
        /*0194*/ 	.word	0x00000670
        /*0198*/ 	.word	0x000000ff
        /*019c*/ 	.word	0x00000008
        /*01a0*/ 	.short	0x0100
        /*01a2*/ 	.byte	0x04
	.zero		1


	//   ....[2]....
        /*01a4*/ 	.word	0x000007a0
        /*01a8*/ 	.word	0x000000ff
        /*01ac*/ 	.word	0x00000010
        /*01b0*/ 	.short	0x0100
        /*01b2*/ 	.byte	0x04
	.zero		1


	//   ....[3]....
        /*01b4*/ 	.word	0x000007b0
        /*01b8*/ 	.word	0x000000ff
        /*01bc*/ 	.word	0x00000030
        /*01c0*/ 	.short	0x0100
        /*01c2*/ 	.byte	0x04
	.zero		1


	//   ....[4]....
        /*01c4*/ 	.word	0x000007c0
        /*01c8*/ 	.word	0x000000ff
        /*01cc*/ 	.word	0x00000018
        /*01d0*/ 	.short	0x0100
        /*01d2*/ 	.byte	0x04
	.zero		1


	//   ....[5]....
        /*01d4*/ 	.word	0x000007d0
        /*01d8*/ 	.word	0x000000ff
        /*01dc*/ 	.word	0x00000038
        /*01e0*/ 	.short	0x0100
        /*01e2*/ 	.byte	0x04
	.zero		1


	//   ....[6]....
        /*01e4*/ 	.word	0x000007e0
        /*01e8*/ 	.word	0x000000ff
        /*01ec*/ 	.word	0x00000020
        /*01f0*/ 	.short	0x0100
        /*01f2*/ 	.byte	0x04
	.zero		1


	//   ....[7]....
        /*01f4*/ 	.word	0x000007f0
        /*01f8*/ 	.word	0x000000ff
        /*01fc*/ 	.word	0x00000040
        /*0200*/ 	.short	0x0100
        /*0202*/ 	.byte	0x04
	.zero		1


	//   ....[8]....
        /*0204*/ 	.word	0x00000800
        /*0208*/ 	.word	0x000000ff
        /*020c*/ 	.word	0x00000028
        /*0210*/ 	.short	0x0100
        /*0212*/ 	.byte	0x04
	.zero		1


	//   ....[9]....
        /*0214*/ 	.word	0x00000810
        /*0218*/ 	.word	0x000000ff
        /*021c*/ 	.word	0x00000048
        /*0220*/ 	.short	0x0100
        /*0222*/ 	.byte	0x04
	.zero		1


	//   ....[10]....
        /*0224*/ 	.word	0x00000900
        /*0228*/ 	.word	0x000000ff
        /*022c*/ 	.word	0x00000050
        /*0230*/ 	.short	0x0100
        /*0232*/ 	.byte	0x06
	.zero		1


	//   ....[11]....
        /*0234*/ 	.word	0x00000910
        /*0238*/ 	.word	0x000000ff
        /*023c*/ 	.word	0x00000058
        /*0240*/ 	.short	0x0100
        /*0242*/ 	.byte	0x06
	.zero		1


	//   ....[12]....
        /*0244*/ 	.word	0x00000a50
        /*0248*/ 	.word	0x000000ff
        /*024c*/ 	.word	0x00000060
        /*0250*/ 	.short	0x0100
        /*0252*/ 	.byte	0x06
	.zero		1


	//   ....[13]....
        /*0254*/ 	.word	0x00000a60
        /*0258*/ 	.word	0x000000ff
        /*025c*/ 	.word	0x00000070
        /*0260*/ 	.short	0x0100
        /*0262*/ 	.byte	0x06
	.zero		1


	//   ....[14]....
        /*0264*/ 	.word	0x00000a70
        /*0268*/ 	.word	0x000000ff
        /*026c*/ 	.word	0x00000068
        /*0270*/ 	.short	0x0100
        /*0272*/ 	.byte	0x06
	.zero		1


	//   ....[15]....
        /*0274*/ 	.word	0x00000a80
        /*0278*/ 	.word	0x000000ff
        /*027c*/ 	.word	0x00000078
        /*0280*/ 	.short	0x0100
        /*0282*/ 	.byte	0x06
	.zero		1


	//   ....[16]....
        /*0284*/ 	.word	0x00000bb0
        /*0288*/ 	.word	0x000000ff
        /*028c*/ 	.word	0x00000080
        /*0290*/ 	.short	0x0100
        /*0292*/ 	.byte	0x04
	.zero		1


	//   ....[17]....
        /*0294*/ 	.word	0x00000bc0
        /*0298*/ 	.word	0x000000ff
        /*029c*/ 	.word	0x00000088
        /*02a0*/ 	.short	0x0100
        /*02a2*/ 	.byte	0x04
	.zero		1


	//   ....[18]....
        /*02a4*/ 	.word	0x00000cc0
        /*02a8*/ 	.word	0x000000ff
        /*02ac*/ 	.word	0x00000090
        /*02b0*/ 	.short	0x0100
        /*02b2*/ 	.byte	0x04
	.zero		1


	//   ....[19]....
        /*02b4*/ 	.word	0x00000cd0
        /*02b8*/ 	.word	0x000000ff
        /*02bc*/ 	.word	0x000000a0
        /*02c0*/ 	.short	0x0100
        /*02c2*/ 	.byte	0x04
	.zero		1


	//   ....[20]....
        /*02c4*/ 	.word	0x00000ce0
        /*02c8*/ 	.word	0x000000ff
        /*02cc*/ 	.word	0x00000098
        /*02d0*/ 	.short	0x0100
        /*02d2*/ 	.byte	0x04
	.zero		1


	//   ....[21]....
        /*02d4*/ 	.word	0x00000cf0
        /*02d8*/ 	.word	0x000000ff
        /*02dc*/ 	.word	0x000000a8
        /*02e0*/ 	.short	0x0100
        /*02e2*/ 	.byte	0x04
	.zero		1


	//   ....[22]....
        /*02e4*/ 	.word	0x00000e10
        /*02e8*/ 	.word	0x000000ff
        /*02ec*/ 	.word	0x000000b0
        /*02f0*/ 	.short	0x0100
        /*02f2*/ 	.byte	0x06
	.zero		1


	//   ....[23]....
        /*02f4*/ 	.word	0x00001b30
        /*02f8*/ 	.word	0x00000000
        /*02fc*/ 	.word	0x000000a0
        /*0300*/ 	.short	0x010a
        /*0302*/ 	.byte	0xff
	.zero		1


	//   ....[24]....
        /*0304*/ 	.word	0x00001b50
        /*0308*/ 	.word	0x00000000
        /*030c*/ 	.word	0x00000090
        /*0310*/ 	.short	0x0101
        /*0312*/ 	.byte	0xff
	.zero		1


	//   ....[25]....
        /*0314*/ 	.word	0x00001bb0
        /*0318*/ 	.word	0x000000ff
        /*031c*/ 	.word	0x00000008
        /*0320*/ 	.short	0x010a
        /*0322*/ 	.byte	0x39
	.zero		1


	//   ....[26]....
        /*0324*/ 	.word	0x00001c60
        /*0328*/ 	.word	0x000000ff
        /*032c*/ 	.word	0x00000008
        /*0330*/ 	.short	0x010a
        /*0332*/ 	.byte	0x39
	.zero		1


	//   ....[27]....
        /*0334*/ 	.word	0x00001d60
        /*0338*/ 	.word	0x000000ff
        /*033c*/ 	.word	0x00000008
        /*0340*/ 	.short	0x010a
        /*0342*/ 	.byte	0x39
	.zero		1


	//   ....[28]....
        /*0344*/ 	.word	0x00002040
        /*0348*/ 	.word	0x000000ff
        /*034c*/ 	.word	0x00000058
        /*0350*/ 	.short	0x0101
        /*0352*/ 	.byte	0x39
	.zero		1


	//   ....[29]....
        /*0354*/ 	.word	0x00002060
        /*0358*/ 	.word	0x000000ff
        /*035c*/ 	.word	0x00000008
        /*0360*/ 	.short	0x010a
        /*0362*/ 	.byte	0x39
	.zero		1


	//   ....[30]....
        /*0364*/ 	.word	0x000020c0
        /*0368*/ 	.word	0x000000ff
        /*036c*/ 	.word	0x00000008
        /*0370*/ 	.short	0x010a
        /*0372*/ 	.byte	0x39
	.zero		1


	//   ....[31]....
        /*0374*/ 	.word	0x000021b0
        /*0378*/ 	.word	0x000000ff
        /*037c*/ 	.word	0x00000008
        /*0380*/ 	.short	0x010a
        /*0382*/ 	.byte	0x39
	.zero		1


	//   ....[32]....
        /*0384*/ 	.word	0x00002540
        /*0388*/ 	.word	0x00000003
        /*038c*/ 	.word	0x00000060
        /*0390*/ 	.short	0x010a
        /*0392*/ 	.byte	0xff
	.zero		1


	//   ....[33]....
        /*0394*/ 	.word	0x00002690
        /*0398*/ 	.word	0x00000000
        /*039c*/ 	.word	0x00000000
        /*03a0*/ 	.short	0x0101
        /*03a2*/ 	.byte	0xff
	.zero		1


	//   ....[34]....
        /*03a4*/ 	.word	0x00002c40
        /*03a8*/ 	.word	0x00000000
        /*03ac*/ 	.word	0x00000008
        /*03b0*/ 	.short	0x010a
        /*03b2*/ 	.byte	0xff
	.zero		1


	//   ....[35]....
        /*03b4*/ 	.word	0x00002d80
        /*03b8*/ 	.word	0x00000000
        /*03bc*/ 	.word	0x00000090
        /*03c0*/ 	.short	0x010a
        /*03c2*/ 	.byte	0xff
	.zero		1


	//   ....[36]....
        /*03c4*/ 	.word	0x00002de0
        /*03c8*/ 	.word	0x00000004
        /*03cc*/ 	.word	0x00000000
        /*03d0*/ 	.short	0x0101
        /*03d2*/ 	.byte	0xff
	.zero		1


	//   ....[37]....
        /*03d4*/ 	.word	0x00002e00
        /*03d8*/ 	.word	0x000000ff
        /*03dc*/ 	.word	0x00000070
        /*03e0*/ 	.short	0x010a
        /*03e2*/ 	.byte	0x04
	.zero		1


	//   ....[38]....
        /*03e4*/ 	.word	0x00002f20
        /*03e8*/ 	.word	0x00000000
        /*03ec*/ 	.word	0x00000060
        /*03f0*/ 	.short	0x010a
        /*03f2*/ 	.byte	0xff
	.zero		1


	//   ....[39]....
        /*03f4*/ 	.word	0x00003030
        /*03f8*/ 	.word	0x00000000
        /*03fc*/ 	.word	0x00000000
        /*0400*/ 	.short	0x0101
        /*0402*/ 	.byte	0xff
	.zero		1


	//   ....[40]....
        /*0404*/ 	.word	0x000030c0
        /*0408*/ 	.word	0x000000ff
        /*040c*/ 	.word	0x00000070
        /*0410*/ 	.short	0x0106
        /*0412*/ 	.byte	0x04
	.zero		1


	//   ....[41]....
        /*0414*/ 	.word	0x000030e0
        /*0418*/ 	.word	0x000000ff
        /*041c*/ 	.word	0x00000070
        /*0420*/ 	.short	0x010a
        /*0422*/ 	.byte	0x04
	.zero		1


	//   ....[42]....
        /*0424*/ 	.word	0x00003170
        /*0428*/ 	.word	0x000000ff
        /*042c*/ 	.word	0x00000070
        /*0430*/ 	.short	0x0106
        /*0432*/ 	.byte	0x07
	.zero		1


	//   ....[43]....
        /*0434*/ 	.word	0x000031b0
        /*0438*/ 	.word	0x00000000
        /*043c*/ 	.word	0x00000070
        /*0440*/ 	.short	0x010a
        /*0442*/ 	.byte	0xff
	.zero		1


	//   ....[44]....
        /*0444*/ 	.word	0x00004040
        /*0448*/ 	.word	0x0000001a
        /*044c*/ 	.word	0x00000060
        /*0450*/ 	.short	0x010a
        /*0452*/ 	.byte	0xff
	.zero		1


	//   ....[45]....
        /*0454*/ 	.word	0x00004120
        /*0458*/ 	.word	0x0000001a
        /*045c*/ 	.word	0x00000000
        /*0460*/ 	.short	0x0101
        /*0462*/ 	.byte	0xff
	.zero		1


	//   ....[46]....
        /*0464*/ 	.word	0x000041e0
        /*0468*/ 	.word	0x000000ff
        /*046c*/ 	.word	0x00000000
        /*0470*/ 	.short	0x010a
        /*0472*/ 	.byte	0x07
	.zero		1


	//   ....[47]....
        /*0474*/ 	.word	0x00004230
        /*0478*/ 	.word	0x000000ff
        /*047c*/ 	.word	0x00000000
        /*0480*/ 	.short	0x010a
        /*0482*/ 	.byte	0x07
	.zero		1


	//   ....[48]....
        /*0484*/ 	.word	0x00004250
        /*0488*/ 	.word	0x000000ff
        /*048c*/ 	.word	0x00000000
        /*0490*/ 	.short	0x010a
        /*0492*/ 	.byte	0x07
	.zero		1


	//   ....[49]....
        /*0494*/ 	.word	0x000042c0
        /*0498*/ 	.word	0x000000ff
        /*049c*/ 	.word	0x00000088
        /*04a0*/ 	.short	0x010a
        /*04a2*/ 	.byte	0x07
	.zero		1


	//   ....[50]....
        /*04a4*/ 	.word	0x00004830
        /*04a8*/ 	.word	0x000000ff
        /*04ac*/ 	.word	0x00000000
        /*04b0*/ 	.short	0x010a
        /*04b2*/ 	.byte	0x07
	.zero		1


	//   ....[51]....
        /*04b4*/ 	.word	0x00004920
        /*04b8*/ 	.word	0x000000ff
        /*04bc*/ 	.word	0x00000000
        /*04c0*/ 	.short	0x010a
        /*04c2*/ 	.byte	0x07
	.zero		1


	//   ....[52]....
        /*04c4*/ 	.word	0x00004cc0
        /*04c8*/ 	.word	0x000000ff
        /*04cc*/ 	.word	0x000000b0
        /*04d0*/ 	.short	0x010a
        /*04d2*/ 	.byte	0x07
	.zero		1


	//   ....[53]....
        /*04d4*/ 	.word	0x000051d0
        /*04d8*/ 	.word	0x0000000c
        /*04dc*/ 	.word	0x00000060
        /*04e0*/ 	.short	0x010a
        /*04e2*/ 	.byte	0xff
	.zero		1


	//   ....[54]....
        /*04e4*/ 	.word	0x00005340
        /*04e8*/ 	.word	0x00000000
        /*04ec*/ 	.word	0x00000000
        /*04f0*/ 	.short	0x0101
        /*04f2*/ 	.byte	0xff
	.zero		1


	//   ....[55]....
        /*04f4*/ 	.word	0x000057d0
        /*04f8*/ 	.word	0x000000ff
        /*04fc*/ 	.word	0x00000058
        /*0500*/ 	.short	0x010a
        /*0502*/ 	.byte	0x15
	.zero		1


	//   ....[56]....
        /*0504*/ 	.word	0x00005950
        /*0508*/ 	.word	0x000000ff
        /*050c*/ 	.word	0x00000030
        /*0510*/ 	.short	0x010a
        /*0512*/ 	.byte	0x15
	.zero		1


	//   ....[57]....
        /*0514*/ 	.word	0x00005b50
        /*0518*/ 	.word	0x000000ff
        /*051c*/ 	.word	0x00000010
        /*0520*/ 	.short	0x010b
        /*0522*/ 	.byte	0x15
	.zero		1


	//   ....[58]....
        /*0524*/ 	.word	0x00005b60
        /*0528*/ 	.word	0x000000ff
        /*052c*/ 	.word	0x00000000
        /*0530*/ 	.short	0x0101
        /*0532*/ 	.byte	0x2e
	.zero		1


	//   ....[59]....
        /*0534*/ 	.word	0x00005b80
        /*0538*/ 	.word	0x000000ff
        /*053c*/ 	.word	0x00000038
        /*0540*/ 	.short	0x010a
        /*0542*/ 	.byte	0x15
	.zero		1


	//   ....[60]....
        /*0544*/ 	.word	0x00005d30
        /*0548*/ 	.word	0x000000ff
        /*054c*/ 	.word	0x00000018
        /*0550*/ 	.short	0x010b
        /*0552*/ 	.byte	0x15
	.zero		1


	//   ....[61]....
        /*0554*/ 	.word	0x00005d40
        /*0558*/ 	.word	0x000000ff
        /*055c*/ 	.word	0x00000000
        /*0560*/ 	.short	0x0101
        /*0562*/ 	.byte	0x27
	.zero		1


	//   ....[62]....
        /*0564*/ 	.word	0x00005d60
        /*0568*/ 	.word	0x000000ff
        /*056c*/ 	.word	0x00000040
        /*0570*/ 	.short	0x010a
        /*0572*/ 	.byte	0x15
	.zero		1


	//   ....[63]....
        /*0574*/ 	.word	0x00005f20
        /*0578*/ 	.word	0x000000ff
        /*057c*/ 	.word	0x00000020
        /*0580*/ 	.short	0x010b
        /*0582*/ 	.byte	0x15
	.zero		1


	//   ....[64]....
        /*0584*/ 	.word	0x00005f30
        /*0588*/ 	.word	0x000000ff
        /*058c*/ 	.word	0x00000000
        /*0590*/ 	.short	0x0101
        /*0592*/ 	.byte	0x26
	.zero		1


	//   ....[65]....
        /*0594*/ 	.word	0x00005f50
        /*0598*/ 	.word	0x000000ff
        /*059c*/ 	.word	0x00000048
        /*05a0*/ 	.short	0x010a
        /*05a2*/ 	.byte	0x15
	.zero		1


	//   ....[66]....
        /*05a4*/ 	.word	0x00006110
        /*05a8*/ 	.word	0x000000ff
        /*05ac*/ 	.word	0x00000028
        /*05b0*/ 	.short	0x010b
        /*05b2*/ 	.byte	0x15
	.zero		1


	//   ....[67]....
        /*05b4*/ 	.word	0x00006120
        /*05b8*/ 	.word	0x000000ff
        /*05bc*/ 	.word	0x00000000
        /*05c0*/ 	.short	0x0101
        /*05c2*/ 	.byte	0x25
	.zero		1


	//   ....[68]....
        /*05c4*/ 	.word	0x00006130
        /*05c8*/ 	.word	0x000000ff
        /*05cc*/ 	.word	0x00000030
        /*05d0*/ 	.short	0x010a
        /*05d2*/ 	.byte	0x15
	.zero		1


	//   ....[69]....
        /*05d4*/ 	.word	0x00006300
        /*05d8*/ 	.word	0x000000ff
        /*05dc*/ 	.word	0x00000010
        /*05e0*/ 	.short	0x010b
        /*05e2*/ 	.byte	0x15
	.zero		1


	//   ....[70]....
        /*05e4*/ 	.word	0x00006310
        /*05e8*/ 	.word	0x000000ff
        /*05ec*/ 	.word	0x00000000
        /*05f0*/ 	.short	0x0101
        /*05f2*/ 	.byte	0x2e
	.zero		1


	//   ....[71]....
        /*05f4*/ 	.word	0x00006320
        /*05f8*/ 	.word	0x000000ff
        /*05fc*/ 	.word	0x00000038
        /*0600*/ 	.short	0x010a
        /*0602*/ 	.byte	0x15
	.zero		1


	//   ....[72]....
        /*0604*/ 	.word	0x000064d0
        /*0608*/ 	.word	0x000000ff
        /*060c*/ 	.word	0x00000018
        /*0610*/ 	.short	0x010b
        /*0612*/ 	.byte	0x15
	.zero		1


	//   ....[73]....
        /*0614*/ 	.word	0x00006500
        /*0618*/ 	.word	0x000000ff
        /*061c*/ 	.word	0x00000000
        /*0620*/ 	.short	0x0101
        /*0622*/ 	.byte	0x27
	.zero		1


	//   ....[74]....
        /*0624*/ 	.word	0x00006510
        /*0628*/ 	.word	0x000000ff
        /*062c*/ 	.word	0x00000040
        /*0630*/ 	.short	0x010a
        /*0632*/ 	.byte	0x15
	.zero		1


	//   ....[75]....
        /*0634*/ 	.word	0x000066c0
        /*0638*/ 	.word	0x000000ff
        /*063c*/ 	.word	0x00000020
        /*0640*/ 	.short	0x010b
        /*0642*/ 	.byte	0x15
	.zero		1


	//   ....[76]....
        /*0644*/ 	.word	0x000066d0
        /*0648*/ 	.word	0x000000ff
        /*064c*/ 	.word	0x00000000
        /*0650*/ 	.short	0x0101
        /*0652*/ 	.byte	0x26
	.zero		1


	//   ....[77]....
        /*0654*/ 	.word	0x000066e0
        /*0658*/ 	.word	0x000000ff
        /*065c*/ 	.word	0x00000048
        /*0660*/ 	.short	0x010a
        /*0662*/ 	.byte	0x15
	.zero		1


	//   ....[78]....
        /*0664*/ 	.word	0x00006920
        /*0668*/ 	.word	0x000000ff
        /*066c*/ 	.word	0x00000028
        /*0670*/ 	.short	0x010b
        /*0672*/ 	.byte	0x15
	.zero		1


	//   ....[79]....
        /*0674*/ 	.word	0x00006930
        /*0678*/ 	.word	0x000000ff
        /*067c*/ 	.word	0x00000000
        /*0680*/ 	.short	0x0101
        /*0682*/ 	.byte	0x25
	.zero		1


	//   ....[80]....
        /*0684*/ 	.word	0x00006960
        /*0688*/ 	.word	0x000000ff
        /*068c*/ 	.word	0x00000030
        /*0690*/ 	.short	0x010a
        /*0692*/ 	.byte	0x15
	.zero		1


	//   ....[81]....
        /*0694*/ 	.word	0x00006980
        /*0698*/ 	.word	0x000000ff
        /*069c*/ 	.word	0x00000038
        /*06a0*/ 	.short	0x010a
        /*06a2*/ 	.byte	0x15
	.zero		1


	//   ....[82]....
        /*06a4*/ 	.word	0x000069a0
        /*06a8*/ 	.word	0x000000ff
        /*06ac*/ 	.word	0x00000040
        /*06b0*/ 	.short	0x010a
        /*06b2*/ 	.byte	0x15
	.zero		1


	//   ....[83]....
        /*06b4*/ 	.word	0x000069f0
        /*06b8*/ 	.word	0x00000002
        /*06bc*/ 	.word	0x00000048
        /*06c0*/ 	.short	0x010a
        /*06c2*/ 	.byte	0xff
	.zero		1


	//   ....[84]....
        /*06c4*/ 	.word	0x00006d50
        /*06c8*/ 	.word	0x00000000
        /*06cc*/ 	.word	0x00000060
        /*06d0*/ 	.short	0x010a
        /*06d2*/ 	.byte	0xff
	.zero		1


	//   ....[85]....
        /*06d4*/ 	.word	0x00006e20
        /*06d8*/ 	.word	0x00000000
        /*06dc*/ 	.word	0x00000000
        /*06e0*/ 	.short	0x0101
        /*06e2*/ 	.byte	0xff
	.zero		1


	//   ....[86]....
        /*06e4*/ 	.word	0x00007a70
        /*06e8*/ 	.word	0x000000ff
        /*06ec*/ 	.word	0x00000010
        /*06f0*/ 	.short	0x010a
        /*06f2*/ 	.byte	0x2c
	.zero		1


	//   ....[87]....
        /*06f4*/ 	.word	0x00007b50
        /*06f8*/ 	.word	0x000000ff
        /*06fc*/ 	.word	0x00000080
        /*0700*/ 	.short	0x010a
        /*0702*/ 	.byte	0x2c
	.zero		1


	//   ....[88]....
        /*0704*/ 	.word	0x00007cc0
        /*0708*/ 	.word	0x000000ff
        /*070c*/ 	.word	0x00000010
        /*0710*/ 	.short	0x010a
        /*0712*/ 	.byte	0x2c
	.zero		1


	//   ....[89]....
        /*0714*/ 	.word	0x00007de0
        /*0718*/ 	.word	0x000000ff
        /*071c*/ 	.word	0x00000080
        /*0720*/ 	.short	0x010a
        /*0722*/ 	.byte	0x2c
	.zero		1


	//   ....[90]....
        /*0724*/ 	.word	0x00009420
        /*0728*/ 	.word	0x00000000
        /*072c*/ 	.word	0x00000000
        /*0730*/ 	.short	0x0101
        /*0732*/ 	.byte	0xff
	.zero		1


	//   ....[91]....
        /*0734*/ 	.word	0x00009430
        /*0738*/ 	.word	0x00000003
        /*073c*/ 	.word	0x00000010
        /*0740*/ 	.short	0x010a
        /*0742*/ 	.byte	0xff
	.zero		1


	//   ....[92]....
        /*0744*/ 	.word	0x00009500
        /*0748*/ 	.word	0x00000003
        /*074c*/ 	.word	0x00000010
        /*0750*/ 	.short	0x010a
        /*0752*/ 	.byte	0xff
	.zero		1


	//   ....[93]....
        /*0754*/ 	.word	0x00009c30
        /*0758*/ 	.word	0x000000ff
        /*075c*/ 	.word	0x00000000
        /*0760*/ 	.short	0x0101
        /*0762*/ 	.byte	0x04
	.zero		1


	//   ....[94]....
        /*0764*/ 	.word	0x0000aa60
        /*0768*/ 	.word	0x0000000c
        /*076c*/ 	.word	0x00000000
        /*0770*/ 	.short	0x0101
        /*0772*/ 	.byte	0xff
	.zero		1


	//   ....[95]....
        /*0774*/ 	.word	0x0000aac0
        /*0778*/ 	.word	0x0000000b
        /*077c*/ 	.word	0x00000010
        /*0780*/ 	.short	0x010a
        /*0782*/ 	.byte	0xff
	.zero		1


	//   ....[96]....
        /*0784*/ 	.word	0x0000abc0
        /*0788*/ 	.word	0x0000000b
        /*078c*/ 	.word	0x00000010
        /*0790*/ 	.short	0x010a
        /*0792*/ 	.byte	0xff
	.zero		1


	//   ....[97]....
        /*0794*/ 	.word	0x0000c090
        /*0798*/ 	.word	0x00000004
        /*079c*/ 	.word	0x00000000
        /*07a0*/ 	.short	0x0101
        /*07a2*/ 	.byte	0xff
	.zero		1


	//   ....[98]....
        /*07a4*/ 	.word	0x0000c0b0
        /*07a8*/ 	.word	0x00000000
        /*07ac*/ 	.word	0x00000010
        /*07b0*/ 	.short	0x010a
        /*07b2*/ 	.byte	0xff
	.zero		1


	//   ....[99]....
        /*07b4*/ 	.word	0x0000c170
        /*07b8*/ 	.word	0x00000000
        /*07bc*/ 	.word	0x00000010
        /*07c0*/ 	.short	0x010a
        /*07c2*/ 	.byte	0xff
	.zero		1


	//   ....[100]....
        /*07c4*/ 	.word	0x0000d6b0
        /*07c8*/ 	.word	0x00000000
        /*07cc*/ 	.word	0x00000000
        /*07d0*/ 	.short	0x0101
        /*07d2*/ 	.byte	0xff
	.zero		1


	//   ....[101]....
        /*07d4*/ 	.word	0x0000d710
        /*07d8*/ 	.word	0x00000009
        /*07dc*/ 	.word	0x00000010
        /*07e0*/ 	.short	0x010a
        /*07e2*/ 	.byte	0xff
	.zero		1


	//   ....[102]....
        /*07e4*/ 	.word	0x0000d810
        /*07e8*/ 	.word	0x00000009
        /*07ec*/ 	.word	0x00000010
        /*07f0*/ 	.short	0x010a
        /*07f2*/ 	.byte	0xff
	.zero		1


	//   ....[103]....
        /*07f4*/ 	.word	0x0000ed40
        /*07f8*/ 	.word	0x00000000
        /*07fc*/ 	.word	0x00000000
        /*0800*/ 	.short	0x0101
        /*0802*/ 	.byte	0xff
	.zero		1


	//   ....[104]....
        /*0804*/ 	.word	0x0000ed60
        /*0808*/ 	.word	0x00000009
        /*080c*/ 	.word	0x00000010
        /*0810*/ 	.short	0x010a
        /*0812*/ 	.byte	0xff
	.zero		1


	//   ....[105]....
        /*0814*/ 	.word	0x0000ee20
        /*0818*/ 	.word	0x00000009
        /*081c*/ 	.word	0x00000010
        /*0820*/ 	.short	0x010a
        /*0822*/ 	.byte	0xff
	.zero		1


	//   ....[106]....
        /*0824*/ 	.word	0x000103e0
        /*0828*/ 	.word	0x00000004
        /*082c*/ 	.word	0x00000000
        /*0830*/ 	.short	0x0101
        /*0832*/ 	.byte	0xff
	.zero		1


	//   ....[107]....
        /*0834*/ 	.word	0x00010400
        /*0838*/ 	.word	0x00000000
        /*083c*/ 	.word	0x00000010
        /*0840*/ 	.short	0x010a
        /*0842*/ 	.byte	0xff
	.zero		1


	//   ....[108]....
        /*0844*/ 	.word	0x000104c0
        /*0848*/ 	.word	0x00000000
        /*084c*/ 	.word	0x00000010
        /*0850*/ 	.short	0x010a
        /*0852*/ 	.byte	0xff
	.zero		1


	//   ....[109]....
        /*0854*/ 	.word	0x000119d0
        /*0858*/ 	.word	0x00000000
        /*085c*/ 	.word	0x00000000
        /*0860*/ 	.short	0x0101
        /*0862*/ 	.byte	0xff
	.zero		1


	//   ....[110]....
        /*0864*/ 	.word	0x000119f0
        /*0868*/ 	.word	0x00000003
        /*086c*/ 	.word	0x00000010
        /*0870*/ 	.short	0x010a
        /*0872*/ 	.byte	0xff
	.zero		1


	//   ....[111]....
        /*0874*/ 	.word	0x00011aa0
        /*0878*/ 	.word	0x00000003
        /*087c*/ 	.word	0x00000010
        /*0880*/ 	.short	0x010a
        /*0882*/ 	.byte	0xff
	.zero		1


	//   ....[112]....
        /*0884*/ 	.word	0x00012fc0
        /*0888*/ 	.word	0x00000000
        /*088c*/ 	.word	0x00000000
        /*0890*/ 	.short	0x0101
        /*0892*/ 	.byte	0xff
	.zero		1


	//   ....[113]....
        /*0894*/ 	.word	0x000130c0
        /*0898*/ 	.word	0x000000ff
        /*089c*/ 	.word	0x000000b0
        /*08a0*/ 	.short	0x0101
        /*08a2*/ 	.byte	0x2c
	.zero		1


	//   ....[114]....
        /*08a4*/ 	.word	0x00013270
        /*08a8*/ 	.word	0x000000ff
        /*08ac*/ 	.word	0x00000000
        /*08b0*/ 	.short	0x0101
        /*08b2*/ 	.byte	0x06
	.zero		1


	//   ....[115]....
        /*08b4*/ 	.word	0x00013290
        /*08b8*/ 	.word	0x00000000
        /*08bc*/ 	.word	0x000000a0
        /*08c0*/ 	.short	0x010a
        /*08c2*/ 	.byte	0xff
	.zero		1


	//   ....[116]....
        /*08c4*/ 	.word	0x000132f0
        /*08c8*/ 	.word	0x00000000
        /*08cc*/ 	.word	0x00000008
        /*08d0*/ 	.short	0x010a
        /*08d2*/ 	.byte	0xff
	.zero		1


	//   ....[117]....
        /*08d4*/ 	.word	0x00013350
        /*08d8*/ 	.word	0x00000000
        /*08dc*/ 	.word	0x00000008
        /*08e0*/ 	.short	0x010a
        /*08e2*/ 	.byte	0xff
	.zero		1


	//   ....[118]....
        /*08e4*/ 	.word	0x000133a0
        /*08e8*/ 	.word	0x00000003
        /*08ec*/ 	.word	0x00000060
        /*08f0*/ 	.short	0x010a
        /*08f2*/ 	.byte	0xff
	.zero		1


	//   ....[119]....
        /*08f4*/ 	.word	0x000133f0
        /*08f8*/ 	.word	0x00000000
        /*08fc*/ 	.word	0x00000090
        /*0900*/ 	.short	0x010a
        /*0902*/ 	.byte	0xff
	.zero		1


	//   ....[120]....
        /*0904*/ 	.word	0x00013450
        /*0908*/ 	.word	0x00000000
        /*090c*/ 	.word	0x00000070
        /*0910*/ 	.short	0x010a
        /*0912*/ 	.byte	0xff
	.zero		1


	//   ....[121]....
        /*0914*/ 	.word	0x000134a0
        /*0918*/ 	.word	0x00000000
        /*091c*/ 	.word	0x00000060
        /*0920*/ 	.short	0x010a
        /*0922*/ 	.byte	0xff
	.zero		1


	//   ....[122]....
        /*0924*/ 	.word	0x00013500
        /*0928*/ 	.word	0x00000000
        /*092c*/ 	.word	0x00000070
        /*0930*/ 	.short	0x010a
        /*0932*/ 	.byte	0xff
	.zero		1


	//   ....[123]....
        /*0934*/ 	.word	0x00013550
        /*0938*/ 	.word	0x0000001a
        /*093c*/ 	.word	0x00000060
        /*0940*/ 	.short	0x010a
        /*0942*/ 	.byte	0xff
	.zero		1


	//   ....[124]....
        /*0944*/ 	.word	0x000135b0
        /*0948*/ 	.word	0x00000007
        /*094c*/ 	.word	0x00000000
        /*0950*/ 	.short	0x010a
        /*0952*/ 	.byte	0xff
	.zero		1


	//   ....[125]....
        /*0954*/ 	.word	0x00013610
        /*0958*/ 	.word	0x00000006
        /*095c*/ 	.word	0x00000088
        /*0960*/ 	.short	0x010a
        /*0962*/ 	.byte	0xff
	.zero		1


	//   ....[126]....
        /*0964*/ 	.word	0x00013670
        /*0968*/ 	.word	0x00000007
        /*096c*/ 	.word	0x00000000
        /*0970*/ 	.short	0x010a
        /*0972*/ 	.byte	0xff
	.zero		1


	//   ....[127]....
        /*0974*/ 	.word	0x000136d0
        /*0978*/ 	.word	0x00000000
        /*097c*/ 	.word	0x000000b0
        /*0980*/ 	.short	0x010a
        /*0982*/ 	.byte	0xff
	.zero		1


	//   ....[128]....
        /*0984*/ 	.word	0x00013720
        /*0988*/ 	.word	0x0000000c
        /*098c*/ 	.word	0x00000060
        /*0990*/ 	.short	0x010a
        /*0992*/ 	.byte	0xff
	.zero		1


	//   ....[129]....
        /*0994*/ 	.word	0x00013780
        /*0998*/ 	.word	0x00000000
        /*099c*/ 	.word	0x00000058
        /*09a0*/ 	.short	0x010a
        /*09a2*/ 	.byte	0xff
	.zero		1


	//   ....[130]....
        /*09a4*/ 	.word	0x000137e0
        /*09a8*/ 	.word	0x00000009
        /*09ac*/ 	.word	0x00000030
        /*09b0*/ 	.short	0x010a
        /*09b2*/ 	.byte	0xff
	.zero		1


	//   ....[131]....
        /*09b4*/ 	.word	0x00013840
        /*09b8*/ 	.word	0x00000009
        /*09bc*/ 	.word	0x00000038
        /*09c0*/ 	.short	0x010a
        /*09c2*/ 	.byte	0xff
	.zero		1


	//   ....[132]....
        /*09c4*/ 	.word	0x000138a0
        /*09c8*/ 	.word	0x00000009
        /*09cc*/ 	.word	0x00000040
        /*09d0*/ 	.short	0x010a
        /*09d2*/ 	.byte	0xff
	.zero		1


	//   ....[133]....
        /*09d4*/ 	.word	0x00013900
        /*09d8*/ 	.word	0x00000009
        /*09dc*/ 	.word	0x00000048
        /*09e0*/ 	.short	0x010a
        /*09e2*/ 	.byte	0xff
	.zero		1


	//   ....[134]....
        /*09e4*/ 	.word	0x00013960
        /*09e8*/ 	.word	0x00000000
        /*09ec*/ 	.word	0x00000030
        /*09f0*/ 	.short	0x010a
        /*09f2*/ 	.byte	0xff
	.zero		1


	//   ....[135]....
        /*09f4*/ 	.word	0x000139c0
        /*09f8*/ 	.word	0x00000000
        /*09fc*/ 	.word	0x00000038
        /*0a00*/ 	.short	0x010a
        /*0a02*/ 	.byte	0xff
	.zero		1


	//   ....[136]....
        /*0a04*/ 	.word	0x00013a20
        /*0a08*/ 	.word	0x00000000
        /*0a0c*/ 	.word	0x00000040
        /*0a10*/ 	.short	0x010a
        /*0a12*/ 	.byte	0xff
	.zero		1


	//   ....[137]....
        /*0a14*/ 	.word	0x00013a80
        /*0a18*/ 	.word	0x00000000
        /*0a1c*/ 	.word	0x00000048
        /*0a20*/ 	.short	0x010a
        /*0a22*/ 	.byte	0xff
	.zero		1


	//   ....[138]....
        /*0a24*/ 	.word	0x00013ae0
        /*0a28*/ 	.word	0x00000003
        /*0a2c*/ 	.word	0x00000030
        /*0a30*/ 	.short	0x010a
        /*0a32*/ 	.byte	0xff
	.zero		1


	//   ....[139]....
        /*0a34*/ 	.word	0x00013b40
        /*0a38*/ 	.word	0x00000003
        /*0a3c*/ 	.word	0x00000038
        /*0a40*/ 	.short	0x010a
        /*0a42*/ 	.byte	0xff
	.zero		1


	//   ....[140]....
        /*0a44*/ 	.word	0x00013ba0
        /*0a48*/ 	.word	0x00000003
        /*0a4c*/ 	.word	0x00000040
        /*0a50*/ 	.short	0x010a
        /*0a52*/ 	.byte	0xff
	.zero		1


	//   ....[141]....
        /*0a54*/ 	.word	0x00013bf0
        /*0a58*/ 	.word	0x00000000
        /*0a5c*/ 	.word	0x00000060
        /*0a60*/ 	.short	0x010a
        /*0a62*/ 	.byte	0xff
	.zero		1


	//   ....[142]....
        /*0a64*/ 	.word	0x00013c50
        /*0a68*/ 	.word	0x00000003
        /*0a6c*/ 	.word	0x00000010
        /*0a70*/ 	.short	0x010a
        /*0a72*/ 	.byte	0xff
	.zero		1


	//   ....[143]....
        /*0a74*/ 	.word	0x00013cb0
        /*0a78*/ 	.word	0x00000003
        /*0a7c*/ 	.word	0x00000080
        /*0a80*/ 	.short	0x010a
        /*0a82*/ 	.byte	0xff
	.zero		1


	//   ....[144]....
        /*0a84*/ 	.word	0x00013d00
        /*0a88*/ 	.word	0x00000003
        /*0a8c*/ 	.word	0x00000010
        /*0a90*/ 	.short	0x010a
        /*0a92*/ 	.byte	0xff
	.zero		1


	//   ....[145]....
        /*0a94*/ 	.word	0x00013d50
        /*0a98*/ 	.word	0x0000000b
        /*0a9c*/ 	.word	0x00000010
        /*0aa0*/ 	.short	0x010a
        /*0aa2*/ 	.byte	0xff
	.zero		1


	//   ....[146]....
        /*0aa4*/ 	.word	0x00013da0
        /*0aa8*/ 	.word	0x00000000
        /*0aac*/ 	.word	0x00000010
        /*0ab0*/ 	.short	0x010a
        /*0ab2*/ 	.byte	0xff
	.zero		1


	//   ....[147]....
        /*0ab4*/ 	.word	0x00013df0
        /*0ab8*/ 	.word	0x00000009
        /*0abc*/ 	.word	0x00000010
        /*0ac0*/ 	.short	0x010a
        /*0ac2*/ 	.byte	0xff
	.zero		1


	//   ....[148]....
        /*0ac4*/ 	.word	0x00013e40
        /*0ac8*/ 	.word	0x00000009
        /*0acc*/ 	.word	0x00000010
        /*0ad0*/ 	.short	0x010a
        /*0ad2*/ 	.byte	0xff
	.zero		1


	//   ....[149]....
        /*0ad4*/ 	.word	0x00013e90
        /*0ad8*/ 	.word	0x00000000
        /*0adc*/ 	.word	0x00000010
        /*0ae0*/ 	.short	0x010a
        /*0ae2*/ 	.byte	0xff
	.zero		1


	//   ....[150]....
        /*0ae4*/ 	.word	0x00013ee0
        /*0ae8*/ 	.word	0x00000003
        /*0aec*/ 	.word	0x00000010
        /*0af0*/ 	.short	0x010a
        /*0af2*/ 	.byte	0xff
	.zero		1


	//----- nvinfo : EIATTR_NUM_MBARRIERS
	.align		4
.L_47:
        /*0af4*/ 	.byte	0x03, 0x38
        /*0af6*/ 	.short	0x0017


	//----- nvinfo : EIATTR_EXIT_INSTR_OFFSETS
	.align		4
        /*0af8*/ 	.byte	0x04, 0x1c
        /*0afa*/ 	.short	(.L_49 - .L_48)


	//   ....[0]....
.L_48:
        /*0afc*/ 	.word	0x00002c70


	//   ....[1]....
        /*0b00*/ 	.word	0x00003180


	//   ....[2]....
        /*0b04*/ 	.word	0x000031e0


	//   ....[3]....
        /*0b08*/ 	.word	0x00004f20


	//   ....[4]....
        /*0b0c*/ 	.word	0x00006a20


	//   ....[5]....
        /*0b10*/ 	.word	0x00006a60


	//   ....[6]....
        /*0b14*/ 	.word	0x00013160


	//   ....[7]....
        /*0b18*/ 	.word	0x000131d0


	//   ....[8]....
        /*0b1c*/ 	.word	0x00013200


	//   ....[9]....
        /*0b20*/ 	.word	0x00013280


	//----- nvinfo : EIATTR_MAX_THREADS
	.align		4
.L_49:
        /*0b24*/ 	.byte	0x04, 0x05
        /*0b26*/ 	.short	(.L_51 - .L_50)
.L_50:
        /*0b28*/ 	.word	0x00000100
        /*0b2c*/ 	.word	0x00000001
        /*0b30*/ 	.word	0x00000001


	//----- nvinfo : EIATTR_CRS_STACK_SIZE
	.align		4
.L_51:
        /*0b34*/ 	.byte	0x04, 0x1e
        /*0b36*/ 	.short	(.L_53 - .L_52)
.L_52:
        /*0b38*/ 	.word	0x00000000


	//----- nvinfo : EIATTR_CBANK_PARAM_SIZE
	.align		4
.L_53:
        /*0b3c*/ 	.byte	0x03, 0x19
        /*0b3e*/ 	.short	0x0c00


	//----- nvinfo : EIATTR_PARAM_CBANK
	.align		4
        /*0b40*/ 	.byte	0x04, 0x0a
        /*0b42*/ 	.short	(.L_55 - .L_54)
	.align		4
.L_54:
        /*0b44*/ 	.word	index@(.nv.constant0._ZN7cutlass13device_kernelINS_4gemm6kernel13GemmUniversalIN4cute5tupleIJiiiiEEENS1_10collective13CollectiveMmaINS1_46MainloopSm100TmaUmmaWarpSpecializedBlockScaledILi1ELi2ELi1ENS5_IJNS4_1CILi2EEENSA_ILi4EEENSA_ILi1EEEEEEEENS5_IJNSA_ILi128EEENSA_ILi256EEESH_EEENS5_IJNS_12float_e5m2_tENS_13float_ue8m0_tEEEENS5_IJNS5_IJlSD_lEEENS4_6LayoutINS5_IJNS5_IJNS5_IJNSA_ILi32EEESC_EEEiEEESQ_NS5_IJSD_iEEEEEENS5_IJNS5_IJNS5_IJNSA_ILi16EEESC_EEEiEEENS5_IJNS5_IJNSA_ILi0EEESD_EEENSA_ILi512EEEEEENS5_IJSW_iEEEEEEEEEEESL_S13_NS4_8TiledMMAINS4_8MMA_AtomIJNS4_21SM100_MMA_MXF8F6F4_SSISJ_SJ_fSK_Li128ELi256ELNS4_4UMMA5MajorE0ELS18_0ELNS17_7ScaleInE0ELS19_0EEEEEENSN_INS5_IJSD_SD_SD_EEENS5_IJSW_SW_SW_EEEEENS5_IJNS4_10UnderscoreES1F_S1F_EEEEENS5_IJNS4_23SM90_TMA_LOAD_MULTICASTES1I_EEENS5_IJNS4_14ComposedLayoutINS4_7SwizzleILi3ELi4ELi3EEENS4_18smem_ptr_flag_bitsILi8EEENSN_INS5_IJNSA_ILi8EEESG_EEENS5_IJSG_SD_EEEEEEENSN_INS5_IJNS5_IJNS5_IJSP_SD_EEENS5_IJSO_SD_EEEEEESD_NS5_IJSC_SB_EEEEEENS5_IJNS5_IJNS5_IJSU_SY_EEESX_EEESW_NS5_IJSD_SY_EEEEEEEEEEEvNS4_8identityES1J_NS5_IJS1T_NSN_INS5_IJNS5_IJNS5_IJSP_SB_EEES1V_EEESD_S1X_EEENS5_IJS20_SW_NS5_IJSD_NSA_ILi1024EEEEEEEEEEEEEEvS25_EENS_8epilogue10collective18CollectiveEpilogueINS2F_23Sm100TmaWarpSpecializedILi4ELi2ELi32ELb1ELb0EEEJNS5_IJNSA_ILi64EEESH_SH_EEENS5_IJNSN_IS2K_SD_EENSN_INS5_IJSO_SB_EEENS5_IJSD_SG_EEEEEEEENS_10bfloat16_tESM_S2R_SM_NS2F_6fusion15FusionCallbacksIS2J_NS2S_17LinearCombinationIS2R_fS2R_fLNS_15FloatRoundStyleE2EEES2L_S2Q_JEEENS4_5SM1004TMEM4LOAD26SM100_TMEM_LOAD_32dp32b32xENS4_13SM90_TMA_LOADENS1K_INS1L_ILi2ELi4ELi3EEENS1N_ILi16EEENSN_INS5_IJS1P_SO_EEES1V_EEEENS4_39AutoVectorizingCopyWithAssumedAlignmentILi128EEENS4_14SM90_TMA_STOREES37_S39_S39_EEEvvEEEEvNT_6ParamsE)
        /*0b48*/ 	.short	0x0380
        /*0b4a*/ 	.short	0x0c00


	//----- nvinfo : EIATTR_SW_WAR
	.align		4
.L_55:
        /*0b4c*/ 	.byte	0x04, 0x36
        /*0b4e*/ 	.short	(.L_57 - .L_56)
.L_56:
        /*0b50*/ 	.word	0x00000008
.L_57:


//--------------------- .nv.callgraph             --------------------------
	.section	.nv.callgraph,"",@"SHT_CUDA_CALLGRAPH"
	.align	4
	.sectionentsize	8
	.align		4
        /*0000*/ 	.word	0x00000000
	.align		4
        /*0004*/ 	.word	0xffffffff
	.align		4
        /*0008*/ 	.word	index@(_ZN7cutlass13device_kernelINS_4gemm6kernel13GemmUniversalIN4cute5tupleIJiiiiEEENS1_10collective13CollectiveMmaINS1_46MainloopSm100TmaUmmaWarpSpecializedBlockScaledILi1ELi2ELi1ENS5_IJNS4_1CILi2EEENSA_ILi4EEENSA_ILi1EEEEEEEENS5_IJNSA_ILi128EEENSA_ILi256EEESH_EEENS5_IJNS_12float_e5m2_tENS_13float_ue8m0_tEEEENS5_IJNS5_IJlSD_lEEENS4_6LayoutINS5_IJNS5_IJNS5_IJNSA_ILi32EEESC_EEEiEEESQ_NS5_IJSD_iEEEEEENS5_IJNS5_IJNS5_IJNSA_ILi16EEESC_EEEiEEENS5_IJNS5_IJNSA_ILi0EEESD_EEENSA_ILi512EEEEEENS5_IJSW_iEEEEEEEEEEESL_S13_NS4_8TiledMMAINS4_8MMA_AtomIJNS4_21SM100_MMA_MXF8F6F4_SSISJ_SJ_fSK_Li128ELi256ELNS4_4UMMA5MajorE0ELS18_0ELNS17_7ScaleInE0ELS19_0EEEEEENSN_INS5_IJSD_SD_SD_EEENS5_IJSW_SW_SW_EEEEENS5_IJNS4_10UnderscoreES1F_S1F_EEEEENS5_IJNS4_23SM90_TMA_LOAD_MULTICASTES1I_EEENS5_IJNS4_14ComposedLayoutINS4_7SwizzleILi3ELi4ELi3EEENS4_18smem_ptr_flag_bitsILi8EEENSN_INS5_IJNSA_ILi8EEESG_EEENS5_IJSG_SD_EEEEEEENSN_INS5_IJNS5_IJNS5_IJSP_SD_EEENS5_IJSO_SD_EEEEEESD_NS5_IJSC_SB_EEEEEENS5_IJNS5_IJNS5_IJSU_SY_EEESX_EEESW_NS5_IJSD_SY_EEEEEEEEEEEvNS4_8identityES1J_NS5_IJS1T_NSN_INS5_IJNS5_IJNS5_IJSP_SB_EEES1V_EEESD_S1X_EEENS5_IJS20_SW_NS5_IJSD_NSA_ILi1024EEEEEEEEEEEEEEvS25_EENS_8epilogue10collective18CollectiveEpilogueINS2F_23Sm100TmaWarpSpecializedILi4ELi2ELi32ELb1ELb0EEEJNS5_IJNSA_ILi64EEESH_SH_EEENS5_IJNSN_IS2K_SD_EENSN_INS5_IJSO_SB_EEENS5_IJSD_SG_EEEEEEEENS_10bfloat16_tESM_S2R_SM_NS2F_6fusion15FusionCallbacksIS2J_NS2S_17LinearCombinationIS2R_fS2R_fLNS_15FloatRoundStyleE2EEES2L_S2Q_JEEENS4_5SM1004TMEM4LOAD26SM100_TMEM_LOAD_32dp32b32xENS4_13SM90_TMA_LOADENS1K_INS1L_ILi2ELi4ELi3EEENS1N_ILi16EEENSN_INS5_IJS1P_SO_EEES1V_EEEENS4_39AutoVectorizingCopyWithAssumedAlignmentILi128EEENS4_14SM90_TMA_STOREES37_S39_S39_EEEvvEEEEvNT_6ParamsE)
	.align		4
        /*000c*/ 	.word	index@(__assertfail)
	.align		4
        /*0010*/ 	.word	0x00000000
	.align		4
        /*0014*/ 	.word	0xfffffffe
	.align		4
        /*0018*/ 	.word	0x00000000
	.align		4
        /*001c*/ 	.word	0xfffffffd
	.align		4
        /*0020*/ 	.word	0x00000000
	.align		4
        /*0024*/ 	.word	0xfffffffc


//--------------------- .nv.constant4             --------------------------
	.section	.nv.constant4,"a",@progbits
	.align	8
	.align		8
.nv.constant4:
        /*0000*/ 	.dword	__assertfail
	.align		8
        /*0008*/ 	.dword	__unnamed_1
	.align		8
        /*0010*/ 	.dword	__unnamed_2
	.align		8
        /*0018*/ 	.dword	_ZN40_INTERNAL_f822aac8_4_k_cu_2cffaba8_368034cuda3std3__45__cpo5beginE
	.align		8
        /*0020*/ 	.dword	_ZN40_INTERNAL_f822aac8_4_k_cu_2cffaba8_368034cuda3std3__45__cpo3endE
	.align		8
        /*0028*/ 	.dword	_ZN40_INTERNAL_f822aac8_4_k_cu_2cffaba8_368034cuda3std3__45__cpo6cbeginE
	.align		8
        /*0030*/ 	.dword	_ZN40_INTERNAL_f822aac8_4_k_cu_2cffaba8_368034cuda3std3__45__cpo4cendE
	.align		8
        /*0038*/ 	.dword	_ZN40_INTERNAL_f822aac8_4_k_cu_2cffaba8_368034cuda3std3__442_GLOBAL__N__f822aac8_4_k_cu_2cffaba8_368036ignoreE
	.align		8
        /*0040*/ 	.dword	_ZN40_INTERNAL_f822aac8_4_k_cu_2cffaba8_368034cuda3std3__419piecewise_constructE
	.align		8
        /*0048*/ 	.dword	_ZN40_INTERNAL_f822aac8_4_k_cu_2cffaba8_368034cuda3std3__48in_placeE
	.align		8
        /*0050*/ 	.dword	_ZN40_INTERNAL_f822aac8_4_k_cu_2cffaba8_368034cuda3std6ranges3__45__cpo4swapE
	.align		8
        /*0058*/ 	.dword	_ZN40_INTERNAL_f822aac8_4_k_cu_2cffaba8_368034cuda3std6ranges3__45__cpo9iter_moveE
	.align		8
        /*0060*/ 	.dword	_ZN40_INTERNAL_f822aac8_4_k_cu_2cffaba8_368034cute7productE
	.align		8
        /*0068*/ 	.dword	_ZN40_INTERNAL_f822aac8_4_k_cu_2cffaba8_368034cute1_E
	.align		8
        /*0070*/ 	.dword	$str$25
	.align		8
        /*0078*/ 	.dword	$str$26
	.align		8
        /*0080*/ 	.dword	$str$27
	.align		8
        /*0088*/ 	.dword	$str$28


//--------------------- .text._ZN7cutlass13device_kernelINS_4gemm6kernel13GemmUniversalIN4cute5tupleIJiiiiEEENS1_10collective13CollectiveMmaINS1_46MainloopSm100TmaUmmaWarpSpecializedBlockScaledILi1ELi2ELi1ENS5_IJNS4_1CILi2EEENSA_ILi4EEENSA_ILi1EEEEEEEENS5_IJNSA_ILi128EEENSA_ILi256EEESH_EEENS5_IJNS_12float_e5m2_tENS_13float_ue8m0_tEEEENS5_IJNS5_IJlSD_lEEENS4_6LayoutINS5_IJNS5_IJNS5_IJNSA_ILi32EEESC_EEEiEEESQ_NS5_IJSD_iEEEEEENS5_IJNS5_IJNS5_IJNSA_ILi16EEESC_EEEiEEENS5_IJNS5_IJNSA_ILi0EEESD_EEENSA_ILi512EEEEEENS5_IJSW_iEEEEEEEEEEESL_S13_NS4_8TiledMMAINS4_8MMA_AtomIJNS4_21SM100_MMA_MXF8F6F4_SSISJ_SJ_fSK_Li128ELi256ELNS4_4UMMA5MajorE0ELS18_0ELNS17_7ScaleInE0ELS19_0EEEEEENSN_INS5_IJSD_SD_SD_EEENS5_IJSW_SW_SW_EEEEENS5_IJNS4_10UnderscoreES1F_S1F_EEEEENS5_IJNS4_23SM90_TMA_LOAD_MULTICASTES1I_EEENS5_IJNS4_14ComposedLayoutINS4_7SwizzleILi3ELi4ELi3EEENS4_18smem_ptr_flag_bitsILi8EEENSN_INS5_IJNSA_ILi8EEESG_EEENS5_IJSG_SD_EEEEEEENSN_INS5_IJNS5_IJNS5_IJSP_SD_EEENS5_IJSO_SD_EEEEEESD_NS5_IJSC_SB_EEEEEENS5_IJNS5_IJNS5_IJSU_SY_EEESX_EEESW_NS5_IJSD_SY_EEEEEEEEEEEvNS4_8identityES1J_NS5_IJS1T_NSN_INS5_IJNS5_IJNS5_IJSP_SB_EEES1V_EEESD_S1X_EEENS5_IJS20_SW_NS5_IJSD_NSA_ILi1024EEEEEEEEEEEEEEvS25_EENS_8epilogue10collective18CollectiveEpilogueINS2F_23Sm100TmaWarpSpecializedILi4ELi2ELi32ELb1ELb0EEEJNS5_IJNSA_ILi64EEESH_SH_EEENS5_IJNSN_IS2K_SD_EENSN_INS5_IJSO_SB_EEENS5_IJSD_SG_EEEEEEEENS_10bfloat16_tESM_S2R_SM_NS2F_6fusion15FusionCallbacksIS2J_NS2S_17LinearCombinationIS2R_fS2R_fLNS_15FloatRoundStyleE2EEES2L_S2Q_JEEENS4_5SM1004TMEM4LOAD26SM100_TMEM_LOAD_32dp32b32xENS4_13SM90_TMA_LOADENS1K_INS1L_ILi2ELi4ELi3EEENS1N_ILi16EEENSN_INS5_IJS1P_SO_EEES1V_EEEENS4_39AutoVectorizingCopyWithAssumedAlignmentILi128EEENS4_14SM90_TMA_STOREES37_S39_S39_EEEvvEEEEvNT_6ParamsE --------------------------
	.section	.text._ZN7cutlass13device_kernelINS_4gemm6kernel13GemmUniversalIN4cute5tupleIJiiiiEEENS1_10collective13CollectiveMmaINS1_46MainloopSm100TmaUmmaWarpSpecializedBlockScaledILi1ELi2ELi1ENS5_IJNS4_1CILi2EEENSA_ILi4EEENSA_ILi1EEEEEEEENS5_IJNSA_ILi128EEENSA_ILi256EEESH_EEENS5_IJNS_12float_e5m2_tENS_13float_ue8m0_tEEEENS5_IJNS5_IJlSD_lEEENS4_6LayoutINS5_IJNS5_IJNS5_IJNSA_ILi32EEESC_EEEiEEESQ_NS5_IJSD_iEEEEEENS5_IJNS5_IJNS5_IJNSA_ILi16EEESC_EEEiEEENS5_IJNS5_IJNSA_ILi0EEESD_EEENSA_ILi512EEEEEENS5_IJSW_iEEEEEEEEEEESL_S13_NS4_8TiledMMAINS4_8MMA_AtomIJNS4_21SM100_MMA_MXF8F6F4_SSISJ_SJ_fSK_Li128ELi256ELNS4_4UMMA5MajorE0ELS18_0ELNS17_7ScaleInE0ELS19_0EEEEEENSN_INS5_IJSD_SD_SD_EEENS5_IJSW_SW_SW_EEEEENS5_IJNS4_10UnderscoreES1F_S1F_EEEEENS5_IJNS4_23SM90_TMA_LOAD_MULTICASTES1I_EEENS5_IJNS4_14ComposedLayoutINS4_7SwizzleILi3ELi4ELi3EEENS4_18smem_ptr_flag_bitsILi8EEENSN_INS5_IJNSA_ILi8EEESG_EEENS5_IJSG_SD_EEEEEEENSN_INS5_IJNS5_IJNS5_IJSP_SD_EEENS5_IJSO_SD_EEEEEESD_NS5_IJSC_SB_EEEEEENS5_IJNS5_IJNS5_IJSU_SY_EEESX_EEESW_NS5_IJSD_SY_EEEEEEEEEEEvNS4_8identityES1J_NS5_IJS1T_NSN_INS5_IJNS5_IJNS5_IJSP_SB_EEES1V_EEESD_S1X_EEENS5_IJS20_SW_NS5_IJSD_NSA_ILi1024EEEEEEEEEEEEEEvS25_EENS_8epilogue10collective18CollectiveEpilogueINS2F_23Sm100TmaWarpSpecializedILi4ELi2ELi32ELb1ELb0EEEJNS5_IJNSA_ILi64EEESH_SH_EEENS5_IJNSN_IS2K_SD_EENSN_INS5_IJSO_SB_EEENS5_IJSD_SG_EEEEEEEENS_10bfloat16_tESM_S2R_SM_NS2F_6fusion15FusionCallbacksIS2J_NS2S_17LinearCombinationIS2R_fS2R_fLNS_15FloatRoundStyleE2EEES2L_S2Q_JEEENS4_5SM1004TMEM4LOAD26SM100_TMEM_LOAD_32dp32b32xENS4_13SM90_TMA_LOADENS1K_INS1L_ILi2ELi4ELi3EEENS1N_ILi16EEENSN_INS5_IJS1P_SO_EEES1V_EEEENS4_39AutoVectorizingCopyWithAssumedAlignmentILi128EEENS4_14SM90_TMA_STOREES37_S39_S39_EEEvvEEEEvNT_6ParamsE,"ax",@progbits
	.align	128
.text._ZN7cutlass13device_kernelINS_4gemm6kernel13GemmUniversalIN4cute5tupleIJiiiiEEENS1_10collective13CollectiveMmaINS1_46MainloopSm100TmaUmmaWarpSpecializedBlockScaledILi1ELi2ELi1ENS5_IJNS4_1CILi2EEENSA_ILi4EEENSA_ILi1EEEEEEEENS5_IJNSA_ILi128EEENSA_ILi256EEESH_EEENS5_IJNS_12float_e5m2_tENS_13float_ue8m0_tEEEENS5_IJNS5_IJlSD_lEEENS4_6LayoutINS5_IJNS5_IJNS5_IJNSA_ILi32EEESC_EEEiEEESQ_NS5_IJSD_iEEEEEENS5_IJNS5_IJNS5_IJNSA_ILi16EEESC_EEEiEEENS5_IJNS5_IJNSA_ILi0EEESD_EEENSA_ILi512EEEEEENS5_IJSW_iEEEEEEEEEEESL_S13_NS4_8TiledMMAINS4_8MMA_AtomIJNS4_21SM100_MMA_MXF8F6F4_SSISJ_SJ_fSK_Li128ELi256ELNS4_4UMMA5MajorE0ELS18_0ELNS17_7ScaleInE0ELS19_0EEEEEENSN_INS5_IJSD_SD_SD_EEENS5_IJSW_SW_SW_EEEEENS5_IJNS4_10UnderscoreES1F_S1F_EEEEENS5_IJNS4_23SM90_TMA_LOAD_MULTICASTES1I_EEENS5_IJNS4_14ComposedLayoutINS4_7SwizzleILi3ELi4ELi3EEENS4_18smem_ptr_flag_bitsILi8EEENSN_INS5_IJNSA_ILi8EEESG_EEENS5_IJSG_SD_EEEEEEENSN_INS5_IJNS5_IJNS5_IJSP_SD_EEENS5_IJSO_SD_EEEEEESD_NS5_IJSC_SB_EEEEEENS5_IJNS5_IJNS5_IJSU_SY_EEESX_EEESW_NS5_IJSD_SY_EEEEEEEEEEEvNS4_8identityES1J_NS5_IJS1T_NSN_INS5_IJNS5_IJNS5_IJSP_SB_EEES1V_EEESD_S1X_EEENS5_IJS20_SW_NS5_IJSD_NSA_ILi1024EEEEEEEEEEEEEEvS25_EENS_8epilogue10collective18CollectiveEpilogueINS2F_23Sm100TmaWarpSpecializedILi4ELi2ELi32ELb1ELb0EEEJNS5_IJNSA_ILi64EEESH_SH_EEENS5_IJNSN_IS2K_SD_EENSN_INS5_IJSO_SB_EEENS5_IJSD_SG_EEEEEEEENS_10bfloat16_tESM_S2R_SM_NS2F_6fusion15FusionCallbacksIS2J_NS2S_17LinearCombinationIS2R_fS2R_fLNS_15FloatRoundStyleE2EEES2L_S2Q_JEEENS4_5SM1004TMEM4LOAD26SM100_TMEM_LOAD_32dp32b32xENS4_13SM90_TMA_LOADENS1K_INS1L_ILi2ELi4ELi3EEENS1N_ILi16EEENSN_INS5_IJS1P_SO_EEES1V_EEEENS4_39AutoVectorizingCopyWithAssumedAlignmentILi128EEENS4_14SM90_TMA_STOREES37_S39_S39_EEEvvEEEEvNT_6ParamsE:
        .type           _ZN7cutlass13device_kernelINS_4gemm6kernel13GemmUniversalIN4cute5tupleIJiiiiEEENS1_10collective13CollectiveMmaINS1_46MainloopSm100TmaUmmaWarpSpecializedBlockScaledILi1ELi2ELi1ENS5_IJNS4_1CILi2EEENSA_ILi4EEENSA_ILi1EEEEEEEENS5_IJNSA_ILi128EEENSA_ILi256EEESH_EEENS5_IJNS_12float_e5m2_tENS_13float_ue8m0_tEEEENS5_IJNS5_IJlSD_lEEENS4_6LayoutINS5_IJNS5_IJNS5_IJNSA_ILi32EEESC_EEEiEEESQ_NS5_IJSD_iEEEEEENS5_IJNS5_IJNS5_IJNSA_ILi16EEESC_EEEiEEENS5_IJNS5_IJNSA_ILi0EEESD_EEENSA_ILi512EEEEEENS5_IJSW_iEEEEEEEEEEESL_S13_NS4_8TiledMMAINS4_8MMA_AtomIJNS4_21SM100_MMA_MXF8F6F4_SSISJ_SJ_fSK_Li128ELi256ELNS4_4UMMA5MajorE0ELS18_0ELNS17_7ScaleInE0ELS19_0EEEEEENSN_INS5_IJSD_SD_SD_EEENS5_IJSW_SW_SW_EEEEENS5_IJNS4_10UnderscoreES1F_S1F_EEEEENS5_IJNS4_23SM90_TMA_LOAD_MULTICASTES1I_EEENS5_IJNS4_14ComposedLayoutINS4_7SwizzleILi3ELi4ELi3EEENS4_18smem_ptr_flag_bitsILi8EEENSN_INS5_IJNSA_ILi8EEESG_EEENS5_IJSG_SD_EEEEEEENSN_INS5_IJNS5_IJNS5_IJSP_SD_EEENS5_IJSO_SD_EEEEEESD_NS5_IJSC_SB_EEEEEENS5_IJNS5_IJNS5_IJSU_SY_EEESX_EEESW_NS5_IJSD_SY_EEEEEEEEEEEvNS4_8identityES1J_NS5_IJS1T_NSN_INS5_IJNS5_IJNS5_IJSP_SB_EEES1V_EEESD_S1X_EEENS5_IJS20_SW_NS5_IJSD_NSA_ILi1024EEEEEEEEEEEEEEvS25_EENS_8epilogue10collective18CollectiveEpilogueINS2F_23Sm100TmaWarpSpecializedILi4ELi2ELi32ELb1ELb0EEEJNS5_IJNSA_ILi64EEESH_SH_EEENS5_IJNSN_IS2K_SD_EENSN_INS5_IJSO_SB_EEENS5_IJSD_SG_EEEEEEEENS_10bfloat16_tESM_S2R_SM_NS2F_6fusion15FusionCallbacksIS2J_NS2S_17LinearCombinationIS2R_fS2R_fLNS_15FloatRoundStyleE2EEES2L_S2Q_JEEENS4_5SM1004TMEM4LOAD26SM100_TMEM_LOAD_32dp32b32xENS4_13SM90_TMA_LOADENS1K_INS1L_ILi2ELi4ELi3EEENS1N_ILi16EEENSN_INS5_IJS1P_SO_EEES1V_EEEENS4_39AutoVectorizingCopyWithAssumedAlignmentILi128EEENS4_14SM90_TMA_STOREES37_S39_S39_EEEvvEEEEvNT_6ParamsE,@function
        .size           _ZN7cutlass13device_kernelINS_4gemm6kernel13GemmUniversalIN4cute5tupleIJiiiiEEENS1_10collective13CollectiveMmaINS1_46MainloopSm100TmaUmmaWarpSpecializedBlockScaledILi1ELi2ELi1ENS5_IJNS4_1CILi2EEENSA_ILi4EEENSA_ILi1EEEEEEEENS5_IJNSA_ILi128EEENSA_ILi256EEESH_EEENS5_IJNS_12float_e5m2_tENS_13float_ue8m0_tEEEENS5_IJNS5_IJlSD_lEEENS4_6LayoutINS5_IJNS5_IJNS5_IJNSA_ILi32EEESC_EEEiEEESQ_NS5_IJSD_iEEEEEENS5_IJNS5_IJNS5_IJNSA_ILi16EEESC_EEEiEEENS5_IJNS5_IJNSA_ILi0EEESD_EEENSA_ILi512EEEEEENS5_IJSW_iEEEEEEEEEEESL_S13_NS4_8TiledMMAINS4_8MMA_AtomIJNS4_21SM100_MMA_MXF8F6F4_SSISJ_SJ_fSK_Li128ELi256ELNS4_4UMMA5MajorE0ELS18_0ELNS17_7ScaleInE0ELS19_0EEEEEENSN_INS5_IJSD_SD_SD_EEENS5_IJSW_SW_SW_EEEEENS5_IJNS4_10UnderscoreES1F_S1F_EEEEENS5_IJNS4_23SM90_TMA_LOAD_MULTICASTES1I_EEENS5_IJNS4_14ComposedLayoutINS4_7SwizzleILi3ELi4ELi3EEENS4_18smem_ptr_flag_bitsILi8EEENSN_INS5_IJNSA_ILi8EEESG_EEENS5_IJSG_SD_EEEEEEENSN_INS5_IJNS5_IJNS5_IJSP_SD_EEENS5_IJSO_SD_EEEEEESD_NS5_IJSC_SB_EEEEEENS5_IJNS5_IJNS5_IJSU_SY_EEESX_EEESW_NS5_IJSD_SY_EEEEEEEEEEEvNS4_8identityES1J_NS5_IJS1T_NSN_INS5_IJNS5_IJNS5_IJSP_SB_EEES1V_EEESD_S1X_EEENS5_IJS20_SW_NS5_IJSD_NSA_ILi1024EEEEEEEEEEEEEEvS25_EENS_8epilogue10collective18CollectiveEpilogueINS2F_23Sm100TmaWarpSpecializedILi4ELi2ELi32ELb1ELb0EEEJNS5_IJNSA_ILi64EEESH_SH_EEENS5_IJNSN_IS2K_SD_EENSN_INS5_IJSO_SB_EEENS5_IJSD_SG_EEEEEEEENS_10bfloat16_tESM_S2R_SM_NS2F_6fusion15FusionCallbacksIS2J_NS2S_17LinearCombinationIS2R_fS2R_fLNS_15FloatRoundStyleE2EEES2L_S2Q_JEEENS4_5SM1004TMEM4LOAD26SM100_TMEM_LOAD_32dp32b32xENS4_13SM90_TMA_LOADENS1K_INS1L_ILi2ELi4ELi3EEENS1N_ILi16EEENSN_INS5_IJS1P_SO_EEES1V_EEEENS4_39AutoVectorizingCopyWithAssumedAlignmentILi128EEENS4_14SM90_TMA_STOREES37_S39_S39_EEEvvEEEEvNT_6ParamsE,(.L_x_231 - _ZN7cutlass13device_kernelINS_4gemm6kernel13GemmUniversalIN4cute5tupleIJiiiiEEENS1_10collective13CollectiveMmaINS1_46MainloopSm100TmaUmmaWarpSpecializedBlockScaledILi1ELi2ELi1ENS5_IJNS4_1CILi2EEENSA_ILi4EEENSA_ILi1EEEEEEEENS5_IJNSA_ILi128EEENSA_ILi256EEESH_EEENS5_IJNS_12float_e5m2_tENS_13float_ue8m0_tEEEENS5_IJNS5_IJlSD_lEEENS4_6LayoutINS5_IJNS5_IJNS5_IJNSA_ILi32EEESC_EEEiEEESQ_NS5_IJSD_iEEEEEENS5_IJNS5_IJNS5_IJNSA_ILi16EEESC_EEEiEEENS5_IJNS5_IJNSA_ILi0EEESD_EEENSA_ILi512EEEEEENS5_IJSW_iEEEEEEEEEEESL_S13_NS4_8TiledMMAINS4_8MMA_AtomIJNS4_21SM100_MMA_MXF8F6F4_SSISJ_SJ_fSK_Li128ELi256ELNS4_4UMMA5MajorE0ELS18_0ELNS17_7ScaleInE0ELS19_0EEEEEENSN_INS5_IJSD_SD_SD_EEENS5_IJSW_SW_SW_EEEEENS5_IJNS4_10UnderscoreES1F_S1F_EEEEENS5_IJNS4_23SM90_TMA_LOAD_MULTICASTES1I_EEENS5_IJNS4_14ComposedLayoutINS4_7SwizzleILi3ELi4ELi3EEENS4_18smem_ptr_flag_bitsILi8EEENSN_INS5_IJNSA_ILi8EEESG_EEENS5_IJSG_SD_EEEEEEENSN_INS5_IJNS5_IJNS5_IJSP_SD_EEENS5_IJSO_SD_EEEEEESD_NS5_IJSC_SB_EEEEEENS5_IJNS5_IJNS5_IJSU_SY_EEESX_EEESW_NS5_IJSD_SY_EEEEEEEEEEEvNS4_8identityES1J_NS5_IJS1T_NSN_INS5_IJNS5_IJNS5_IJSP_SB_EEES1V_EEESD_S1X_EEENS5_IJS20_SW_NS5_IJSD_NSA_ILi1024EEEEEEEEEEEEEEvS25_EENS_8epilogue10collective18CollectiveEpilogueINS2F_23Sm100TmaWarpSpecializedILi4ELi2ELi32ELb1ELb0EEEJNS5_IJNSA_ILi64EEESH_SH_EEENS5_IJNSN_IS2K_SD_EENSN_INS5_IJSO_SB_EEENS5_IJSD_SG_EEEEEEEENS_10bfloat16_tESM_S2R_SM_NS2F_6fusion15FusionCallbacksIS2J_NS2S_17LinearCombinationIS2R_fS2R_fLNS_15FloatRoundStyleE2EEES2L_S2Q_JEEENS4_5SM1004TMEM4LOAD26SM100_TMEM_LOAD_32dp32b32xENS4_13SM90_TMA_LOADENS1K_INS1L_ILi2ELi4ELi3EEENS1N_ILi16EEENSN_INS5_IJS1P_SO_EEES1V_EEEENS4_39AutoVectorizingCopyWithAssumedAlignmentILi128EEENS4_14SM90_TMA_STOREES37_S39_S39_EEEvvEEEEvNT_6ParamsE)
        .other          _ZN7cutlass13device_kernelINS_4gemm6kernel13GemmUniversalIN4cute5tupleIJiiiiEEENS1_10collective13CollectiveMmaINS1_46MainloopSm100TmaUmmaWarpSpecializedBlockScaledILi1ELi2ELi1ENS5_IJNS4_1CILi2EEENSA_ILi4EEENSA_ILi1EEEEEEEENS5_IJNSA_ILi128EEENSA_ILi256EEESH_EEENS5_IJNS_12float_e5m2_tENS_13float_ue8m0_tEEEENS5_IJNS5_IJlSD_lEEENS4_6LayoutINS5_IJNS5_IJNS5_IJNSA_ILi32EEESC_EEEiEEESQ_NS5_IJSD_iEEEEEENS5_IJNS5_IJNS5_IJNSA_ILi16EEESC_EEEiEEENS5_IJNS5_IJNSA_ILi0EEESD_EEENSA_ILi512EEEEEENS5_IJSW_iEEEEEEEEEEESL_S13_NS4_8TiledMMAINS4_8MMA_AtomIJNS4_21SM100_MMA_MXF8F6F4_SSISJ_SJ_fSK_Li128ELi256ELNS4_4UMMA5MajorE0ELS18_0ELNS17_7ScaleInE0ELS19_0EEEEEENSN_INS5_IJSD_SD_SD_EEENS5_IJSW_SW_SW_EEEEENS5_IJNS4_10UnderscoreES1F_S1F_EEEEENS5_IJNS4_23SM90_TMA_LOAD_MULTICASTES1I_EEENS5_IJNS4_14ComposedLayoutINS4_7SwizzleILi3ELi4ELi3EEENS4_18smem_ptr_flag_bitsILi8EEENSN_INS5_IJNSA_ILi8EEESG_EEENS5_IJSG_SD_EEEEEEENSN_INS5_IJNS5_IJNS5_IJSP_SD_EEENS5_IJSO_SD_EEEEEESD_NS5_IJSC_SB_EEEEEENS5_IJNS5_IJNS5_IJSU_SY_EEESX_EEESW_NS5_IJSD_SY_EEEEEEEEEEEvNS4_8identityES1J_NS5_IJS1T_NSN_INS5_IJNS5_IJNS5_IJSP_SB_EEES1V_EEESD_S1X_EEENS5_IJS20_SW_NS5_IJSD_NSA_ILi1024EEEEEEEEEEEEEEvS25_EENS_8epilogue10collective18CollectiveEpilogueINS2F_23Sm100TmaWarpSpecializedILi4ELi2ELi32ELb1ELb0EEEJNS5_IJNSA_ILi64EEESH_SH_EEENS5_IJNSN_IS2K_SD_EENSN_INS5_IJSO_SB_EEENS5_IJSD_SG_EEEEEEEENS_10bfloat16_tESM_S2R_SM_NS2F_6fusion15FusionCallbacksIS2J_NS2S_17LinearCombinationIS2R_fS2R_fLNS_15FloatRoundStyleE2EEES2L_S2Q_JEEENS4_5SM1004TMEM4LOAD26SM100_TMEM_LOAD_32dp32b32xENS4_13SM90_TMA_LOADENS1K_INS1L_ILi2ELi4ELi3EEENS1N_ILi16EEENSN_INS5_IJS1P_SO_EEES1V_EEEENS4_39AutoVectorizingCopyWithAssumedAlignmentILi128EEENS4_14SM90_TMA_STOREES37_S39_S39_EEEvvEEEEvNT_6ParamsE,@"STO_CUDA_ENTRY STV_DEFAULT"
_ZN7cutlass13device_kernelINS_4gemm6kernel13GemmUniversalIN4cute5tupleIJiiiiEEENS1_10collective13CollectiveMmaINS1_46MainloopSm100TmaUmmaWarpSpecializedBlockScaledILi1ELi2ELi1ENS5_IJNS4_1CILi2EEENSA_ILi4EEENSA_ILi1EEEEEEEENS5_IJNSA_ILi128EEENSA_ILi256EEESH_EEENS5_IJNS_12float_e5m2_tENS_13float_ue8m0_tEEEENS5_IJNS5_IJlSD_lEEENS4_6LayoutINS5_IJNS5_IJNS5_IJNSA_ILi32EEESC_EEEiEEESQ_NS5_IJSD_iEEEEEENS5_IJNS5_IJNS5_IJNSA_ILi16EEESC_EEEiEEENS5_IJNS5_IJNSA_ILi0EEESD_EEENSA_ILi512EEEEEENS5_IJSW_iEEEEEEEEEEESL_S13_NS4_8TiledMMAINS4_8MMA_AtomIJNS4_21SM100_MMA_MXF8F6F4_SSISJ_SJ_fSK_Li128ELi256ELNS4_4UMMA5MajorE0ELS18_0ELNS17_7ScaleInE0ELS19_0EEEEEENSN_INS5_IJSD_SD_SD_EEENS5_IJSW_SW_SW_EEEEENS5_IJNS4_10UnderscoreES1F_S1F_EEEEENS5_IJNS4_23SM90_TMA_LOAD_MULTICASTES1I_EEENS5_IJNS4_14ComposedLayoutINS4_7SwizzleILi3ELi4ELi3EEENS4_18smem_ptr_flag_bitsILi8EEENSN_INS5_IJNSA_ILi8EEESG_EEENS5_IJSG_SD_EEEEEEENSN_INS5_IJNS5_IJNS5_IJSP_SD_EEENS5_IJSO_SD_EEEEEESD_NS5_IJSC_SB_EEEEEENS5_IJNS5_IJNS5_IJSU_SY_EEESX_EEESW_NS5_IJSD_SY_EEEEEEEEEEEvNS4_8identityES1J_NS5_IJS1T_NSN_INS5_IJNS5_IJNS5_IJSP_SB_EEES1V_EEESD_S1X_EEENS5_IJS20_SW_NS5_IJSD_NSA_ILi1024EEEEEEEEEEEEEEvS25_EENS_8epilogue10collective18CollectiveEpilogueINS2F_23Sm100TmaWarpSpecializedILi4ELi2ELi32ELb1ELb0EEEJNS5_IJNSA_ILi64EEESH_SH_EEENS5_IJNSN_IS2K_SD_EENSN_INS5_IJSO_SB_EEENS5_IJSD_SG_EEEEEEEENS_10bfloat16_tESM_S2R_SM_NS2F_6fusion15FusionCallbacksIS2J_NS2S_17LinearCombinationIS2R_fS2R_fLNS_15FloatRoundStyleE2EEES2L_S2Q_JEEENS4_5SM1004TMEM4LOAD26SM100_TMEM_LOAD_32dp32b32xENS4_13SM90_TMA_LOADENS1K_INS1L_ILi2ELi4ELi3EEENS1N_ILi16EEENSN_INS5_IJS1P_SO_EEES1V_EEEENS4_39AutoVectorizingCopyWithAssumedAlignmentILi128EEENS4_14SM90_TMA_STOREES37_S39_S39_EEEvvEEEEvNT_6ParamsE:
[----:B------:R-:W1:Y:S01]  /*0000*/  LDC R1, c[0x0][0x37c] ;  /* 0x0000df00ff017b82 */ /* 0x000e620000000800 */
[----:B------:R-:W2:Y:S01]  /*0010*/  S2R R187, SR_TID.X ;  /* 0x0000000000bb7919 */ /* 0x000ea20000002100 */
[----:B------:R-:W3:Y:S01]  /*0020*/  LDCU.64 UR12, c[0x0][0xc90] ;  /* 0x00019200ff0c77ac */ /* 0x000ee20008000a00 */
[----:B------:R-:W-:Y:S02]  /*0030*/  PRMT R180, RZ, 0x7610, R180 ;  /* 0x00007610ffb47816 */ /* 0x000fe400000000b4 */
[----:B------:R-:W-:Y:S02]  /*0040*/  ELECT P3, URZ, PT ;  /* 0x0000000000ff782f */ /* 0x000fe40003860000 */
[----:B---3--:R-:W-:-:S04]  /*0050*/  ISETP.NE.U32.AND P0, PT, RZ, UR12, PT ;  /* 0x0000000cff007c0c */ /* 0x008fc8000bf05070 */
[----:B------:R-:W-:Y:S02]  /*0060*/  ISETP.NE.AND.EX P1, PT, RZ, UR13, PT, P0 ;  /* 0x0000000dff007c0c */ /* 0x000fe4000bf25300 */
[----:B--2---:R-:W-:-:S05]  /*0070*/  SHF.R.U32.HI R181, RZ, 0x5, R187 ;  /* 0x00000005ffb57819 */ /* 0x004fca00000116bb */
[----:B------:R-:W2:Y:S02]  /*0080*/  SHFL.IDX PT, R0, R181, RZ, 0x1f ;  /* 0x00001fffb5007589 */ /* 0x000ea400000e0000 */
[----:B--2---:R-:W-:-:S04]  /*0090*/  R2UR UR21, R0 ;  /* 0x00000000001572ca */ /* 0x004fc800000e0000 */
[----:B-1----:R-:W-:Y:S05]  /*00a0*/  @P1 BRA `(.L_x_0) ;  /* 0x0000000000301947 */ /* 0x002fea0003800000 */
[----:B------:R-:W1:Y:S02]  /*00b0*/  LDCU.64 UR4, c[0x0][0xc88] ;  /* 0x00019100ff0477ac */ /* 0x000e640008000a00 */
[----:B-1----:R-:W-:-:S04]  /*00c0*/  UISETP.NE.U32.AND UP0, UPT, UR4, URZ, UPT ;  /* 0x000000ff0400728c */ /* 0x002fc8000bf05070 */
[----:B------:R-:W-:-:S09]  /*00d0*/  UISETP.NE.AND.EX UP0, UPT, UR5, URZ, UPT, UP0 ;  /* 0x000000ff0500728c */ /* 0x000fd2000bf05300 */
[----:B------:R-:W-:Y:S05]  /*00e0*/  BRA.U !UP0, `(.L_x_1) ;  /* 0x0000000108147547 */ /* 0x000fea000b800000 */
[----:B------:R-:W1:Y:S01]  /*00f0*/  LDC.64 R2, c[0x0][0xc88] ;  /* 0x00032200ff027b82 */ /* 0x000e620000000a00 */
[----:B------:R-:W1:Y:S02]  /*0100*/  LDCU.64 UR4, c[0x0][0x358] ;  /* 0x00006b00ff0477ac */ /* 0x000e640008000a00 */
[----:B-1----:R1:W5:Y:S01]  /*0110*/  LDG.E R133, desc[UR4][R2.64] ;  /* 0x0000000402857981 */ /* 0x002362000c1e1900 */
[----:B------:R-:W-:Y:S01]  /*0120*/  HFMA2 R180, -RZ, RZ, 0, 5.9604644775390625e-08 ;  /* 0x00000001ffb47431 */ /* 0x000fe200000001ff */
[----:B------:R-:W-:Y:S05]  /*0130*/  BRA `(.L_x_0) ;  /* 0x00000000000c7947 */ /* 0x000fea0003800000 */
.L_x_1:
[----:B------:R-:W1:Y:S01]  /*0140*/  LDCU UR4, c[0x0][0xc80] ;  /* 0x00019000ff0477ac */ /* 0x000e620008000800 */
[----:B------:R-:W-:Y:S01]  /*0150*/  HFMA2 R180, -RZ, RZ, 0, 5.9604644775390625e-08 ;  /* 0x00000001ffb47431 */ /* 0x000fe200000001ff */
[----:B-1----:R-:W-:-:S07]  /*0160*/  MOV R133, UR4 ;  /* 0x0000000400857c02 */ /* 0x002fce0008000f00 */
.L_x_0:
[----:B------:R-:W2:Y:S02]  /*0170*/  LDCU.64 UR4, c[0x0][0xcb0] ;  /* 0x00019600ff0477ac */ /* 0x000ea40008000a00 */
[----:B--2---:R-:W-:-:S04]  /*0180*/  UISETP.NE.U32.AND UP0, UPT, UR4, URZ, UPT ;  /* 0x000000ff0400728c */ /* 0x004fc8000bf05070 */
[----:B------:R-:W-:-:S09]  /*0190*/  UISETP.NE.AND.EX UP0, UPT, UR5, URZ, UPT, UP0 ;  /* 0x000000ff0500728c */ /* 0x000fd2000bf05300 */
[----:B------:R-:W-:Y:S05]  /*01a0*/  BRA.U UP0, `(.L_x_2) ;  /* 0x0000000100287547 */ /* 0x000fea000b800000 */
[----:B------:R-:W2:Y:S02]  /*01b0*/  LDCU.64 UR4, c[0x0][0xca8] ;  /* 0x00019500ff0477ac */ /* 0x000ea40008000a00 */
[----:B--2---:R-:W-:-:S04]  /*01c0*/  UISETP.NE.U32.AND UP0, UPT, UR4, URZ, UPT ;  /* 0x000000ff0400728c */ /* 0x004fc8000bf05070 */
[----:B------:R-:W-:-:S09]  /*01d0*/  UISETP.NE.AND.EX UP0, UPT, UR5, URZ, UPT, UP0 ;  /* 0x000000ff0500728c */ /* 0x000fd2000bf05300 */
[----:B------:R-:W-:Y:S05]  /*01e0*/  BRA.U !UP0, `(.L_x_3) ;  /* 0x0000000108107547 */ /* 0x000fea000b800000 */
[----:B------:R-:W2:Y:S01]  /*01f0*/  LDC.64 R130, c[0x0][0xca8] ;  /* 0x00032a00ff827b82 */ /* 0x000ea20000000a00 */
[----:B------:R-:W2:Y:S02]  /*0200*/  LDCU.64 UR4, c[0x0][0x358] ;  /* 0x00006b00ff0477ac */ /* 0x000ea40008000a00 */
[----:B--2---:R2:W5:Y:S01]  /*0210*/  LDG.E R130, desc[UR4][R130.64] ;  /* 0x0000000482827981 */ /* 0x004562000c1e1900 */
[----:B------:R-:W-:Y:S05]  /*0220*/  BRA `(.L_x_2) ;  /* 0x0000000000087947 */ /* 0x000fea0003800000 */
.L_x_3:
[----:B------:R-:W2:Y:S02]  /*0230*/  LDCU UR4, c[0x0][0xca0] ;  /* 0x00019400ff0477ac */ /* 0x000ea40008000800 */
[----:B--2---:R-:W-:Y:S02]  /*0240*/  MOV R130, UR4 ;  /* 0x0000000400827c02 */ /* 0x004fe40008000f00 */
.L_x_2:
[----:B------:R-:W-:Y:S01]  /*0250*/  IMAD.U32 R0, RZ, RZ, UR21 ;  /* 0x00000015ff007e24 */ /* 0x000fe2000f8e00ff */
[----:B------:R-:W-:Y:S04]  /*0260*/  BSSY.RECONVERGENT B0, `(.L_x_4) ;  /* 0x0000012000007945 */ /* 0x000fe80003800200 */
[C---:B------:R-:W-:Y:S02]  /*0270*/  ISETP.NE.OR P2, PT, R0.reuse, 0x1, !P3 ;  /* 0x000000010000780c */ /* 0x040fe40005f45670 */
[----:B------:R-:W-:-:S11]  /*0280*/  ISETP.NE.OR P1, PT, R0, 0x3, !P3 ;  /* 0x000000030000780c */ /* 0x000fd60005f25670 */
[----:B------:R-:W-:Y:S05]  /*0290*/  @P2 BRA `(.L_x_5) ;  /* 0x0000000000382947 */ /* 0x000fea0003800000 */
[----:B------:R-:W3:Y:S02]  /*02a0*/  LDCU.64 UR4, c[0x0][0x348] ;  /* 0x00006900ff0477ac */ /* 0x000ee40008000a00 */
[----:B---3--:R-:W-:Y:S02]  /*02b0*/  UIADD3 UR10, UP3, UPT, UR4, 0x80, URZ ;  /* 0x00000080040a7890 */ /* 0x008fe4000ff7e0ff */
[----:B------:R-:W-:Y:S02]  /*02c0*/  UIADD3 UR8, UP2, UPT, UR4, 0x180, URZ ;  /* 0x0000018004087890 */ /* 0x000fe4000ff5e0ff */
[----:B------:R-:W-:Y:S02]  /*02d0*/  UIADD3 UR6, UP1, UPT, UR4, 0x280, URZ ;  /* 0x0000028004067890 */ /* 0x000fe4000ff3e0ff */
[----:B------:R-:W-:Y:S02]  /*02e0*/  UIADD3 UR4, UP0, UPT, UR4, 0x380, URZ ;  /* 0x0000038004047890 */ /* 0x000fe4000ff1e0ff */
[----:B------:R-:W-:-:S02]  /*02f0*/  UIADD3.X UR11, UPT, UPT, URZ, UR5, URZ, UP3, !UPT ;  /* 0x00000005ff0b7290 */ /* 0x000fc40009ffe4ff */
[----:B------:R-:W-:Y:S02]  /*0300*/  UIADD3.X UR9, UPT, UPT, URZ, UR5, URZ, UP2, !UPT ;  /* 0x00000005ff097290 */ /* 0x000fe400097fe4ff */
[----:B------:R-:W-:Y:S02]  /*0310*/  UIADD3.X UR7, UPT, UPT, URZ, UR5, URZ, UP1, !UPT ;  /* 0x00000005ff077290 */ /* 0x000fe40008ffe4ff */
[----:B------:R-:W-:-:S03]  /*0320*/  UIADD3.X UR5, UPT, UPT, URZ, UR5, URZ, UP0, !UPT ;  /* 0x00000005ff057290 */ /* 0x000fc600087fe4ff */
[----:B------:R3:W-:Y:S02]  /*0330*/  UTMACCTL.PF [UR10] ;  /* 0x000000000a0079b9 */ /* 0x0007e40008040000 */
[----:B------:R3:W-:Y:S02]  /*0340*/  UTMACCTL.PF [UR8] ;  /* 0x00000000080079b9 */ /* 0x0007e40008040000 */
[----:B------:R3:W-:Y:S02]  /*0350*/  UTMACCTL.PF [UR6] ;  /* 0x00000000060079b9 */ /* 0x0007e40008040000 */
[----:B------:R3:W-:Y:S02]  /*0360*/  UTMACCTL.PF [UR4] ;  /* 0x00000000040079b9 */ /* 0x0007e40008040000 */
[----:B---3--:R-:W-:Y:S01]  /*0370*/  NOP ;  /* 0x0000000000007918 */ /* 0x008fe20000000000 */
.L_x_5:
[----:B------:R-:W-:Y:S05]  /*0380*/  BSYNC.RECONVERGENT B0 ;  /* 0x0000000000007941 */ /* 0x000fea0003800200 */
.L_x_4:
[----:B------:R-:W-:Y:S04]  /*0390*/  BSSY.RECONVERGENT B0, `(.L_x_6) ;  /* 0x000000a000007945 */ /* 0x000fe80003800200 */
[----:B------:R-:W-:Y:S05]  /*03a0*/  @P1 BRA `(.L_x_7) ;  /* 0x0000000000201947 */ /* 0x000fea0003800000 */
[----:B------:R-:W3:Y:S02]  /*03b0*/  LDCU.64 UR4, c[0x0][0x348] ;  /* 0x00006900ff0477ac */ /* 0x000ee40008000a00 */
[----:B---3--:R-:W-:Y:S02]  /*03c0*/  UIADD3 UR6, UP1, UPT, UR4, 0x980, URZ ;  /* 0x0000098004067890 */ /* 0x008fe4000ff3e0ff */
[----:B------:R-:W-:Y:S02]  /*03d0*/  UIADD3 UR4, UP0, UPT, UR4, 0xa80, URZ ;  /* 0x00000a8004047890 */ /* 0x000fe4000ff1e0ff */
[----:B------:R-:W-:Y:S02]  /*03e0*/  UIADD3.X UR7, UPT, UPT, URZ, UR5, URZ, UP1, !UPT ;  /* 0x00000005ff077290 */ /* 0x000fe40008ffe4ff */
[----:B------:R-:W-:-:S07]  /*03f0*/  UIADD3.X UR5, UPT, UPT, URZ, UR5, URZ, UP0, !UPT ;  /* 0x00000005ff057290 */ /* 0x000fce00087fe4ff */
[----:B------:R3:W-:Y:S02]  /*0400*/  UTMACCTL.PF [UR6] ;  /* 0x00000000060079b9 */ /* 0x0007e40008040000 */
[----:B------:R3:W-:Y:S02]  /*0410*/  UTMACCTL.PF [UR4] ;  /* 0x00000000040079b9 */ /* 0x0007e40008040000 */
[----:B---3--:R-:W-:Y:S01]  /*0420*/  NOP ;  /* 0x0000000000007918 */ /* 0x008fe20000000000 */
.L_x_7:
[----:B------:R-:W-:Y:S05]  /*0430*/  BSYNC.RECONVERGENT B0 ;  /* 0x0000000000007941 */ /* 0x000fea0003800200 */
.L_x_6:
[----:B------:R-:W3:Y:S01]  /*0440*/  LDCU.64 UR4, c[0x0][0xc88] ;  /* 0x00019100ff0477ac */ /* 0x000ee20008000a00 */
[----:B------:R-:W-:Y:S01]  /*0450*/  ISETP.NE.AND.EX P0, PT, RZ, UR13, PT, P0 ;  /* 0x0000000dff007c0c */ /* 0x000fe2000bf05300 */
[----:B------:R-:W-:Y:S01]  /*0460*/  UPLOP3.LUT UP5, UPT, UPT, UPT, UPT, 0x80, 0x8 ;  /* 0x000000000008789c */ /* 0x000fe20003faf070 */
[----:B---3--:R-:W-:-:S04]  /*0470*/  ISETP.NE.U32.AND P1, PT, RZ, UR4, PT ;  /* 0x00000004ff007c0c */ /* 0x008fc8000bf25070 */
[----:B------:R-:W-:-:S13]  /*0480*/  ISETP.NE.AND.EX P1, PT, RZ, UR5, PT, P1 ;  /* 0x00000005ff007c0c */ /* 0x000fda000bf25310 */
[----:B------:R-:W-:Y:S05]  /*0490*/  @P1 BRA P0, `(.L_x_8) ;  /* 0x0000000000281947 */ /* 0x000fea0000000000 */
[----:B------:R-:W-:Y:S01]  /*04a0*/  UISETP.NE.U32.AND UP0, UPT, UR12, URZ, UPT ;  /* 0x000000ff0c00728c */ /* 0x000fe2000bf05070 */
[----:B-----5:R-:W-:Y:S01]  /*04b0*/  FSETP.NEU.AND P0, PT, R133, RZ, PT ;  /* 0x000000ff8500720b */ /* 0x020fe20003f0d000 */
[----:B------:R-:W-:Y:S02]  /*04c0*/  UISETP.NE.U32.AND UP2, UPT, UR4, URZ, UPT ;  /* 0x000000ff0400728c */ /* 0x000fe4000bf45070 */
[----:B------:R-:W-:Y:S02]  /*04d0*/  UISETP.NE.AND.EX UP1, UPT, UR13, URZ, UPT, UP0 ;  /* 0x000000ff0d00728c */ /* 0x000fe4000bf25300 */
[----:B------:R-:W-:-:S04]  /*04e0*/  UISETP.NE.AND.EX UP0, UPT, UR5, URZ, UPT, UP2 ;  /* 0x000000ff0500728c */ /* 0x000fc8000bf05320 */
[----:B------:R-:W-:-:S04]  /*04f0*/  USEL UR4, URZ, 0xffffffff, UP0 ;  /* 0xffffffffff047887 */ /* 0x000fc80008000000 */
[----:B------:R-:W-:Y:S01]  /*0500*/  VOTEU.ANY UP0, P0 ;  /* 0x0000000000ff7886 */ /* 0x000fe20000000100 */
[----:B------:R-:W-:-:S04]  /*0510*/  @!UP1 USEL UR4, URZ, 0xffffffff, UP0 ;  /* 0xffffffffff049887 */ /* 0x000fc80008000000 */
[----:B------:R-:W-:-:S04]  /*0520*/  ULOP3.LUT UR4, UR4, 0x1, URZ, 0xc0, !UPT ;  /* 0x0000000104047892 */ /* 0x000fc8000f8ec0ff */
[----:B------:R-:W-:-:S11]  /*0530*/  UISETP.NE.U32.AND UP5, UPT, UR4, 0x1, UPT ;  /* 0x000000010400788c */ /* 0x000fd6000bfa5070 */
.L_x_8:
[----:B-1----:R-:W1:Y:S01]  /*0540*/  SHFL.IDX PT, R2, R181, RZ, 0x1f ;  /* 0x00001fffb5027589 */ /* 0x002e6200000e0000 */
[----:B------:R-:W-:-:S04]  /*0550*/  UISETP.NE.AND UP0, UPT, UR21, 0x2, UPT ;  /* 0x000000021500788c */ /* 0x000fc8000bf05270 */
[----:B------:R-:W-:Y:S01]  /*0560*/  USEL UR62, URZ, 0x1, UP0 ;  /* 0x00000001ff3e7887 */ /* 0x000fe20008000000 */
[----:B-1----:R-:W-:-:S13]  /*0570*/  ISETP.NE.AND P0, PT, R2, RZ, PT ;  /* 0x000000ff0200720c */ /* 0x002fda0003f05270 */
[----:B------:R-:W-:Y:S05]  /*0580*/  @P0 BRA `(.L_x_9) ;  /* 0x0000000000400947 */ /* 0x000fea0003800000 */
[----:B------:R-:W1:Y:S01]  /*0590*/  S2UR UR4, SR_CgaCtaId ;  /* 0x00000000000479c3 */ /* 0x000e620000008800 */
[----:B------:R-:W-:Y:S01]  /*05a0*/  UMOV UR5, 0x400 ;  /* 0x0000040000057882 */ /* 0x000fe20000000000 */
[----:B------:R-:W-:Y:S01]  /*05b0*/  UMOV UR8, 0x1 ;  /* 0x0000000100087882 */ /* 0x000fe20000000000 */
[----:B------:R-:W-:Y:S01]  /*05c0*/  UMOV UR6, 0x5 ;  /* 0x0000000500067882 */ /* 0x000fe20000000000 */
[----:B------:R-:W-:-:S04]  /*05d0*/  UIADD3 UR8, UPT, UPT, -UR8, 0x100000, URZ ;  /* 0x0010000008087890 */ /* 0x000fc8000fffe1ff */
[----:B------:R-:W-:Y:S02]  /*05e0*/  USHF.L.U32 UR9, UR8, 0xb, URZ ;  /* 0x0000000b08097899 */ /* 0x000fe400080006ff */
[----:B------:R-:W-:Y:S02]  /*05f0*/  USHF.L.U32 UR8, UR8, 0x1, URZ ;  /* 0x0000000108087899 */ /* 0x000fe400080006ff */
[----:B------:R-:W-:-:S04]  /*0600*/  UIADD3 UR6, UPT, UPT, -UR6, 0x100000, URZ ;  /* 0x0010000006067890 */ /* 0x000fc8000fffe1ff */
[----:B------:R-:W-:Y:S02]  /*0610*/  USHF.L.U32 UR7, UR6, 0xb, URZ ;  /* 0x0000000b06077899 */ /* 0x000fe400080006ff */
[----:B------:R-:W-:Y:S01]  /*0620*/  USHF.L.U32 UR6, UR6, 0x1, URZ ;  /* 0x0000000106067899 */ /* 0x000fe200080006ff */
[----:B------:R-:W-:Y:S01]  /*0630*/  ELECT P0, URZ, PT ;  /* 0x0000000000ff782f */ /* 0x000fe20003800000 */
[----:B-1----:R-:W-:Y:S01]  /*0640*/  ULEA UR4, UR4, UR5, 0x18 ;  /* 0x0000000504047291 */ /* 0x002fe2000f8ec0ff */
[----:B------:R-:W1:Y:S11]  /*0650*/  FENCE.VIEW.ASYNC.S ;  /* 0x00000000000073c6 */ /* 0x000e760000000000 */
[----:B-1----:R1:W3:Y:S01]  /*0660*/  SYNCS.EXCH.64 URZ, [UR4], UR8 ;  /* 0x0000000804ff75b2 */ /* 0x0022e20008000100 */
[----:B------:R1:W4:Y:S01]  /*0670*/  SYNCS.EXCH.64 URZ, [UR4+0x8], UR6 ;  /* 0x0000080604ff75b2 */ /* 0x0003220008000100 */
[----:B------:R-:W-:Y:S01]  /*0680*/  NOP ;  /* 0x0000000000007918 */ /* 0x000fe20000000000 */
.L_x_9:
[----:B------:R-:W2:Y:S01]  /*0690*/  SHFL.IDX PT, R2, R181, RZ, 0x1f ;  /* 0x00001fffb5027589 */ /* 0x000ea200000e0000 */
[----:B------:R-:W-:Y:S01]  /*06a0*/  NOP ;  /* 0x0000000000007918 */ /* 0x000fe20000000000 */
[----:B--2---:R-:W-:-:S13]  /*06b0*/  ISETP.NE.AND P0, PT, R2, 0x1, PT ;  /* 0x000000010200780c */ /* 0x004fda0003f05270 */
[----:B------:R-:W-:Y:S05]  /*06c0*/  @P0 BRA `(.L_x_10) ;  /* 0x0000000000580947 */ /* 0x000fea0003800000 */
[----:B-1----:R-:W1:Y:S01]  /*06d0*/  S2UR UR4, SR_CgaCtaId ;  /* 0x00000000000479c3 */ /* 0x002e620000008800 */
        /* <DEDUP_REMOVED lines=12> */
[----:B-1----:R2:W1:Y:S01]  /*07a0*/  SYNCS.EXCH.64 URZ, [UR4+0x10], UR8 ;  /* 0x0000100804ff75b2 */ /* 0x0024620008000100 */
[----:B------:R2:W1:Y:S01]  /*07b0*/  SYNCS.EXCH.64 URZ, [UR4+0x30], UR6 ;  /* 0x0000300604ff75b2 */ /* 0x0004620008000100 */
[----:B------:R2:W1:Y:S01]  /*07c0*/  SYNCS.EXCH.64 URZ, [UR4+0x18], UR8 ;  /* 0x0000180804ff75b2 */ /* 0x0004620008000100 */
[----:B------:R2:W1:Y:S01]  /*07d0*/  SYNCS.EXCH.64 URZ, [UR4+0x38], UR6 ;  /* 0x0000380604ff75b2 */ /* 0x0004620008000100 */
[----:B------:R2:W1:Y:S01]  /*07e0*/  SYNCS.EXCH.64 URZ, [UR4+0x20], UR8 ;  /* 0x0000200804ff75b2 */ /* 0x0004620008000100 */
[----:B------:R2:W1:Y:S01]  /*07f0*/  SYNCS.EXCH.64 URZ, [UR4+0x40], UR6 ;  /* 0x0000400604ff75b2 */ /* 0x0004620008000100 */
[----:B------:R2:W1:Y:S01]  /*0800*/  SYNCS.EXCH.64 URZ, [UR4+0x28], UR8 ;  /* 0x0000280804ff75b2 */ /* 0x0004620008000100 */
[----:B------:R2:W1:Y:S02]  /*0810*/  SYNCS.EXCH.64 URZ, [UR4+0x48], UR6 ;  /* 0x0000480604ff75b2 */ /* 0x0004640008000100 */
[----:B--2---:R-:W-:Y:S01]  /*0820*/  NOP ;  /* 0x0000000000007918 */ /* 0x004fe20000000000 */
.L_x_10:
[----:B------:R-:W2:Y:S01]  /*0830*/  SHFL.IDX PT, R2, R181, RZ, 0x1f ;  /* 0x00001fffb5027589 */ /* 0x000ea200000e0000 */
[----:B------:R-:W-:Y:S01]  /*0840*/  NOP ;  /* 0x0000000000007918 */ /* 0x000fe20000000000 */
[----:B--2---:R-:W-:-:S13]  /*0850*/  ISETP.NE.AND P0, PT, R2, 0x3, PT ;  /* 0x000000030200780c */ /* 0x004fda0003f05270 */
[----:B------:R-:W-:Y:S05]  /*0860*/  @P0 BRA `(.L_x_11) ;  /* 0x0000000000300947 */ /* 0x000fea0003800000 */
[----:B-1----:R-:W1:Y:S01]  /*0870*/  S2UR UR4, SR_CgaCtaId ;  /* 0x00000000000479c3 */ /* 0x002e620000008800 */
[----:B------:R-:W-:Y:S01]  /*0880*/  UMOV UR6, 0x400 ;  /* 0x0000040000067882 */ /* 0x000fe20000000000 */
[----:B------:R-:W-:Y:S01]  /*0890*/  UMOV UR5, 0x20 ;  /* 0x0000002000057882 */ /* 0x000fe20000000000 */
[----:B------:R-:W-:Y:S01]  /*08a0*/  ELECT P0, URZ, PT ;  /* 0x0000000000ff782f */ /* 0x000fe20003800000 */
[----:B-1----:R-:W-:Y:S02]  /*08b0*/  ULEA UR6, UR4, UR6, 0x18 ;  /* 0x0000000604067291 */ /* 0x002fe4000f8ec0ff */
[----:B------:R-:W-:-:S04]  /*08c0*/  UIADD3 UR4, UPT, UPT, -UR5, 0x100000, URZ ;  /* 0x0010000005047890 */ /* 0x000fc8000fffe1ff */
[----:B------:R-:W-:Y:S02]  /*08d0*/  USHF.L.U32 UR5, UR4, 0xb, URZ ;  /* 0x0000000b04057899 */ /* 0x000fe400080006ff */
[----:B------:R-:W-:Y:S01]  /*08e0*/  USHF.L.U32 UR4, UR4, 0x1, URZ ;  /* 0x0000000104047899 */ /* 0x000fe200080006ff */
[----:B------:R-:W1:Y:S11]  /*08f0*/  FENCE.VIEW.ASYNC.S ;  /* 0x00000000000073c6 */ /* 0x000e760000000000 */
[----:B-1----:R2:W1:Y:S01]  /*0900*/  SYNCS.EXCH.64 URZ, [UR6+0x50], UR4 ;  /* 0x0000500406ff75b2 */ /* 0x0024620008000100 */
[----:B------:R2:W1:Y:S02]  /*0910*/  SYNCS.EXCH.64 URZ, [UR6+0x58], UR4 ;  /* 0x0000580406ff75b2 */ /* 0x0004640008000100 */
[----:B--2---:R-:W-:Y:S01]  /*0920*/  NOP ;  /* 0x0000000000007918 */ /* 0x004fe20000000000 */
.L_x_11:
[----:B------:R-:W2:Y:S01]  /*0930*/  SHFL.IDX PT, R2, R181, RZ, 0x1f ;  /* 0x00001fffb5027589 */ /* 0x000ea200000e0000 */
[----:B------:R-:W-:Y:S01]  /*0940*/  NOP ;  /* 0x0000000000007918 */ /* 0x000fe20000000000 */
[----:B--2---:R-:W-:-:S13]  /*0950*/  ISETP.NE.AND P0, PT, R2, 0x4, PT ;  /* 0x000000040200780c */ /* 0x004fda0003f05270 */
[----:B------:R-:W-:Y:S05]  /*0960*/  @P0 BRA `(.L_x_12) ;  /* 0x00000000004c0947 */ /* 0x000fea0003800000 */
[----:B-1----:R-:W1:Y:S01]  /*0970*/  S2UR UR6, SR_CgaCtaId ;  /* 0x00000000000679c3 */ /* 0x002e620000008800 */
[----:B------:R-:W-:Y:S01]  /*0980*/  UMOV UR4, 0x720 ;  /* 0x0000072000047882 */ /* 0x000fe20000000000 */
[----:B------:R-:W-:Y:S01]  /*0990*/  UMOV UR5, 0x400 ;  /* 0x0000040000057882 */ /* 0x000fe20000000000 */
[----:B------:R-:W-:Y:S01]  /*09a0*/  USEL UR4, UR4, 0x620, UP5 ;  /* 0x0000062004047887 */ /* 0x000fe2000a800000 */
[----:B------:R-:W-:Y:S01]  /*09b0*/  UMOV UR8, 0x1 ;  /* 0x0000000100087882 */ /* 0x000fe20000000000 */
[----:B------:R-:W-:Y:S01]  /*09c0*/  ELECT P0, URZ, PT ;  /* 0x0000000000ff782f */ /* 0x000fe20003800000 */
[----:B------:R-:W-:-:S04]  /*09d0*/  UIADD3 UR8, UPT, UPT, -UR8, 0x100000, URZ ;  /* 0x0010000008087890 */ /* 0x000fc8000fffe1ff */
[----:B------:R-:W-:Y:S02]  /*09e0*/  USHF.L.U32 UR9, UR8, 0xb, URZ ;  /* 0x0000000b08097899 */ /* 0x000fe400080006ff */
[----:B------:R-:W-:Y:S02]  /*09f0*/  USHF.L.U32 UR8, UR8, 0x1, URZ ;  /* 0x0000000108087899 */ /* 0x000fe400080006ff */
[----:B-1----:R-:W-:Y:S02]  /*0a00*/  ULEA UR6, UR6, UR5, 0x18 ;  /* 0x0000000506067291 */ /* 0x002fe4000f8ec0ff */
[----:B------:R-:W-:-:S04]  /*0a10*/  UIADD3 UR4, UPT, UPT, -UR4, 0x100000, URZ ;  /* 0x0010000004047890 */ /* 0x000fc8000fffe1ff */
[----:B------:R-:W-:Y:S02]  /*0a20*/  USHF.L.U32 UR5, UR4, 0xb, URZ ;  /* 0x0000000b04057899 */ /* 0x000fe400080006ff */
[----:B------:R-:W-:Y:S01]  /*0a30*/  USHF.L.U32 UR4, UR4, 0x1, URZ ;  /* 0x0000000104047899 */ /* 0x000fe200080006ff */
[----:B------:R-:W1:Y:S03]  /*0a40*/  FENCE.VIEW.ASYNC.S ;  /* 0x00000000000073c6 */ /* 0x000e660000000000 */
[----:B-1----:R2:W1:Y:S08]  /*0a50*/  SYNCS.EXCH.64 URZ, [UR6+0x60], UR8 ;  /* 0x0000600806ff75b2 */ /* 0x0024700008000100 */
[----:B------:R2:W1:Y:S01]  /*0a60*/  SYNCS.EXCH.64 URZ, [UR6+0x70], UR4 ;  /* 0x0000700406ff75b2 */ /* 0x0004620008000100 */
[----:B------:R2:W1:Y:S01]  /*0a70*/  SYNCS.EXCH.64 URZ, [UR6+0x68], UR8 ;  /* 0x0000680806ff75b2 */ /* 0x0004620008000100 */
[----:B------:R2:W1:Y:S02]  /*0a80*/  SYNCS.EXCH.64 URZ, [UR6+0x78], UR4 ;  /* 0x0000780406ff75b2 */ /* 0x0004640008000100 */
[----:B--2---:R-:W-:Y:S01]  /*0a90*/  NOP ;  /* 0x0000000000007918 */ /* 0x004fe20000000000 */
.L_x_12:
        /* <DEDUP_REMOVED lines=18> */
[----:B------:R2:W1:Y:S02]  /*0bc0*/  SYNCS.EXCH.64 URZ, [UR4+0x88], UR6 ;  /* 0x0000880604ff75b2 */ /* 0x0004640008000100 */
[----:B--2---:R-:W-:Y:S01]  /*0bd0*/  NOP ;  /* 0x0000000000007918 */ /* 0x004fe20000000000 */
.L_x_13:
[----:B------:R-:W2:Y:S01]  /*0be0*/  SHFL.IDX PT, R2, R181, RZ, 0x1f ;  /* 0x00001fffb5027589 */ /* 0x000ea200000e0000 */
[----:B------:R-:W-:Y:S01]  /*0bf0*/  ISETP.NE.OR P1, PT, RZ, UR21, !P3 ;  /* 0x00000015ff007c0c */ /* 0x000fe2000df25670 */
[----:B------:R-:W-:Y:S01]  /*0c00*/  NOP ;  /* 0x0000000000007918 */ /* 0x000fe20000000000 */
[----:B--2---:R-:W-:-:S13]  /*0c10*/  ISETP.NE.AND P0, PT, R2, 0x3, PT ;  /* 0x000000030200780c */ /* 0x004fda0003f05270 */
[----:B------:R-:W-:Y:S05]  /*0c20*/  @P0 BRA `(.L_x_14) ;  /* 0x0000000000380947 */ /* 0x000fea0003800000 */
[----:B-1----:R-:W1:Y:S01]  /*0c30*/  S2UR UR4, SR_CgaCtaId ;  /* 0x00000000000479c3 */ /* 0x002e620000008800 */
[----:B------:R-:W-:Y:S01]  /*0c40*/  UMOV UR5, 0x400 ;  /* 0x0000040000057882 */ /* 0x000fe20000000000 */
[----:B------:R-:W-:Y:S01]  /*0c50*/  UMOV UR6, 0x20 ;  /* 0x0000002000067882 */ /* 0x000fe20000000000 */
[----:B------:R-:W-:Y:S01]  /*0c60*/  ELECT P0, URZ, PT ;  /* 0x0000000000ff782f */ /* 0x000fe20003800000 */
[----:B------:R-:W-:-:S04]  /*0c70*/  UIADD3 UR6, UPT, UPT, -UR6, 0x100000, URZ ;  /* 0x0010000006067890 */ /* 0x000fc8000fffe1ff */
[----:B------:R-:W-:Y:S02]  /*0c80*/  USHF.L.U32 UR7, UR6, 0xb, URZ ;  /* 0x0000000b06077899 */ /* 0x000fe400080006ff */
[----:B------:R-:W-:Y:S02]  /*0c90*/  USHF.L.U32 UR6, UR6, 0x1, URZ ;  /* 0x0000000106067899 */ /* 0x000fe400080006ff */
[----:B-1----:R-:W-:Y:S01]  /*0ca0*/  ULEA UR4, UR4, UR5, 0x18 ;  /* 0x0000000504047291 */ /* 0x002fe2000f8ec0ff */
[----:B------:R-:W1:Y:S11]  /*0cb0*/  FENCE.VIEW.ASYNC.S ;  /* 0x00000000000073c6 */ /* 0x000e760000000000 */
[----:B-1----:R2:W1:Y:S01]  /*0cc0*/  SYNCS.EXCH.64 URZ, [UR4+0x90], UR6 ;  /* 0x0000900604ff75b2 */ /* 0x0024620008000100 */
[----:B------:R2:W1:Y:S01]  /*0cd0*/  SYNCS.EXCH.64 URZ, [UR4+0xa0], UR6 ;  /* 0x0000a00604ff75b2 */ /* 0x0004620008000100 */
[----:B------:R2:W1:Y:S01]  /*0ce0*/  SYNCS.EXCH.64 URZ, [UR4+0x98], UR6 ;  /* 0x0000980604ff75b2 */ /* 0x0004620008000100 */
[----:B------:R2:W1:Y:S02]  /*0cf0*/  SYNCS.EXCH.64 URZ, [UR4+0xa8], UR6 ;  /* 0x0000a80604ff75b2 */ /* 0x0004640008000100 */
[----:B--2---:R-:W-:Y:S01]  /*0d00*/  NOP ;  /* 0x0000000000007918 */ /* 0x004fe20000000000 */
.L_x_14:
[----:B-1----:R-:W1:Y:S01]  /*0d10*/  S2UR UR7, SR_CgaCtaId ;  /* 0x00000000000779c3 */ /* 0x002e620000008800 */
[----:B------:R-:W-:Y:S01]  /*0d20*/  VOTEU.ALL UP0, P1 ;  /* 0x0000000000ff7886 */ /* 0x000fe20000800000 */
[----:B------:R-:W-:Y:S01]  /*0d30*/  UMOV UR4, 0x80 ;  /* 0x0000008000047882 */ /* 0x000fe20000000000 */
[----:B------:R-:W2:Y:S01]  /*0d40*/  LDCU UR27, c[0x0][0x36c] ;  /* 0x00006d80ff1b77ac */ /* 0x000ea20008000800 */
[----:B------:R-:W-:Y:S01]  /*0d50*/  NOP ;  /* 0x0000000000007918 */ /* 0x000fe20000000000 */
[----:B------:R-:W-:Y:S01]  /*0d60*/  ISETP.NE.OR P3, PT, R0, 0x2, !P3 ;  /* 0x000000020000780c */ /* 0x000fe20005f65670 */
[----:B------:R-:W-:Y:S01]  /*0d70*/  @!UP0 UMOV UR6, 0x400 ;  /* 0x0000040000068882 */ /* 0x000fe20000000000 */
[----:B------:R-:W-:-:S04]  /*0d80*/  @!UP0 UIADD3 UR4, UPT, UPT, -UR4, 0x100000, URZ ;  /* 0x0010000004048890 */ /* 0x000fc8000fffe1ff */
[----:B------:R-:W-:Y:S02]  /*0d90*/  @!UP0 USHF.L.U32 UR5, UR4, 0xb, URZ ;  /* 0x0000000b04058899 */ /* 0x000fe400080006ff */
[----:B------:R-:W-:Y:S01]  /*0da0*/  @!UP0 USHF.L.U32 UR4, UR4, 0x1, URZ ;  /* 0x0000000104048899 */ /* 0x000fe200080006ff */
[----:B------:R-:W-:Y:S01]  /*0db0*/  LOP3.LUT R2, R187, 0x1f, RZ, 0xc0, !PT ;  /* 0x0000001fbb027812 */ /* 0x000fe200078ec0ff */
[----:B------:R-:W-:Y:S02]  /*0dc0*/  UISETP.NE.AND UP6, UPT, UR21, URZ, UPT ;  /* 0x000000ff1500728c */ /* 0x000fe4000bfc5270 */
[----:B--2---:R-:W-:Y:S02]  /*0dd0*/  UISETP.EQ.U32.AND UP1, UPT, UR27, 0x1, UPT ;  /* 0x000000011b00788c */ /* 0x004fe4000bf22070 */
[----:B-1----:R-:W-:Y:S01]  /*0de0*/  @!UP0 ULEA UR6, UR7, UR6, 0x18 ;  /* 0x0000000607068291 */ /* 0x002fe2000f8ec0ff */
[----:B------:R-:W-:Y:S01]  /*0df0*/  VOTEU.ALL UP0, P1 ;  /* 0x0000000000ff7886 */ /* 0x000fe20000800000 */
[----:B------:R-:W1:Y:S10]  /*0e00*/  FENCE.VIEW.ASYNC.S ;  /* 0x00000000000073c6 */ /* 0x000e740000000000 */
[----:B-1----:R1:W2:Y:S01]  /*0e10*/  @!UP0 SYNCS.EXCH.64 URZ, [UR6+0xb0], UR4 ;  /* 0x0000b00406ff85b2 */ /* 0x0022a20008000100 */
[----:B------:R-:W-:Y:S05]  /*0e20*/  BRA.U !UP1, `(.L_x_15) ;  /* 0x0000000109087547 */ /* 0x000fea000b800000 */
[----:B--234-:R-:W-:Y:S01]  /*0e30*/  UCGABAR_ARV ;  /* 0x00000000000079c7 */ /* 0x01cfe20008000000 */
[----:B------:R-:W-:Y:S05]  /*0e40*/  BRA `(.L_x_16) ;  /* 0x0000000000047947 */ /* 0x000fea0003800000 */
.L_x_15:
[----:B--234-:R-:W-:Y:S01]  /*0e50*/  NOP ;  /* 0x0000000000007918 */ /* 0x01cfe20000000000 */
.L_x_16:
[----:B------:R-:W2:Y:S01]  /*0e60*/  S2UR UR36, SR_CTAID.X ;  /* 0x00000000002479c3 */ /* 0x000ea20000002500 */
[----:B------:R-:W-:-:S05]  /*0e70*/  CS2R.32 R183, SR_CgaSize ;  /* 0x0000000000b77805 */ /* 0x000fca0000008a00 */
[----:B------:R-:W-:-:S05]  /*0e80*/  IMAD R183, R183, -0xa0, RZ ;  /* 0xffffff60b7b77824 */ /* 0x000fca00078e02ff */
[----:B-1----:R-:W-:-:S14]  /*0e90*/  R2UR UR5, R183 ;  /* 0x00000000b70572ca */ /* 0x002fdc00000e0000 */
[----:B------:R-:W1:Y:S01]  /*0ea0*/  LDCU UR5, c[0x0][UR5+0x2b0] ;  /* 0x00005600050577ac */ /* 0x000e620008000800 */
[----:B------:R-:W-:-:S05]  /*0eb0*/  CS2R.32 R183, SR_CgaSize ;  /* 0x0000000000b77805 */ /* 0x000fca0000008a00 */
[----:B------:R-:W-:-:S05]  /*0ec0*/  IMAD R183, R183, -0xa0, RZ ;  /* 0xffffff60b7b77824 */ /* 0x000fca00078e02ff */
[----:B------:R-:W-:-:S14]  /*0ed0*/  R2UR UR4, R183 ;  /* 0x00000000b70472ca */ /* 0x000fdc00000e0000 */
[----:B------:R-:W3:Y:S01]  /*0ee0*/  LDCU UR4, c[0x0][UR4+0x2b4] ;  /* 0x00005680040477ac */ /* 0x000ee20008000800 */
[----:B------:R-:W4:Y:S01]  /*0ef0*/  S2UR UR20, SR_CTAID.Y ;  /* 0x00000000001479c3 */ /* 0x000f220000002600 */
[----:B------:R-:W-:-:S05]  /*0f00*/  CS2R.32 R183, SR_CgaSize ;  /* 0x0000000000b77805 */ /* 0x000fca0000008a00 */
[----:B------:R-:W-:-:S05]  /*0f10*/  IMAD R183, R183, -0xa0, RZ ;  /* 0xffffff60b7b77824 */ /* 0x000fca00078e02ff */
[----:B------:R-:W-:-:S14]  /*0f20*/  R2UR UR7, R183 ;  /* 0x00000000b70772ca */ /* 0x000fdc00000e0000 */
[----:B------:R-:W3:Y:S01]  /*0f30*/  LDCU UR7, c[0x0][UR7+0x2a0] ;  /* 0x00005400070777ac */ /* 0x000ee20008000800 */
[----:B------:R-:W-:-:S05]  /*0f40*/  CS2R.32 R183, SR_CgaSize ;  /* 0x0000000000b77805 */ /* 0x000fca0000008a00 */
[----:B------:R-:W-:-:S05]  /*0f50*/  IMAD R183, R183, -0xa0, RZ ;  /* 0xffffff60b7b77824 */ /* 0x000fca00078e02ff */
[----:B------:R-:W-:-:S14]  /*0f60*/  R2UR UR8, R183 ;  /* 0x00000000b70872ca */ /* 0x000fdc00000e0000 */
[----:B------:R-:W3:Y:S01]  /*0f70*/  LDCU UR8, c[0x0][UR8+0x2a4] ;  /* 0x00005480080877ac */ /* 0x000ee20008000800 */
[----:B------:R-:W3:Y:S01]  /*0f80*/  S2UR UR6, SR_CgaCtaId ;  /* 0x00000000000679c3 */ /* 0x000ee20000008800 */
[----:B------:R-:W3:Y:S01]  /*0f90*/  LDCU UR24, c[0x0][0xf24] ;  /* 0x0001e480ff1877ac */ /* 0x000ee20008000800 */
[----:B------:R-:W3:Y:S01]  /*0fa0*/  LDCU UR45, c[0x0][0xf24] ;  /* 0x0001e480ff2d77ac */ /* 0x000ee20008000800 */
[----:B--2---:R-:W-:Y:S01]  /*0fb0*/  I2FP.F32.U32 R3, UR36 ;  /* 0x0000002400037c45 */ /* 0x004fe20008201000 */
[----:B------:R-:W2:Y:S04]  /*0fc0*/  LDCU UR26, c[0x0][0xf30] ;  /* 0x0001e600ff1a77ac */ /* 0x000ea80008000800 */
[----:B-1----:R-:W-:Y:S01]  /*0fd0*/  FMUL R3, R3, UR5 ;  /* 0x0000000503037c20 */ /* 0x002fe20008400000 */
[----:B------:R-:W-:Y:S01]  /*0fe0*/  UMOV UR15, 0x55 ;  /* 0x00000055000f7882 */ /* 0x000fe20000000000 */
[----:B------:R-:W-:Y:S01]  /*0ff0*/  UMOV UR16, 0x3 ;  /* 0x0000000300107882 */ /* 0x000fe20000000000 */
[----:B----4-:R-:W-:-:S03]  /*1000*/  I2FP.F32.U32 R0, UR20 ;  /* 0x0000001400007c45 */ /* 0x010fc60008201000 */
[----:B------:R-:W1:Y:S02]  /*1010*/  F2I.U32.TRUNC.NTZ R3, R3 ;  /* 0x0000000300037305 */ /* 0x000e64000020f000 */
[----:B---3--:R-:W-:Y:S01]  /*1020*/  FMUL R0, R0, UR4 ;  /* 0x0000000400007c20 */ /* 0x008fe20008400000 */
[----:B------:R-:W-:Y:S02]  /*1030*/  ULOP3.LUT UR75, UR6, 0x1, URZ, 0xc0, !UPT ;  /* 0x00000001064b7892 */ /* 0x000fe4000f8ec0ff */
[----:B------:R-:W-:-:S03]  /*1040*/  USHF.R.U32.HI UR73, URZ, 0x1, UR6 ;  /* 0x00000001ff497899 */ /* 0x000fc60008011606 */
[----:B------:R-:W3:Y:S01]  /*1050*/  F2I.U32.TRUNC.NTZ R0, R0 ;  /* 0x0000000000007305 */ /* 0x000ee2000020f000 */
[----:B------:R-:W-:Y:S02]  /*1060*/  ULOP3.LUT UR5, UR6, 0x6, URZ, 0xc0, !UPT ;  /* 0x0000000606057892 */ /* 0x000fe4000f8ec0ff */
[----:B------:R-:W-:Y:S02]  /*1070*/  USHF.L.U32 UR34, UR6, 0x6, URZ ;  /* 0x0000000606227899 */ /* 0x000fe400080006ff */
[----:B------:R-:W-:Y:S01]  /*1080*/  USHF.L.U32 UR14, UR6, 0xa, URZ ;  /* 0x0000000a060e7899 */ /* 0x000fe200080006ff */
[----:B-1----:R-:W-:Y:S01]  /*1090*/  R2UR UR4, R3 ;  /* 0x00000000030472ca */ /* 0x002fe200000e0000 */
[----:B------:R-:W-:Y:S02]  /*10a0*/  UISETP.GT.U32.AND UP0, UPT, UR5, 0xffff, UPT ;  /* 0x0000ffff0500788c */ /* 0x000fe4000bf04070 */
[----:B------:R-:W-:Y:S02]  /*10b0*/  UISETP.GT.U32.AND UP1, UPT, UR75, 0xffff, UPT ;  /* 0x0000ffff4b00788c */ /* 0x000fe4000bf24070 */
[----:B------:R-:W-:-:S02]  /*10c0*/  USEL UR54, UR5, 0xffff, !UP0 ;  /* 0x0000ffff05367887 */ /* 0x000fc4000c000000 */
[----:B------:R-:W-:Y:S01]  /*10d0*/  USEL UR55, UR75, 0xffff, !UP1 ;  /* 0x0000ffff4b377887 */ /* 0x000fe2000c800000 */
[----:B---3--:R-:W-:Y:S02]  /*10e0*/  R2UR UR6, R0 ;  /* 0x00000000000672ca */ /* 0x008fe400000e0000 */
[----:B------:R-:W-:-:S03]  /*10f0*/  PRMT R0, RZ, 0x7610, R0 ;  /* 0x00007610ff007816 */ /* 0x000fc60000000000 */
[----:B------:R-:W-:-:S04]  /*1100*/  UIADD3 UR5, UPT, UPT, -UR4, URZ, URZ ;  /* 0x000000ff04057290 */ /* 0x000fc8000fffe1ff */
[----:B------:R-:W-:-:S04]  /*1110*/  UIMAD UR5, UR7, UR5, UR36 ;  /* 0x00000005070572a4 */ /* 0x000fc8000f8e0224 */
[----:B------:R-:W-:Y:S02]  /*1120*/  UIADD3 UR4, UPT, UPT, -UR6, URZ, URZ ;  /* 0x000000ff06047290 */ /* 0x000fe4000fffe1ff */
[----:B------:R-:W-:Y:S02]  /*1130*/  IMAD.U32 R183, RZ, RZ, UR5 ;  /* 0x00000005ffb77e24 */ /* 0x000fe4000f8e00ff */
[----:B------:R-:W-:-:S06]  /*1140*/  UIMAD UR4, UR8, UR4, UR20 ;  /* 0x00000004080472a4 */ /* 0x000fcc000f8e0214 */
[----:B------:R-:W-:Y:S01]  /*1150*/  IMAD.U32 R182, RZ, RZ, UR4 ;  /* 0x00000004ffb67e24 */ /* 0x000fe2000f8e00ff */
[----:B--2---:R-:W-:Y:S06]  /*1160*/  BRA.U UP6, `(.L_x_17) ;  /* 0x0000000106747547 */ /* 0x004fec000b800000 */
[----:B------:R-:W-:Y:S02]  /*1170*/  R2UR UR4, R182 ;  /* 0x00000000b60472ca */ /* 0x000fe400000e0000 */
[----:B------:R-:W-:-:S11]  /*1180*/  R2UR UR7, R183 ;  /* 0x00000000b70772ca */ /* 0x000fd600000e0000 */
[----:B------:R-:W-:Y:S02]  /*1190*/  UISETP.NE.AND UP2, UPT, UR4, 0x2, UPT ;  /* 0x000000020400788c */ /* 0x000fe4000bf45270 */
[----:B------:R-:W-:Y:S02]  /*11a0*/  UISETP.NE.AND UP4, UPT, UR4, URZ, UPT ;  /* 0x000000ff0400728c */ /* 0x000fe4000bf85270 */
[----:B------:R-:W-:Y:S02]  /*11b0*/  UISETP.NE.AND UP0, UPT, UR4, 0x1, UPT ;  /* 0x000000010400788c */ /* 0x000fe4000bf05270 */
[----:B------:R-:W-:Y:S02]  /*11c0*/  UISETP.NE.AND UP1, UPT, UR4, 0x3, UPT ;  /* 0x000000030400788c */ /* 0x000fe4000bf25270 */
[----:B------:R-:W-:Y:S02]  /*11d0*/  USEL UR4, URZ, 0x10, UP2 ;  /* 0x00000010ff047887 */ /* 0x000fe40009000000 */
[----:B------:R-:W-:-:S02]  /*11e0*/  USEL UR12, URZ, 0x20, UP2 ;  /* 0x00000020ff0c7887 */ /* 0x000fc40009000000 */
[----:B------:R-:W-:Y:S02]  /*11f0*/  UISETP.NE.AND UP3, UPT, UR7, URZ, UPT ;  /* 0x000000ff0700728c */ /* 0x000fe4000bf65270 */
[----:B------:R-:W-:Y:S02]  /*1200*/  USEL UR5, URZ, 0x4, UP0 ;  /* 0x00000004ff057887 */ /* 0x000fe40008000000 */
[----:B------:R-:W-:Y:S02]  /*1210*/  UISETP.NE.AND UP2, UPT, UR7, URZ, UP4 ;  /* 0x000000ff0700728c */ /* 0x000fe4000a745270 */
[----:B------:R-:W-:Y:S02]  /*1220*/  USEL UR11, URZ, 0x8, UP0 ;  /* 0x00000008ff0b7887 */ /* 0x000fe40008000000 */
[----:B------:R-:W-:Y:S02]  /*1230*/  UISETP.NE.AND UP0, UPT, UR7, 0x1, UPT ;  /* 0x000000010700788c */ /* 0x000fe4000bf05270 */
[----:B------:R-:W-:-:S02]  /*1240*/  USEL UR6, URZ, 0x2, UP4 ;  /* 0x00000002ff067887 */ /* 0x000fc4000a000000 */
[----:B------:R-:W-:Y:S02]  /*1250*/  USEL UR7, URZ, 0x40, UP1 ;  /* 0x00000040ff077887 */ /* 0x000fe40008800000 */
[----:B------:R-:W-:Y:S02]  /*1260*/  USEL UR10, URZ, 0x1, UP2 ;  /* 0x00000001ff0a7887 */ /* 0x000fe40009000000 */
[----:B------:R-:W-:Y:S02]  /*1270*/  USEL UR8, UR5, 0x4, UP3 ;  /* 0x0000000405087887 */ /* 0x000fe40009800000 */
[----:B------:R-:W-:Y:S02]  /*1280*/  USEL UR4, UR4, 0x10, UP3 ;  /* 0x0000001004047887 */ /* 0x000fe40009800000 */
[----:B------:R-:W-:Y:S02]  /*1290*/  USEL UR9, UR7, 0x40, UP3 ;  /* 0x0000004007097887 */ /* 0x000fe40009800000 */
[----:B------:R-:W-:-:S02]  /*12a0*/  USEL UR5, UR6, 0x2, UP0 ;  /* 0x0000000206057887 */ /* 0x000fc40008000000 */
[----:B------:R-:W-:Y:S02]  /*12b0*/  UIADD3 UR4, UPT, UPT, UR4, UR8, UR10 ;  /* 0x0000000804047290 */ /* 0x000fe4000fffe00a */
[----:B------:R-:W-:Y:S02]  /*12c0*/  USEL UR13, URZ, 0x80, UP1 ;  /* 0x00000080ff0d7887 */ /* 0x000fe40008800000 */
[----:B------:R-:W-:Y:S02]  /*12d0*/  USEL UR7, UR11, 0x8, UP0 ;  /* 0x000000080b077887 */ /* 0x000fe40008000000 */
[----:B------:R-:W-:Y:S02]  /*12e0*/  USEL UR6, UR12, 0x20, UP0 ;  /* 0x000000200c067887 */ /* 0x000fe40008000000 */
[----:B------:R-:W-:Y:S02]  /*12f0*/  UIADD3 UR4, UPT, UPT, UR5, UR9, UR4 ;  /* 0x0000000905047290 */ /* 0x000fe4000fffe004 */
[----:B------:R-:W-:-:S02]  /*1300*/  USEL UR5, UR13, 0x80, UP0 ;  /* 0x000000800d057887 */ /* 0x000fc40008000000 */
[----:B------:R-:W-:-:S04]  /*1310*/  UIADD3 UR4, UPT, UPT, UR6, UR7, UR4 ;  /* 0x0000000706047290 */ /* 0x000fc8000fffe004 */
[----:B------:R-:W-:-:S06]  /*1320*/  UIADD3 UR4, UPT, UPT, UR4, UR5, URZ ;  /* 0x0000000504047290 */ /* 0x000fcc000fffe0ff */
[----:B------:R-:W-:-:S07]  /*1330*/  IMAD.U32 R0, RZ, RZ, UR4 ;  /* 0x00000004ff007e24 */ /* 0x000fce000f8e00ff */
.L_x_17:
[----:B------:R-:W1:Y:S01]  /*1340*/  S2UR UR60, SR_CTAID.Z ;  /* 0x00000000003c79c3 */ /* 0x000e620000002700 */
[----:B------:R-:W-:Y:S02]  /*1350*/  UISETP.GE.AND UP0, UPT, UR24, 0x1, UPT ;  /* 0x000000011800788c */ /* 0x000fe4000bf06270 */
[----:B------:R-:W-:Y:S02]  /*1360*/  ULOP3.LUT UR73, UR73, 0x3, URZ, 0xc0, !UPT ;  /* 0x0000000349497892 */ /* 0x000fe4000f8ec0ff */
[----:B------:R-:W-:Y:S02]  /*1370*/  ULOP3.LUT UR47, UR14, 0x400, URZ, 0xc0, !UPT ;  /* 0x000004000e2f7892 */ /* 0x000fe4000f8ec0ff */
[----:B------:R-:W-:Y:S02]  /*1380*/  ULOP3.LUT UR55, UR55, 0xffff, URZ, 0xc0, !UPT ;  /* 0x0000ffff37377892 */ /* 0x000fe4000f8ec0ff */
[----:B------:R-:W-:Y:S02]  /*1390*/  ULOP3.LUT UR54, UR54, 0xffff, URZ, 0xc0, !UPT ;  /* 0x0000ffff36367892 */ /* 0x000fe4000f8ec0ff */
[----:B------:R-:W-:-:S02]  /*13a0*/  UISETP.NE.AND UP3, UPT, UR21, 0x2, UPT ;  /* 0x000000021500788c */ /* 0x000fc4000bf65270 */
[----:B------:R-:W-:Y:S02]  /*13b0*/  ULOP3.LUT UR34, UR34, 0x80, URZ, 0xc0, !UPT ;  /* 0x0000008022227892 */ /* 0x000fe4000f8ec0ff */
[----:B------:R-:W-:Y:S02]  /*13c0*/  USHF.R.U32.HI UR35, URZ, 0x1, UR73 ;  /* 0x00000001ff237899 */ /* 0x000fe40008011649 */
[----:B------:R-:W-:Y:S02]  /*13d0*/  USHF.R.U32.HI UR28, URZ, 0xa, UR47 ;  /* 0x0000000aff1c7899 */ /* 0x000fe4000801162f */
[----:B------:R-:W-:Y:S02]  /*13e0*/  USHF.L.U32 UR55, UR15, UR55, URZ ;  /* 0x000000370f377299 */ /* 0x000fe400080006ff */
[----:B------:R-:W-:Y:S01]  /*13f0*/  USHF.L.U32 UR54, UR16, UR54, URZ ;  /* 0x0000003610367299 */ /* 0x000fe200080006ff */
[----:B------:R-:W-:Y:S11]  /*1400*/  BRA.U !UP0, `(.L_x_18) ;  /* 0x0000000108d47547 */ /* 0x000ff6000b800000 */
[----:B------:R-:W2:Y:S01]  /*1410*/  LDCU.128 UR12, c[0x0][0xf10] ;  /* 0x0001e200ff0c77ac */ /* 0x000ea20008000c00 */
[----:B------:R-:W3:Y:S01]  /*1420*/  LDCU UR6, c[0x0][0x370] ;  /* 0x00006e00ff0677ac */ /* 0x000ee20008000800 */
[----:B------:R-:W4:Y:S01]  /*1430*/  LDCU UR5, c[0x0][0x374] ;  /* 0x00006e80ff0577ac */ /* 0x000f220008000800 */
[----:B------:R-:W1:Y:S01]  /*1440*/  LDCU UR25, c[0x0][0xf0c] ;  /* 0x0001e180ff1977ac */ /* 0x000e620008000800 */
[----:B------:R-:W1:Y:S01]  /*1450*/  LDCU UR7, c[0x0][0xf20] ;  /* 0x0001e400ff0777ac */ /* 0x000e620008000800 */
[----:B------:R-:W1:Y:S01]  /*1460*/  LDCU.64 UR8, c[0x0][0xf28] ;  /* 0x0001e500ff0877ac */ /* 0x000e620008000a00 */
[----:B--2---:R-:W-:Y:S02]  /*1470*/  UISETP.NE.AND UP0, UPT, UR14, 0x1, UPT ;  /* 0x000000010e00788c */ /* 0x004fe4000bf05270 */
[----:B----4-:R-:W-:Y:S02]  /*1480*/  UIMAD.WIDE.U32 UR10, UR5, UR15, URZ ;  /* 0x0000000f050a72a5 */ /* 0x010fe4000f8e00ff */
[----:B---3--:R-:W-:-:S02]  /*1490*/  UIMAD.WIDE.U32 UR18, UR6, UR12, URZ ;  /* 0x0000000c061272a5 */ /* 0x008fc4000f8e00ff */
[----:B-1----:R-:W-:Y:S02]  /*14a0*/  UISETP.NE.AND UP1, UPT, UR25, 0x1, UPT ;  /* 0x000000011900788c */ /* 0x002fe4000bf25270 */
[----:B------:R-:W-:Y:S01]  /*14b0*/  UISETP.NE.AND UP2, UPT, UR24, 0x1, UPT ;  /* 0x000000011800788c */ /* 0x000fe2000bf45270 */
[----:B------:R-:W-:Y:S02]  /*14c0*/  UMOV UR10, UR11 ;  /* 0x0000000b000a7c82 */ /* 0x000fe40008000000 */
[----:B------:R-:W-:Y:S01]  /*14d0*/  UMOV UR18, UR19 ;  /* 0x0000001300127c82 */ /* 0x000fe20008000000 */
[----:B------:R-:W-:Y:S02]  /*14e0*/  @UP0 USHF.R.U32.HI UR5, URZ, UR7, UR10 ;  /* 0x00000007ff050299 */ /* 0x000fe4000801160a */
[----:B------:R-:W-:Y:S02]  /*14f0*/  UIMAD.WIDE.U32 UR22, UR20, UR15, URZ ;  /* 0x0000000f141672a5 */ /* 0x000fe4000f8e00ff */
[----:B------:R-:W-:-:S02]  /*1500*/  UIMAD.WIDE.U32 UR10, UR5, UR8, URZ ;  /* 0x00000008050a72a5 */ /* 0x000fc4000f8e00ff */
[----:B------:R-:W-:Y:S02]  /*1510*/  @UP1 USHF.R.U32.HI UR6, URZ, UR13, UR18 ;  /* 0x0000000dff061299 */ /* 0x000fe40008011612 */
[----:B------:R-:W-:Y:S02]  /*1520*/  UIMAD.WIDE.U32 UR16, UR36, UR12, URZ ;  /* 0x0000000c241072a5 */ /* 0x000fe4000f8e00ff */
[----:B------:R-:W-:Y:S01]  /*1530*/  UIMAD.WIDE.U32 UR18, UR6, UR8, URZ ;  /* 0x00000008061272a5 */ /* 0x000fe2000f8e00ff */
[----:B------:R-:W-:Y:S01]  /*1540*/  UMOV UR4, UR23 ;  /* 0x0000001700047c82 */ /* 0x000fe20008000000 */
[----:B------:R-:W-:Y:S01]  /*1550*/  UMOV UR10, UR11 ;  /* 0x0000000b000a7c82 */ /* 0x000fe20008000000 */
[----:B------:R-:W-:Y:S02]  /*1560*/  USHF.R.U32.HI UR4, URZ, UR7, UR4 ;  /* 0x00000007ff047299 */ /* 0x000fe40008011604 */
[----:B------:R-:W-:Y:S01]  /*1570*/  @UP2 USHF.R.U32.HI UR5, URZ, UR9, UR10 ;  /* 0x00000009ff052299 */ /* 0x000fe2000801160a */
[----:B------:R-:W-:Y:S01]  /*1580*/  UMOV UR16, UR17 ;  /* 0x0000001100107c82 */ /* 0x000fe20008000000 */
[----:B------:R-:W-:Y:S01]  /*1590*/  UMOV UR18, UR19 ;  /* 0x0000001300127c82 */ /* 0x000fe20008000000 */
[----:B------:R-:W-:-:S02]  /*15a0*/  USHF.R.U32.HI UR13, URZ, UR13, UR16 ;  /* 0x0000000dff0d7299 */ /* 0x000fc40008011610 */
[----:B------:R-:W-:Y:S02]  /*15b0*/  USEL UR4, UR20, UR4, !UP0 ;  /* 0x0000000414047287 */ /* 0x000fe4000c000000 */
[----:B------:R-:W-:Y:S02]  /*15c0*/  @UP2 USHF.R.U32.HI UR6, URZ, UR9, UR18 ;  /* 0x00000009ff062299 */ /* 0x000fe40008011612 */
[----:B------:R-:W-:Y:S02]  /*15d0*/  UIMAD UR7, UR5, UR24, URZ ;  /* 0x00000018050772a4 */ /* 0x000fe4000f8e02ff */
[----:B------:R-:W-:Y:S02]  /*15e0*/  USEL UR5, UR36, UR13, !UP1 ;  /* 0x0000000d24057287 */ /* 0x000fe4000c800000 */
[----:B------:R-:W-:Y:S02]  /*15f0*/  UIMAD UR12, UR6, UR24, URZ ;  /* 0x00000018060c72a4 */ /* 0x000fe4000f8e02ff */
[----:B------:R-:W-:-:S02]  /*1600*/  UISETP.GE.AND UP0, UPT, UR4, UR7, UPT ;  /* 0x000000070400728c */ /* 0x000fc4000bf06270 */
[----:B------:R-:W-:Y:S02]  /*1610*/  UIMAD.WIDE.U32 UR10, UR4, UR8, URZ ;  /* 0x00000008040a72a5 */ /* 0x000fe4000f8e00ff */
[----:B------:R-:W-:Y:S02]  /*1620*/  UISETP.GE.OR UP0, UPT, UR5, UR12, UP0 ;  /* 0x0000000c0500728c */ /* 0x000fe40008706670 */
[----:B------:R-:W-:Y:S02]  /*1630*/  UIMAD.WIDE.U32 UR12, UR5, UR8, URZ ;  /* 0x00000008050c72a5 */ /* 0x000fe4000f8e00ff */
[----:B------:R-:W-:Y:S01]  /*1640*/  UIADD3 UR10, UPT, UPT, -UR4, URZ, URZ ;  /* 0x000000ff040a7290 */ /* 0x000fe2000fffe1ff */
[----:B------:R-:W-:Y:S01]  /*1650*/  UMOV UR8, UR11 ;  /* 0x0000000b00087c82 */ /* 0x000fe20008000000 */
[----:B------:R-:W-:Y:S02]  /*1660*/  UIADD3 UR11, UPT, UPT, -UR5, URZ, URZ ;  /* 0x000000ff050b7290 */ /* 0x000fe4000fffe1ff */
[----:B------:R-:W-:-:S03]  /*1670*/  USHF.R.U32.HI UR8, URZ, UR9, UR8 ;  /* 0x00000009ff087299 */ /* 0x000fc60008011608 */
[----:B------:R-:W-:Y:S01]  /*1680*/  @!UP0 UMOV UR7, UR13 ;  /* 0x0000000d00078c82 */ /* 0x000fe20008000000 */
[----:B------:R-:W-:Y:S02]  /*1690*/  UIMAD UR20, UR14, UR10, UR20 ;  /* 0x0000000a0e1472a4 */ /* 0x000fe4000f8e0214 */
[----:B------:R-:W-:Y:S02]  /*16a0*/  USEL UR8, UR4, UR8, !UP2 ;  /* 0x0000000804087287 */ /* 0x000fe4000d000000 */
[----:B------:R-:W-:Y:S02]  /*16b0*/  @!UP0 USHF.R.U32.HI UR7, URZ, UR9, UR7 ;  /* 0x00000009ff078299 */ /* 0x000fe40008011607 */
[----:B------:R-:W-:Y:S02]  /*16c0*/  UIADD3 UR9, UPT, UPT, -UR8, URZ, URZ ;  /* 0x000000ff08097290 */ /* 0x000fe4000fffe1ff */
[----:B------:R-:W-:Y:S02]  /*16d0*/  @!UP0 USEL UR7, UR5, UR7, !UP2 ;  /* 0x0000000705078287 */ /* 0x000fe4000d000000 */
[----:B------:R-:W-:-:S02]  /*16e0*/  UIMAD UR9, UR24, UR9, UR4 ;  /* 0x00000009180972a4 */ /* 0x000fc4000f8e0204 */
[----:B------:R-:W-:Y:S02]  /*16f0*/  @!UP0 UIADD3 UR8, UPT, UPT, UR8, -UR7, URZ ;  /* 0x8000000708088290 */ /* 0x000fe4000fffe0ff */
[----:B------:R-:W-:Y:S02]  /*1700*/  @!UP0 UIMAD UR6, UR9, UR6, UR7 ;  /* 0x00000006090682a4 */ /* 0x000fe4000f8e0207 */
[----:B------:R-:W-:Y:S02]  /*1710*/  @!UP0 UIMAD UR4, UR8, UR24, UR5 ;  /* 0x00000018080482a4 */ /* 0x000fe4000f8e0205 */
[----:B------:R-:W-:Y:S02]  /*1720*/  UIMAD UR36, UR25, UR11, UR36 ;  /* 0x0000000b192472a4 */ /* 0x000fe4000f8e0224 */
[----:B------:R-:W-:Y:S01]  /*1730*/  UIMAD UR20, UR4, UR14, UR20 ;  /* 0x0000000e041472a4 */ /* 0x000fe2000f8e0214 */
[----:B------:R-:W-:Y:S02]  /*1740*/  @!UP0 UMOV UR5, UR6 ;  /* 0x0000000600058c82 */ /* 0x000fe40008000000 */
[----:B------:R-:W-:-:S12]  /*1750*/  UIMAD UR36, UR5, UR25, UR36 ;  /* 0x00000019052472a4 */ /* 0x000fd8000f8e0224 */
.L_x_18:
[----:B------:R-:W-:-:S09]  /*1760*/  UISETP.NE.AND UP0, UPT, UR26, 0x1, UPT ;  /* 0x000000011a00788c */ /* 0x000fd2000bf05270 */
[----:B------:R-:W-:Y:S05]  /*1770*/  BRA.U UP0, `(.L_x_19) ;  /* 0x0000000100447547 */ /* 0x000fea000b800000 */
[----:B------:R-:W2:Y:S01]  /*1780*/  LDCU.128 UR8, c[0x0][0xf10] ;  /* 0x0001e200ff0877ac */ /* 0x000ea20008000c00 */
[----:B------:R-:W3:Y:S01]  /*1790*/  LDCU UR12, c[0x0][0xf0c] ;  /* 0x0001e180ff0c77ac */ /* 0x000ee20008000800 */
[----:B------:R-:W4:Y:S01]  /*17a0*/  LDCU UR13, c[0x0][0xf20] ;  /* 0x0001e400ff0d77ac */ /* 0x000f220008000800 */
[----:B--2---:R-:W-:Y:S02]  /*17b0*/  UIMAD.WIDE.U32 UR6, UR36, UR8, URZ ;  /* 0x00000008240672a5 */ /* 0x004fe4000f8e00ff */
[----:B------:R-:W-:Y:S02]  /*17c0*/  UIMAD.WIDE.U32 UR4, UR20, UR11, URZ ;  /* 0x0000000b140472a5 */ /* 0x000fe4000f8e00ff */
[----:B---3--:R-:W-:Y:S02]  /*17d0*/  UISETP.NE.AND UP1, UPT, UR12, 0x1, UPT ;  /* 0x000000010c00788c */ /* 0x008fe4000bf25270 */
[----:B------:R-:W-:Y:S01]  /*17e0*/  UISETP.NE.AND UP0, UPT, UR10, 0x1, UPT ;  /* 0x000000010a00788c */ /* 0x000fe2000bf05270 */
[----:B------:R-:W-:-:S02]  /*17f0*/  UMOV UR6, UR7 ;  /* 0x0000000700067c82 */ /* 0x000fc40008000000 */
[----:B------:R-:W-:Y:S01]  /*1800*/  UMOV UR4, UR5 ;  /* 0x0000000500047c82 */ /* 0x000fe20008000000 */
[----:B------:R-:W-:Y:S02]  /*1810*/  USHF.R.U32.HI UR9, URZ, UR9, UR6 ;  /* 0x00000009ff097299 */ /* 0x000fe40008011606 */
[----:B----4-:R-:W-:Y:S02]  /*1820*/  USHF.R.U32.HI UR4, URZ, UR13, UR4 ;  /* 0x0000000dff047299 */ /* 0x010fe40008011604 */
[----:B------:R-:W-:Y:S02]  /*1830*/  USEL UR5, UR36, UR9, !UP1 ;  /* 0x0000000924057287 */ /* 0x000fe4000c800000 */
[----:B------:R-:W-:-:S04]  /*1840*/  USEL UR4, UR20, UR4, !UP0 ;  /* 0x0000000414047287 */ /* 0x000fc8000c000000 */
[----:B------:R-:W-:Y:S02]  /*1850*/  UIADD3 UR6, UPT, UPT, UR5, -UR4, URZ ;  /* 0x8000000405067290 */ /* 0x000fe4000fffe0ff */
[----:B------:R-:W-:Y:S02]  /*1860*/  UIADD3 UR4, UPT, UPT, -UR5, UR4, URZ ;  /* 0x0000000405047290 */ /* 0x000fe4000fffe1ff */
[----:B------:R-:W-:Y:S02]  /*1870*/  UIMAD UR20, UR6, UR10, UR20 ;  /* 0x0000000a061472a4 */ /* 0x000fe4000f8e0214 */
[----:B------:R-:W-:-:S12]  /*1880*/  UIMAD UR36, UR4, UR12, UR36 ;  /* 0x0000000c042472a4 */ /* 0x000fd8000f8e0224 */
.L_x_19:
[----:B------:R-:W-:-:S09]  /*1890*/  UISETP.EQ.U32.AND UP0, UPT, UR27, 0x1, UPT ;  /* 0x000000011b00788c */ /* 0x000fd2000bf02070 */
[----:B------:R-:W-:Y:S05]  /*18a0*/  BRA.U !UP0, `(.L_x_20) ;  /* 0x00000001080c7547 */ /* 0x000fea000b800000 */
[----:B------:R-:W-:Y:S01]  /*18b0*/  UCGABAR_WAIT ;  /* 0x0000000000007dc7 */ /* 0x000fe20008000000 */
[----:B------:R-:W-:Y:S01]  /*18c0*/  CCTL.IVALL ;  /* 0x00000000ff00798f */ /* 0x000fe20002000000 */
[----:B------:R-:W-:Y:S05]  /*18d0*/  BRA `(.L_x_21) ;  /* 0x0000000000047947 */ /* 0x000fea0003800000 */
.L_x_20:
[----:B------:R-:W-:Y:S06]  /*18e0*/  BAR.SYNC.DEFER_BLOCKING 0x0 ;  /* 0x0000000000007b1d */ /* 0x000fec0000010000 */
.L_x_21:
[----:B------:R-:W-:Y:S05]  /*18f0*/  BRA.U UP3, `(.L_x_22) ;  /* 0x0000001103e47547 */ /* 0x000fea000b800000 */
[----:B------:R-:W2:Y:S01]  /*1900*/  S2UR UR4, SR_CgaCtaId ;  /* 0x00000000000479c3 */ /* 0x000ea20000008800 */
[----:B------:R-:W3:Y:S01]  /*1910*/  LDCU UR74, c[0x0][0x38c] ;  /* 0x00007180ff4a77ac */ /* 0x000ee20008000800 */
[----:B------:R-:W-:Y:S01]  /*1920*/  PLOP3.LUT P1, PT, PT, PT, UP5, 0x80, 0x8 ;  /* 0x000000000008781c */ /* 0x000fe20003f2f058 */
[----:B------:R-:W-:Y:S01]  /*1930*/  IMAD.MOV.U32 R12, RZ, RZ, 0x1 ;  /* 0x00000001ff0c7424 */ /* 0x000fe200078e00ff */
[----:B------:R-:W-:Y:S01]  /*1940*/  ISETP.EQ.OR P2, PT, R2, RZ, P3 ;  /* 0x000000ff0200720c */ /* 0x000fe20001f42670 */
[----:B------:R-:W-:Y:S01]  /*1950*/  UMOV UR57, 0x400 ;  /* 0x0000040000397882 */ /* 0x000fe20000000000 */
[----:B------:R-:W-:Y:S01]  /*1960*/  UISETP.NE.AND UP0, UPT, UR21, URZ, UPT ;  /* 0x000000ff1500728c */ /* 0x000fe2000bf05270 */
[----:B------:R-:W-:Y:S02]  /*1970*/  PLOP3.LUT P1, PT, P1, PT, PT, 0x8, 0x80 ;  /* 0x000000000080781c */ /* 0x000fe40000f2e170 */
[----:B------:R-:W-:Y:S01]  /*1980*/  CS2R R10, SRZ ;  /* 0x00000000000a7805 */ /* 0x000fe2000001ff00 */
[----:B------:R-:W-:Y:S01]  /*1990*/  IMAD.MOV.U32 R9, RZ, RZ, RZ ;  /* 0x000000ffff097224 */ /* 0x000fe200078e00ff */
[----:B------:R-:W-:Y:S01]  /*19a0*/  USEL UR46, UR62, 0x2, UP0 ;  /* 0x000000023e2e7887 */ /* 0x000fe20008000000 */
[----:B------:R-:W-:Y:S01]  /*19b0*/  IMAD.MOV.U32 R8, RZ, RZ, 0x1 ;  /* 0x00000001ff087424 */ /* 0x000fe200078e00ff */
[----:B------:R-:W4:Y:S01]  /*19c0*/  LDCU UR69, c[0x0][0x370] ;  /* 0x00006e00ff4577ac */ /* 0x000f220008000800 */
[----:B------:R-:W1:Y:S01]  /*19d0*/  LDCU.64 UR38, c[0x0][0x348] ;  /* 0x00006900ff2677ac */ /* 0x000e620008000a00 */
[----:B---3--:R-:W-:-:S02]  /*19e0*/  UIADD3 UR5, UPT, UPT, UR74, 0xff, URZ ;  /* 0x000000ff4a057890 */ /* 0x008fc4000fffe0ff */
[----:B------:R-:W-:Y:S02]  /*19f0*/  UIADD3 UR74, UPT, UPT, UR74, -0x1, URZ ;  /* 0xffffffff4a4a7890 */ /* 0x000fe4000fffe0ff */
[----:B--2---:R-:W-:Y:S02]  /*1a00*/  ULEA UR57, UR4, UR57, 0x18 ;  /* 0x0000003904397291 */ /* 0x004fe4000f8ec0ff */
[----:B------:R-:W-:Y:S02]  /*1a10*/  USHF.R.S32.HI UR4, URZ, 0x1f, UR5 ;  /* 0x0000001fff047899 */ /* 0x000fe40008011405 */
[----:B------:R-:W-:Y:S02]  /*1a20*/  UISETP.GE.U32.AND UP0, UPT, UR74, -0x1ff, UPT ;  /* 0xfffffe014a00788c */ /* 0x000fe4000bf06070 */
[----:B------:R-:W-:Y:S01]  /*1a30*/  ULEA.HI UR4, UR4, UR5, URZ, 0x8 ;  /* 0x0000000504047291 */ /* 0x000fe2000f8f40ff */
[----:B------:R-:W2:Y:S03]  /*1a40*/  LDCU UR63, c[0x0][0x374] ;  /* 0x00006e80ff3f77ac */ /* 0x000ea60008000800 */
[----:B------:R-:W-:-:S02]  /*1a50*/  USHF.R.S32.HI UR70, URZ, 0x8, UR4 ;  /* 0x00000008ff467899 */ /* 0x000fc40008011404 */
[----:B------:R-:W-:Y:S02]  /*1a60*/  ULEA UR53, UR73, UR57, 0x8 ;  /* 0x0000003949357291 */ /* 0x000fe4000f8e40ff */
[----:B------:R-:W-:Y:S02]  /*1a70*/  UIADD3 UR71, UPT, UPT, UR70, -0x1, URZ ;  /* 0xffffffff46477890 */ /* 0x000fe4000fffe0ff */
[----:B------:R-:W-:Y:S02]  /*1a80*/  UIADD3 UR47, UPT, UPT, UR57, UR47, URZ ;  /* 0x0000002f392f7290 */ /* 0x000fe4000fffe0ff */
[----:B------:R-:W-:Y:S02]  /*1a90*/  ULEA UR31, UR73, UR57, 0xc ;  /* 0x00000039491f7291 */ /* 0x000fe4000f8e60ff */
[----:B------:R-:W-:Y:S02]  /*1aa0*/  ULEA UR30, UR75, UR57, 0xe ;  /* 0x000000394b1e7291 */ /* 0x000fe4000f8e70ff */
[----:B------:R-:W-:-:S02]  /*1ab0*/  USEL UR72, URZ, 0x1, UP0 ;  /* 0x00000001ff487887 */ /* 0x000fc40008000000 */
[----:B-1--4-:R-:W-:-:S12]  /*1ac0*/  @UP0 UIADD3 UR71, UPT, UPT, UR70, URZ, URZ ;  /* 0x000000ff46470290 */ /* 0x012fd8000fffe0ff */
.L_x_44:
[----:B-1----:R-:W1:Y:S01]  /*1ad0*/  S2UR UR4, SR_CgaCtaId ;  /* 0x00000000000479c3 */ /* 0x002e620000008800 */
[----:B------:R-:W-:Y:S01]  /*1ae0*/  SHF.L.U32 R3, R12, 0x1f, RZ ;  /* 0x0000001f0c037819 */ /* 0x000fe200000006ff */
[----:B-1----:R-:W-:-:S09]  /*1af0*/  UISETP.NE.AND UP0, UPT, UR4, URZ, UPT ;  /* 0x000000ff0400728c */ /* 0x002fd2000bf05270 */
[----:B------:R-:W-:Y:S05]  /*1b00*/  BRA.U UP0, `(.L_x_23) ;  /* 0x0000000100287547 */ /* 0x000fea000b800000 */
[----:B------:R-:W-:Y:S02]  /*1b10*/  LEA R0, R9, UR57, 0x3 ;  /* 0x0000003909007c11 */ /* 0x000fe4000f8e18ff */
[----:B------:R-:W-:-:S04]  /*1b20*/  SHF.L.U32 R5, R8, 0x1f, RZ ;  /* 0x0000001f08057819 */ /* 0x000fc800000006ff */
[----:B------:R-:W1:Y:S02]  /*1b30*/  SYNCS.PHASECHK.TRANS64.TRYWAIT P0, [R0+URZ+0xa0], R5 ;  /* 0x0000a005000075a7 */ /* 0x000e6400080011ff */
[----:B-1----:R-:W-:Y:S05]  /*1b40*/  @!P0 BRA `(.L_x_24) ;  /* 0x0000011400d08947 */ /* 0x002fea0003800000 */
.L_x_189:
[----:B------:R3:W-:Y:S01]  /*1b50*/  SYNCS.ARRIVE.TRANS64.A1T0 RZ, [R0+URZ+0x90], RZ ;  /* 0x000090ff00ff79a7 */ /* 0x0007e200081000ff */
[----:B------:R-:W-:-:S05]  /*1b60*/  VIADD R9, R9, 0x1 ;  /* 0x0000000109097836 */ /* 0x000fca0000000000 */
[----:B------:R-:W-:-:S04]  /*1b70*/  ISETP.NE.AND P0, PT, R9, 0x2, PT ;  /* 0x000000020900780c */ /* 0x000fc80003f05270 */
[----:B-1----:R-:W-:Y:S02]  /*1b80*/  SEL R5, RZ, 0x1, P0 ;  /* 0x00000001ff057807 */ /* 0x002fe40000000000 */
[----:B------:R-:W-:Y:S02]  /*1b90*/  SEL R9, R9, RZ, P0 ;  /* 0x000000ff09097207 */ /* 0x000fe40000000000 */
[----:B------:R-:W-:-:S07]  /*1ba0*/  LOP3.LUT R8, R8, R5, RZ, 0x3c, !PT ;  /* 0x0000000508087212 */ /* 0x000fce00078e3cff */
.L_x_23:
[----:B------:R1:W4:Y:S01]  /*1bb0*/  SYNCS.PHASECHK.TRANS64.TRYWAIT P0, [UR57+0x8], R3 ;  /* 0x00000803ff0075a7 */ /* 0x0003220008001139 */
[----:B------:R-:W-:Y:S02]  /*1bc0*/  UISETP.GT.U32.AND UP0, UPT, UR74, -0x200, UPT ;  /* 0xfffffe004a00788c */ /* 0x000fe4000bf04070 */
[----:B------:R-:W-:Y:S02]  /*1bd0*/  ULEA UR59, UR36, UR73, 0x2 ;  /* 0x00000049243b7291 */ /* 0x000fe4000f8e10ff */
[----:B------:R-:W-:Y:S02]  /*1be0*/  ULEA UR43, UR20, UR75, 0x1 ;  /* 0x0000004b142b7291 */ /* 0x000fe4000f8e08ff */
[----:B------:R-:W-:Y:S02]  /*1bf0*/  USHF.L.U32 UR27, UR20, 0x1, URZ ;  /* 0x00000001141b7899 */ /* 0x000fe400080006ff */
[----:B------:R-:W-:Y:S02]  /*1c00*/  USHF.L.U32 UR59, UR59, 0x5, URZ ;  /* 0x000000053b3b7899 */ /* 0x000fe400080006ff */
[----:B------:R-:W-:Y:S01]  /*1c10*/  USHF.L.U32 UR43, UR43, 0x7, URZ ;  /* 0x000000072b2b7899 */ /* 0x000fe200080006ff */
[----:B------:R-:W-:Y:S01]  /*1c20*/  UMOV UR5, URZ ;  /* 0x000000ff00057c82 */ /* 0x000fe20008000000 */
[----:B------:R-:W-:Y:S10]  /*1c30*/  BRA.U UP0, `(.L_x_25) ;  /* 0x0000000100fc7547 */ /* 0x000ff4000b800000 */
[----:B------:R-:W-:Y:S01]  /*1c40*/  @!P3 MOV R2, 0x18c00 ;  /* 0x00018c000002b802 */ /* 0x000fe20000000f00 */
[----:B----4-:R-:W-:Y:S06]  /*1c50*/  @P0 BRA `(.L_x_26) ;  /* 0x0000000000080947 */ /* 0x010fec0003800000 */
[----:B------:R-:W4:Y:S02]  /*1c60*/  SYNCS.PHASECHK.TRANS64.TRYWAIT P0, [UR57+0x8], R3 ;  /* 0x00000803ff0075a7 */ /* 0x000f240008001139 */
[----:B----4-:R-:W-:Y:S05]  /*1c70*/  @!P0 BRA `(.L_x_27) ;  /* 0x0000011400988947 */ /* 0x010fea0003800000 */
.L_x_26:
[----:B------:R4:W-:Y:S01]  /*1c80*/  @!P3 SYNCS.ARRIVE.TRANS64 RZ, [UR57], R2 ;  /* 0x00000002ffffb9a7 */ /* 0x0009e20008000039 */
[----:B------:R-:W-:Y:S01]  /*1c90*/  ULOP3.LUT UR4, UR46, 0x2, URZ, 0xfc, !UPT ;  /* 0x000000022e047892 */ /* 0x000fe2000f8efcff */
[----:B------:R-:W-:-:S03]  /*1ca0*/  LOP3.LUT R12, R12, 0x1, RZ, 0x3c, !PT ;  /* 0x000000010c0c7812 */ /* 0x000fc600078e3cff */
[----:B------:R-:W-:-:S09]  /*1cb0*/  UISETP.NE.AND UP0, UPT, UR4, 0x2, UPT ;  /* 0x000000020400788c */ /* 0x000fd2000bf05270 */
[----:B------:R-:W-:Y:S05]  /*1cc0*/  BRA.U UP0, `(.L_x_28) ;  /* 0x0000000100047547 */ /* 0x000fea000b800000 */
[----:B--2---:R-:W-:Y:S05]  /*1cd0*/  BPT.TRAP 0x1 ;  /* 0x000000040000795c */ /* 0x004fea0000300000 */
.L_x_28:
[----:B------:R-:W-:Y:S04]  /*1ce0*/  BSSY.RECONVERGENT B0, `(.L_x_29) ;  /* 0x0000003000007945 */ /* 0x000fe80003800200 */
[----:B------:R-:W-:Y:S05]  /*1cf0*/  @P2 BRA `(.L_x_30) ;  /* 0x0000000000042947 */ /* 0x000fea0003800000 */
[----:B--2---:R-:W-:Y:S05]  /*1d00*/  BPT.TRAP 0x1 ;  /* 0x000000040000795c */ /* 0x004fea0000300000 */
.L_x_30:
[----:B--2---:R-:W-:Y:S05]  /*1d10*/  BSYNC.RECONVERGENT B0 ;  /* 0x0000000000007941 */ /* 0x004fea0003800200 */
.L_x_29:
[----:B------:R-:W-:Y:S02]  /*1d20*/  ELECT P0, URZ, PT ;  /* 0x0000000000ff782f */ /* 0x000fe40003800000 */
[----:B---3--:R-:W-:Y:S01]  /*1d30*/  SHF.L.U32 R0, R12, 0x1f, RZ ;  /* 0x0000001f0c007819 */ /* 0x008fe200000006ff */
[----:B------:R-:W-:Y:S01]  /*1d40*/  UMOV UR5, 0x1 ;  /* 0x0000000100057882 */ /* 0x000fe20000000000 */
[----:B------:R-:W-:Y:S02]  /*1d50*/  BSSY.RECONVERGENT B0, `(.L_x_25) ;  /* 0x000002d000007945 */ /* 0x000fe40003800200 */
[----:B------:R2:W-:Y:S07]  /*1d60*/  SYNCS.PHASECHK.TRANS64.TRYWAIT PT, [UR57+0x8], R0 ;  /* 0x00000800ff0075a7 */ /* 0x0005ee00080e1139 */
[----:B------:R-:W-:Y:S05]  /*1d70*/  @!P0 BRA `(.L_x_31) ;  /* 0x0000000000a88947 */ /* 0x000fea0003800000 */
[----:B------:R-:W-:Y:S02]  /*1d80*/  UIADD3 UR6, UP3, UPT, UR38, 0x80, URZ ;  /* 0x0000008026067890 */ /* 0x000fe4000ff7e0ff */
[----:B------:R-:W-:Y:S02]  /*1d90*/  UIADD3 UR14, UP2, UPT, UR38, 0x180, URZ ;  /* 0x00000180260e7890 */ /* 0x000fe4000ff5e0ff */
[----:B------:R-:W-:Y:S02]  /*1da0*/  UIADD3 UR48, UP1, UPT, UR38, 0x280, URZ ;  /* 0x0000028026307890 */ /* 0x000fe4000ff3e0ff */
[----:B------:R-:W-:Y:S02]  /*1db0*/  UIADD3 UR56, UPT, UPT, UR31, 0x8400, URZ ;  /* 0x000084001f387890 */ /* 0x000fe4000fffe0ff */
[----:B------:R-:W-:Y:S02]  /*1dc0*/  UIADD3.X UR7, UPT, UPT, URZ, UR39, URZ, UP3, !UPT ;  /* 0x00000027ff077290 */ /* 0x000fe40009ffe4ff */
[----:B------:R-:W-:-:S02]  /*1dd0*/  UPRMT UR13, URZ, 0x5410, UR55 ;  /* 0x00005410ff0d7896 */ /* 0x000fc40008000037 */
[----:B------:R-:W-:Y:S02]  /*1de0*/  UIADD3 UR22, UP0, UPT, UR38, 0x380, URZ ;  /* 0x0000038026167890 */ /* 0x000fe4000ff1e0ff */
[----:B------:R-:W-:Y:S02]  /*1df0*/  UIADD3 UR16, UPT, UPT, UR31, 0xc400, URZ ;  /* 0x0000c4001f107890 */ /* 0x000fe4000fffe0ff */
[----:B------:R-:W-:Y:S02]  /*1e00*/  UIADD3 UR40, UPT, UPT, UR30, 0x10400, URZ ;  /* 0x000104001e287890 */ /* 0x000fe4000fffe0ff */
[----:B------:R-:W-:Y:S02]  /*1e10*/  UIADD3.X UR15, UPT, UPT, URZ, UR39, URZ, UP2, !UPT ;  /* 0x00000027ff0f7290 */ /* 0x000fe400097fe4ff */
[----:B------:R-:W-:Y:S02]  /*1e20*/  UPRMT UR4, URZ, 0x5410, UR54 ;  /* 0x00005410ff047896 */ /* 0x000fe40008000036 */
[----:B------:R-:W-:-:S02]  /*1e30*/  UIADD3 UR8, UPT, UPT, UR30, 0x18400, URZ ;  /* 0x000184001e087890 */ /* 0x000fc4000fffe0ff */
[----:B------:R-:W-:Y:S02]  /*1e40*/  UIADD3 UR32, UPT, UPT, UR53, 0x20400, URZ ;  /* 0x0002040035207890 */ /* 0x000fe4000fffe0ff */
[----:B------:R-:W-:Y:S02]  /*1e50*/  UIADD3.X UR49, UPT, UPT, URZ, UR39, URZ, UP1, !UPT ;  /* 0x00000027ff317290 */ /* 0x000fe40008ffe4ff */
[----:B------:R-:W-:Y:S02]  /*1e60*/  UIADD3 UR24, UPT, UPT, UR47, 0x20800, URZ ;  /* 0x000208002f187890 */ /* 0x000fe4000fffe0ff */
[----:B------:R-:W-:Y:S01]  /*1e70*/  UIADD3.X UR23, UPT, UPT, URZ, UR39, URZ, UP0, !UPT ;  /* 0x00000027ff177290 */ /* 0x000fe200087fe4ff */
[----:B------:R-:W-:Y:S01]  /*1e80*/  UMOV UR50, 0x0 ;  /* 0x0000000000327882 */ /* 0x000fe20000000000 */
[----:B------:R-:W-:Y:S01]  /*1e90*/  UMOV UR51, 0x10000000 ;  /* 0x1000000000337882 */ /* 0x000fe20000000000 */
[----:B------:R-:W-:Y:S01]  /*1ea0*/  UMOV UR58, URZ ;  /* 0x000000ff003a7c82 */ /* 0x000fe20008000000 */
[----:B------:R-:W-:Y:S01]  /*1eb0*/  UMOV UR18, 0x80 ;  /* 0x0000008000127882 */ /* 0x000fe20000000000 */
[----:B------:R-:W-:Y:S01]  /*1ec0*/  UMOV UR17, UR57 ;  /* 0x0000003900117c82 */ /* 0x000fe20008000000 */
[----:B------:R-:W-:Y:S01]  /*1ed0*/  UMOV UR19, UR59 ;  /* 0x0000003b00137c82 */ /* 0x000fe20008000000 */
[----:B------:R-:W-:Y:S01]  /*1ee0*/  UMOV UR20, UR60 ;  /* 0x0000003c00147c82 */ /* 0x000fe20008000000 */
[----:B------:R-:W-:Y:S01]  /*1ef0*/  UMOV UR41, UR57 ;  /* 0x0000003900297c82 */ /* 0x000fe20008000000 */
[----:B------:R-:W-:Y:S01]  /*1f00*/  UMOV UR44, UR60 ;  /* 0x0000003c002c7c82 */ /* 0x000fe20008000000 */
[----:B------:R3:W-:Y:S01]  /*1f10*/  UTMALDG.3D.MULTICAST [UR56], [UR6], UR13, desc[UR50] ;  /* 0x00003238060073b4 */ /* 0x0007e2000801180d */
[----:B------:R-:W-:Y:S01]  /*1f20*/  UMOV UR42, UR58 ;  /* 0x0000003a002a7c82 */ /* 0x000fe20008000000 */
[----:B------:R-:W-:Y:S01]  /*1f30*/  UMOV UR9, UR57 ;  /* 0x0000003900097c82 */ /* 0x000fe20008000000 */
[----:B------:R-:W-:Y:S01]  /*1f40*/  UMOV UR10, 0x80 ;  /* 0x00000080000a7882 */ /* 0x000fe20000000000 */
[----:B------:R-:W-:Y:S01]  /*1f50*/  UMOV UR11, UR43 ;  /* 0x0000002b000b7c82 */ /* 0x000fe20008000000 */
[----:B------:R-:W-:Y:S01]  /*1f60*/  UMOV UR12, UR60 ;  /* 0x0000003c000c7c82 */ /* 0x000fe20008000000 */
[----:B------:R-:W-:Y:S01]  /*1f70*/  UMOV UR33, UR57 ;  /* 0x0000003900217c82 */ /* 0x000fe20008000000 */
[----:B------:R-:W-:Y:S01]  /*1f80*/  UMOV UR37, UR60 ;  /* 0x0000003c00257c82 */ /* 0x000fe20008000000 */
[----:B------:R3:W-:Y:S01]  /*1f90*/  UTMALDG.3D.MULTICAST [UR16], [UR6], UR13, desc[UR50] ;  /* 0x00003210060073b4 */ /* 0x0007e2000801180d */
[----:B------:R-:W-:Y:S01]  /*1fa0*/  UMOV UR26, URZ ;  /* 0x000000ff001a7c82 */ /* 0x000fe20008000000 */
[----:B------:R-:W-:Y:S01]  /*1fb0*/  UMOV UR25, UR57 ;  /* 0x0000003900197c82 */ /* 0x000fe20008000000 */
[----:B------:R-:W-:Y:S01]  /*1fc0*/  UMOV UR29, UR60 ;  /* 0x0000003c001d7c82 */ /* 0x000fe20008000000 */
[----:B------:R3:W-:Y:S01]  /*1fd0*/  UTMALDG.3D.MULTICAST [UR40], [UR14], UR4, desc[UR50] ;  /* 0x000032280e0073b4 */ /* 0x0007e20008011804 */
[----:B------:R3:W-:Y:S01]  /*1fe0*/  UTMALDG.3D.MULTICAST [UR8], [UR14], UR4, desc[UR50] ;  /* 0x000032080e0073b4 */ /* 0x0007e20008011804 */
[----:B------:R3:W-:Y:S01]  /*1ff0*/  UTMALDG.4D.MULTICAST [UR32], [UR48], UR13, desc[UR50] ;  /* 0x00003220300073b4 */ /* 0x0007e2000801980d */
[----:B------:R3:W-:Y:S02]  /*2000*/  UTMALDG.4D.MULTICAST [UR24], [UR22], UR4, desc[UR50] ;  /* 0x00003218160073b4 */ /* 0x0007e40008019804 */
[----:B---3--:R-:W-:Y:S01]  /*2010*/  NOP ;  /* 0x0000000000007918 */ /* 0x008fe20000000000 */
.L_x_31:
[----:B------:R-:W-:Y:S05]  /*2020*/  BSYNC.RECONVERGENT B0 ;  /* 0x0000000000007941 */ /* 0x000fea0003800200 */
.L_x_25:
[----:B--23--:R-:W-:Y:S01]  /*2030*/  SHF.L.U32 R0, R12, 0x1f, RZ ;  /* 0x0000001f0c007819 */ /* 0x00cfe200000006ff */
[----:B------:R-:W-:Y:S01]  /*2040*/  @!P1 SYNCS.ARRIVE.TRANS64.A1T0 RZ, [UR57+0x58], RZ ;  /* 0x000058ffffff99a7 */ /* 0x000fe20008100039 */
[----:B------:R-:W-:Y:S02]  /*2050*/  UISETP.GT.AND UP0, UPT, UR70, UR72, UPT ;  /* 0x000000484600728c */ /* 0x000fe4000bf04270 */
[----:B------:R2:W3:Y:S07]  /*2060*/  SYNCS.PHASECHK.TRANS64.TRYWAIT P1, [UR57+0x8], R0 ;  /* 0x00000800ff0075a7 */ /* 0x0004ee0008021139 */
[----:B------:R-:W-:Y:S05]  /*2070*/  BRA.U !UP0, `(.L_x_32) ;  /* 0x0000000508207547 */ /* 0x000fea000b800000 */
[----:B------:R-:W-:-:S12]  /*2080*/  UIADD3 UR26, UPT, UPT, UR71, UR5, URZ ;  /* 0x00000005471a7290 */ /* 0x000fd8000fffe0ff */
.L_x_40:
[----:B---34-:R-:W-:Y:S01]  /*2090*/  @!P3 MOV R2, 0x18c00 ;  /* 0x00018c000002b802 */ /* 0x018fe20000000f00 */
[----:B-123--:R-:W-:Y:S06]  /*20a0*/  @P1 BRA `(.L_x_33) ;  /* 0x00000000000c1947 */ /* 0x00efec0003800000 */
[----:B-1----:R-:W-:-:S04]  /*20b0*/  SHF.L.U32 R3, R12, 0x1f, RZ ;  /* 0x0000001f0c037819 */ /* 0x002fc800000006ff */
[----:B------:R-:W1:Y:S02]  /*20c0*/  SYNCS.PHASECHK.TRANS64.TRYWAIT P0, [UR57+0x8], R3 ;  /* 0x00000803ff0075a7 */ /* 0x000e640008001139 */
[----:B-1----:R-:W-:Y:S05]  /*20d0*/  @!P0 BRA `(.L_x_34) ;  /* 0x0000011000988947 */ /* 0x002fea0003800000 */
.L_x_33:
[----:B------:R3:W-:Y:S01]  /*20e0*/  @!P3 SYNCS.ARRIVE.TRANS64 RZ, [UR57], R2 ;  /* 0x00000002ffffb9a7 */ /* 0x0007e20008000039 */
[----:B------:R-:W-:-:S04]  /*20f0*/  ULOP3.LUT UR4, UR46, 0x2, URZ, 0xfc, !UPT ;  /* 0x000000022e047892 */ /* 0x000fc8000f8efcff */
[----:B------:R-:W-:-:S09]  /*2100*/  UISETP.NE.AND UP0, UPT, UR4, 0x2, UPT ;  /* 0x000000020400788c */ /* 0x000fd2000bf05270 */
[----:B------:R-:W-:Y:S05]  /*2110*/  BRA.U UP0, `(.L_x_35) ;  /* 0x0000000100047547 */ /* 0x000fea000b800000 */
[----:B------:R-:W-:Y:S05]  /*2120*/  BPT.TRAP 0x1 ;  /* 0x000000040000795c */ /* 0x000fea0000300000 */
.L_x_35:
[----:B------:R-:W-:Y:S04]  /*2130*/  BSSY.RECONVERGENT B0, `(.L_x_36) ;  /* 0x0000003000007945 */ /* 0x000fe80003800200 */
[----:B------:R-:W-:Y:S05]  /*2140*/  @P2 BRA `(.L_x_37) ;  /* 0x0000000000042947 */ /* 0x000fea0003800000 */
[----:B------:R-:W-:Y:S05]  /*2150*/  BPT.TRAP 0x1 ;  /* 0x000000040000795c */ /* 0x000fea0000300000 */
.L_x_37:
[----:B------:R-:W-:Y:S05]  /*2160*/  BSYNC.RECONVERGENT B0 ;  /* 0x0000000000007941 */ /* 0x000fea0003800200 */
.L_x_36:
[----:B------:R-:W-:Y:S02]  /*2170*/  ELECT P0, URZ, PT ;  /* 0x0000000000ff782f */ /* 0x000fe40003800000 */
[----:B------:R-:W-:Y:S01]  /*2180*/  LOP3.LUT R12, R12, 0x1, RZ, 0x3c, !PT ;  /* 0x000000010c0c7812 */ /* 0x000fe200078e3cff */
[----:B------:R-:W-:Y:S03]  /*2190*/  BSSY.RECONVERGENT B0, `(.L_x_38) ;  /* 0x0000033000007945 */ /* 0x000fe60003800200 */
[----:B-12---:R-:W-:-:S04]  /*21a0*/  SHF.L.U32 R0, R12, 0x1f, RZ ;  /* 0x0000001f0c007819 */ /* 0x006fc800000006ff */
[----:B------:R1:W2:Y:S03]  /*21b0*/  SYNCS.PHASECHK.TRANS64.TRYWAIT P1, [UR57+0x8], R0 ;  /* 0x00000800ff0075a7 */ /* 0x0002a60008021139 */
[----:B------:R-:W-:Y:S05]  /*21c0*/  @!P0 BRA `(.L_x_39) ;  /* 0x0000000000bc8947 */ /* 0x000fea0003800000 */
[----:B------:R-:W-:Y:S02]  /*21d0*/  UIADD3 UR6, UP3, UPT, UR38, 0x80, URZ ;  /* 0x0000008026067890 */ /* 0x000fe4000ff7e0ff */
[----:B------:R-:W-:Y:S02]  /*21e0*/  USHF.L.U32 UR66, UR5, 0x8, URZ ;  /* 0x0000000805427899 */ /* 0x000fe400080006ff */
[----:B------:R-:W-:Y:S02]  /*21f0*/  UIADD3 UR10, UP2, UPT, UR38, 0x180, URZ ;  /* 0x00000180260a7890 */ /* 0x000fe4000ff5e0ff */
[----:B------:R-:W-:Y:S02]  /*2200*/  UIADD3 UR14, UP1, UPT, UR38, 0x280, URZ ;  /* 0x00000280260e7890 */ /* 0x000fe4000ff3e0ff */
[----:B------:R-:W-:Y:S02]  /*2210*/  UIADD3 UR64, UPT, UPT, UR31, 0x8400, URZ ;  /* 0x000084001f407890 */ /* 0x000fe4000fffe0ff */
[----:B------:R-:W-:-:S02]  /*2220*/  UIADD3.X UR7, UPT, UPT, URZ, UR39, URZ, UP3, !UPT ;  /* 0x00000027ff077290 */ /* 0x000fc40009ffe4ff */
[----:B------:R-:W-:Y:S02]  /*2230*/  UPRMT UR9, URZ, 0x5410, UR55 ;  /* 0x00005410ff097896 */ /* 0x000fe40008000037 */
[----:B------:R-:W-:Y:S02]  /*2240*/  UIADD3 UR56, UPT, UPT, UR31, 0xc400, URZ ;  /* 0x0000c4001f387890 */ /* 0x000fe4000fffe0ff */
[----:B------:R-:W-:Y:S02]  /*2250*/  UIADD3 UR58, UPT, UPT, UR66, 0x80, URZ ;  /* 0x00000080423a7890 */ /* 0x000fe4000fffe0ff */
[----:B------:R-:W-:Y:S02]  /*2260*/  UIADD3 UR48, UPT, UPT, UR30, 0x10400, URZ ;  /* 0x000104001e307890 */ /* 0x000fe4000fffe0ff */
[----:B------:R-:W-:Y:S02]  /*2270*/  UIADD3.X UR11, UPT, UPT, URZ, UR39, URZ, UP2, !UPT ;  /* 0x00000027ff0b7290 */ /* 0x000fe400097fe4ff */
[----:B------:R-:W-:-:S02]  /*2280*/  UPRMT UR4, URZ, 0x5410, UR54 ;  /* 0x00005410ff047896 */ /* 0x000fc40008000036 */
[----:B------:R-:W-:Y:S02]  /*2290*/  UIADD3 UR22, UP0, UPT, UR38, 0x380, URZ ;  /* 0x0000038026167890 */ /* 0x000fe4000ff1e0ff */
[----:B------:R-:W-:Y:S02]  /*22a0*/  UIADD3 UR40, UPT, UPT, UR30, 0x18400, URZ ;  /* 0x000184001e287890 */ /* 0x000fe4000fffe0ff */
[----:B------:R-:W-:Y:S02]  /*22b0*/  ULEA UR19, UR5, UR35, 0x1 ;  /* 0x0000002305137291 */ /* 0x000fe4000f8e08ff */
[----:B------:R-:W-:Y:S02]  /*22c0*/  UIADD3 UR16, UPT, UPT, UR53, 0x20400, URZ ;  /* 0x0002040035107890 */ /* 0x000fe4000fffe0ff */
[----:B------:R-:W-:Y:S01]  /*22d0*/  UIADD3.X UR15, UPT, UPT, URZ, UR39, URZ, UP1, !UPT ;  /* 0x00000027ff0f7290 */ /* 0x000fe20008ffe4ff */
[----:B------:R-:W-:Y:S01]  /*22e0*/  UMOV UR24, 0x0 ;  /* 0x0000000000187882 */ /* 0x000fe20000000000 */
[----:B------:R-:W-:Y:S01]  /*22f0*/  UMOV UR25, 0x10000000 ;  /* 0x1000000000197882 */ /* 0x000fe20000000000 */
[----:B------:R-:W-:Y:S01]  /*2300*/  UMOV UR65, UR57 ;  /* 0x0000003900417c82 */ /* 0x000fe20008000000 */
[----:B------:R-:W-:Y:S01]  /*2310*/  UMOV UR67, UR59 ;  /* 0x0000003b00437c82 */ /* 0x000fe20008000000 */
[----:B------:R-:W-:Y:S01]  /*2320*/  UMOV UR68, UR60 ;  /* 0x0000003c00447c82 */ /* 0x000fe20008000000 */
[----:B------:R-:W-:Y:S01]  /*2330*/  ULEA UR12, UR5, UR28, 0x1 ;  /* 0x0000001c050c7291 */ /* 0x000fe2000f8e08ff */
[----:B------:R-:W-:Y:S01]  /*2340*/  UTMALDG.3D.MULTICAST [UR64], [UR6], UR9, desc[UR24] ;  /* 0x00001840060073b4 */ /* 0x000fe20008011809 */
[----:B------:R-:W-:-:S02]  /*2350*/  UIADD3 UR8, UPT, UPT, UR47, 0x20800, URZ ;  /* 0x000208002f087890 */ /* 0x000fc4000fffe0ff */
[----:B------:R-:W-:Y:S01]  /*2360*/  UIADD3.X UR23, UPT, UPT, URZ, UR39, URZ, UP0, !UPT ;  /* 0x00000027ff177290 */ /* 0x000fe200087fe4ff */
[----:B------:R-:W-:Y:S01]  /*2370*/  UMOV UR49, UR57 ;  /* 0x0000003900317c82 */ /* 0x000fe20008000000 */
[----:B------:R-:W-:Y:S01]  /*2380*/  UMOV UR51, UR43 ;  /* 0x0000002b00337c82 */ /* 0x000fe20008000000 */
[----:B------:R-:W-:Y:S01]  /*2390*/  UMOV UR52, UR60 ;  /* 0x0000003c00347c82 */ /* 0x000fe20008000000 */
[----:B------:R-:W-:Y:S01]  /*23a0*/  UMOV UR50, UR66 ;  /* 0x0000004200327c82 */ /* 0x000fe20008000000 */
[----:B------:R-:W-:Y:S01]  /*23b0*/  UMOV UR41, UR57 ;  /* 0x0000003900297c82 */ /* 0x000fe20008000000 */
[----:B------:R-:W-:Y:S01]  /*23c0*/  UMOV UR44, UR60 ;  /* 0x0000003c002c7c82 */ /* 0x000fe20008000000 */
[----:B------:R-:W-:Y:S01]  /*23d0*/  UTMALDG.3D.MULTICAST [UR56], [UR6], UR9, desc[UR24] ;  /* 0x00001838060073b4 */ /* 0x000fe20008011809 */
[----:B------:R-:W-:Y:S01]  /*23e0*/  UMOV UR42, UR58 ;  /* 0x0000003a002a7c82 */ /* 0x000fe20008000000 */
[----:B------:R-:W-:Y:S01]  /*23f0*/  UMOV UR17, UR57 ;  /* 0x0000003900117c82 */ /* 0x000fe20008000000 */
[----:B------:R-:W-:Y:S01]  /*2400*/  UMOV UR18, UR34 ;  /* 0x0000002200127c82 */ /* 0x000fe20008000000 */
[----:B------:R-:W-:Y:S01]  /*2410*/  UMOV UR20, UR36 ;  /* 0x0000002400147c82 */ /* 0x000fe20008000000 */
[----:B------:R-:W-:Y:S01]  /*2420*/  UMOV UR21, UR60 ;  /* 0x0000003c00157c82 */ /* 0x000fe20008000000 */
[----:B------:R-:W-:Y:S01]  /*2430*/  UMOV UR13, UR60 ;  /* 0x0000003c000d7c82 */ /* 0x000fe20008000000 */
[----:B------:R-:W-:Y:S01]  /*2440*/  UTMALDG.3D.MULTICAST [UR48], [UR10], UR4, desc[UR24] ;  /* 0x000018300a0073b4 */ /* 0x000fe20008011804 */
[----:B------:R4:W-:Y:S01]  /*2450*/  UTMALDG.3D.MULTICAST [UR40], [UR10], UR4, desc[UR24] ;  /* 0x000018280a0073b4 */ /* 0x0009e20008011804 */
[----:B------:R3:W-:Y:S01]  /*2460*/  UTMALDG.4D.MULTICAST [UR16], [UR14], UR9, desc[UR24] ;  /* 0x000018100e0073b4 */ /* 0x0007e20008019809 */
[----:B----4-:R-:W-:Y:S01]  /*2470*/  UMOV UR10, URZ ;  /* 0x000000ff000a7c82 */ /* 0x010fe20008000000 */
[----:B------:R-:W-:Y:S01]  /*2480*/  UMOV UR11, UR27 ;  /* 0x0000001b000b7c82 */ /* 0x000fe20008000000 */
[----:B---3--:R-:W-:-:S02]  /*2490*/  UMOV UR9, UR57 ;  /* 0x0000003900097c82 */ /* 0x008fc40008000000 */
[----:B------:R4:W-:Y:S02]  /*24a0*/  UTMALDG.4D.MULTICAST [UR8], [UR22], UR4, desc[UR24] ;  /* 0x00001808160073b4 */ /* 0x0009e40008019804 */
[----:B----4-:R-:W-:Y:S01]  /*24b0*/  NOP ;  /* 0x0000000000007918 */ /* 0x010fe20000000000 */
.L_x_39:
[----:B------:R-:W-:Y:S05]  /*24c0*/  BSYNC.RECONVERGENT B0 ;  /* 0x0000000000007941 */ /* 0x000fea0003800200 */
.L_x_38:
[----:B------:R-:W-:-:S04]  /*24d0*/  UIADD3 UR5, UPT, UPT, UR5, 0x1, URZ ;  /* 0x0000000105057890 */ /* 0x000fc8000fffe0ff */
[----:B------:R-:W-:-:S09]  /*24e0*/  UISETP.NE.AND UP0, UPT, UR5, UR26, UPT ;  /* 0x0000001a0500728c */ /* 0x000fd2000bf05270 */
[----:B------:R-:W-:Y:S05]  /*24f0*/  BRA.U UP0, `(.L_x_40) ;  /* 0xfffffff900e47547 */ /* 0x000fea000b83ffff */
.L_x_32:
[C---:B-1----:R-:W-:Y:S01]  /*2500*/  LEA R3, R11.reuse, UR57, 0x3 ;  /* 0x000000390b037c11 */ /* 0x042fe2000f8e18ff */
[----:B------:R-:W-:Y:S01]  /*2510*/  NOP ;  /* 0x0000000000007918 */ /* 0x000fe20000000000 */
[----:B--2---:R-:W-:Y:S02]  /*2520*/  SHF.L.U32 R0, R10, 0x1f, RZ ;  /* 0x0000001f0a007819 */ /* 0x004fe400000006ff */
[----:B------:R-:W-:Y:S02]  /*2530*/  LEA R5, R11, UR57, 0x4 ;  /* 0x000000390b057c11 */ /* 0x000fe4000f8e20ff */
[----:B----4-:R-:W1:Y:S02]  /*2540*/  SYNCS.PHASECHK.TRANS64.TRYWAIT P0, [R3+URZ+0x60], R0 ;  /* 0x00006000030075a7 */ /* 0x010e6400080011ff */
[----:B-1----:R-:W-:Y:S05]  /*2550*/  @!P0 BRA `(.L_x_41) ;  /* 0x0000010c00908947 */ /* 0x002fea0003800000 */
.L_x_192:
[----:B------:R-:W2:Y:S01]  /*2560*/  LDS.128 R4, [R5+0xc0] ;  /* 0x0000c00005047984 */ /* 0x000ea20000000c00 */
[----:B------:R-:W-:Y:S01]  /*2570*/  UISETP.GE.AND UP0, UPT, UR45, 0x1, UPT ;  /* 0x000000012d00788c */ /* 0x000fe2000bf06270 */
[----:B------:R-:W-:Y:S01]  /*2580*/  @!PT LDS RZ, [RZ] ;  /* 0x00000000fffff984 */ /* 0x000fe20000000800 */
[----:B------:R-:W-:Y:S01]  /*2590*/  @!PT LDS RZ, [RZ] ;  /* 0x00000000fffff984 */ /* 0x000fe20000000800 */
[----:B------:R-:W-:Y:S01]  /*25a0*/  @!PT LDS RZ, [RZ] ;  /* 0x00000000fffff984 */ /* 0x000fe20000000800 */
[----:B------:R-:W-:Y:S01]  /*25b0*/  @!PT LDS RZ, [RZ] ;  /* 0x00000000fffff984 */ /* 0x000fe20000000800 */
[----:B------:R4:W-:Y:S06]  /*25c0*/  MEMBAR.ALL.CTA ;  /* 0x0000000000007992 */ /* 0x0009ec0000008000 */
[----:B----4-:R-:W4:Y:S01]  /*25d0*/  FENCE.VIEW.ASYNC.S ;  /* 0x00000000000073c6 */ /* 0x010f220000000000 */
[----:B--2---:R-:W-:-:S13]  /*25e0*/  LOP3.LUT P0, RZ, R6, 0x1, RZ, 0xc0, !PT ;  /* 0x0000000106ff7812 */ /* 0x004fda000780c0ff */
[----:B----4-:R-:W-:Y:S01]  /*25f0*/  VOTEU.ANY UP1, P0 ;  /* 0x0000000000ff7886 */ /* 0x010fe20000020100 */
[----:B------:R-:W-:-:S13]  /*2600*/  PLOP3.LUT P0, PT, PT, PT, UP1, 0x80, 0x8 ;  /* 0x000000000008781c */ /* 0x000fda0003f0f018 */
[----:B-1----:R-:W-:Y:S02]  /*2610*/  @P0 LOP3.LUT R0, R5, 0xffff, RZ, 0xc0, !PT ;  /* 0x0000ffff05000812 */ /* 0x002fe400078ec0ff */
[----:B---3--:R-:W-:Y:S02]  /*2620*/  @P0 MOV R2, R4 ;  /* 0x0000000400020202 */ /* 0x008fe40000000f00 */
[----:B------:R-:W-:Y:S01]  /*2630*/  @P0 R2UR UR5, R0 ;  /* 0x00000000000502ca */ /* 0x000fe200000e0000 */
[----:B------:R-:W-:Y:S01]  /*2640*/  VIADD R0, R3, 0x70 ;  /* 0x0000007003007836 */ /* 0x000fe20000000000 */
[----:B------:R-:W-:Y:S02]  /*2650*/  @P0 SHF.R.U32.HI R4, RZ, 0x10, R5 ;  /* 0x00000010ff040819 */ /* 0x000fe40000011605 */
[----:B------:R-:W-:Y:S02]  /*2660*/  @P0 R2UR UR6, R2 ;  /* 0x00000000020602ca */ /* 0x000fe400000e0000 */
[----:B------:R-:W-:-:S02]  /*2670*/  PRMT R0, RZ, 0x654, R0 ;  /* 0x00000654ff007816 */ /* 0x000fc40000000000 */
[----:B------:R-:W-:Y:S02]  /*2680*/  @P0 R2UR UR4, R4 ;  /* 0x00000000040402ca */ /* 0x000fe400000e0000 */
[----:B------:R1:W-:Y:S03]  /*2690*/  SYNCS.ARRIVE.TRANS64.RED.A1T0 RZ, [R0+URZ], RZ ;  /* 0x000000ff00ff79a7 */ /* 0x0003e600081004ff */
[----:B------:R-:W-:-:S04]  /*26a0*/  @UP1 UMOV UR61, UR5 ;  /* 0x00000005003d1c82 */ /* 0x000fc80008000000 */
[----:B------:R-:W-:-:S04]  /*26b0*/  @UP1 UMOV UR62, UR6 ;  /* 0x00000006003e1c82 */ /* 0x000fc80008000000 */
[----:B------:R-:W-:Y:S01]  /*26c0*/  @UP1 UMOV UR60, UR4 ;  /* 0x00000004003c1c82 */ /* 0x000fe20008000000 */
[----:B------:R-:W-:Y:S05]  /*26d0*/  BRA.U !UP0, `(.L_x_42) ;  /* 0x0000000108d47547 */ /* 0x000fea000b800000 */
[----:B------:R-:W2:Y:S01]  /*26e0*/  LDCU.128 UR12, c[0x0][0xf10] ;  /* 0x0001e200ff0c77ac */ /* 0x000ea20008000c00 */
[----:B------:R-:W3:Y:S01]  /*26f0*/  LDCU UR21, c[0x0][0xf20] ;  /* 0x0001e400ff1577ac */ /* 0x000ee20008000800 */
[----:B------:R-:W4:Y:S01]  /*2700*/  LDCU UR20, c[0x0][0xf0c] ;  /* 0x0001e180ff1477ac */ /* 0x000f220008000800 */
[----:B------:R-:W1:Y:S01]  /*2710*/  LDCU.64 UR8, c[0x0][0xf28] ;  /* 0x0001e500ff0877ac */ /* 0x000e620008000a00 */
[----:B------:R-:W-:Y:S02]  /*2720*/  UISETP.NE.AND UP3, UPT, UR45, 0x1, UPT ;  /* 0x000000012d00788c */ /* 0x000fe4000bf65270 */
[----:B--2---:R-:W-:Y:S02]  /*2730*/  UIMAD.WIDE.U32 UR6, UR63, UR15, URZ ;  /* 0x0000000f3f0672a5 */ /* 0x004fe4000f8e00ff */
[----:B------:R-:W-:Y:S02]  /*2740*/  UIMAD.WIDE.U32 UR4, UR69, UR12, URZ ;  /* 0x0000000c450472a5 */ /* 0x000fe4000f8e00ff */
[----:B------:R-:W-:-:S02]  /*2750*/  UISETP.NE.AND UP0, UPT, UR14, 0x1, UPT ;  /* 0x000000010e00788c */ /* 0x000fc4000bf05270 */
[----:B------:R-:W-:Y:S01]  /*2760*/  UIMAD.WIDE.U32 UR18, UR61, UR15, URZ ;  /* 0x0000000f3d1272a5 */ /* 0x000fe2000f8e00ff */
[----:B------:R-:W-:Y:S02]  /*2770*/  UMOV UR6, UR7 ;  /* 0x0000000700067c82 */ /* 0x000fe40008000000 */
[----:B------:R-:W-:Y:S01]  /*2780*/  UMOV UR4, UR5 ;  /* 0x0000000500047c82 */ /* 0x000fe20008000000 */
[----:B---3--:R-:W-:Y:S02]  /*2790*/  USHF.R.U32.HI UR6, URZ, UR21, UR6 ;  /* 0x00000015ff067299 */ /* 0x008fe40008011606 */
[----:B----4-:R-:W-:Y:S02]  /*27a0*/  UISETP.NE.AND UP2, UPT, UR20, 0x1, UPT ;  /* 0x000000011400788c */ /* 0x010fe4000bf45270 */
[----:B------:R-:W-:Y:S02]  /*27b0*/  USHF.R.U32.HI UR4, URZ, UR13, UR4 ;  /* 0x0000000dff047299 */ /* 0x000fe40008011604 */
[----:B------:R-:W-:-:S02]  /*27c0*/  USEL UR5, UR63, UR6, !UP0 ;  /* 0x000000063f057287 */ /* 0x000fc4000c000000 */
[----:B------:R-:W-:Y:S02]  /*27d0*/  USEL UR6, UR69, UR4, !UP2 ;  /* 0x0000000445067287 */ /* 0x000fe4000d000000 */
[----:B-1----:R-:W-:Y:S01]  /*27e0*/  UIMAD.WIDE.U32 UR10, UR5, UR8, URZ ;  /* 0x00000008050a72a5 */ /* 0x002fe2000f8e00ff */
[----:B------:R-:W-:Y:S01]  /*27f0*/  UMOV UR4, UR19 ;  /* 0x0000001300047c82 */ /* 0x000fe20008000000 */
[----:B------:R-:W-:Y:S02]  /*2800*/  UIMAD.WIDE.U32 UR16, UR62, UR12, URZ ;  /* 0x0000000c3e1072a5 */ /* 0x000fe4000f8e00ff */
[----:B------:R-:W-:-:S03]  /*2810*/  UIMAD.WIDE.U32 UR18, UR6, UR8, URZ ;  /* 0x00000008061272a5 */ /* 0x000fc6000f8e00ff */
[----:B------:R-:W-:Y:S01]  /*2820*/  UMOV UR10, UR11 ;  /* 0x0000000b000a7c82 */ /* 0x000fe20008000000 */
[----:B------:R-:W-:Y:S02]  /*2830*/  USHF.R.U32.HI UR4, URZ, UR21, UR4 ;  /* 0x00000015ff047299 */ /* 0x000fe40008011604 */
[----:B------:R-:W-:Y:S01]  /*2840*/  @UP3 USHF.R.U32.HI UR5, URZ, UR9, UR10 ;  /* 0x00000009ff053299 */ /* 0x000fe2000801160a */
[----:B------:R-:W-:Y:S01]  /*2850*/  UMOV UR16, UR17 ;  /* 0x0000001100107c82 */ /* 0x000fe20008000000 */
[----:B------:R-:W-:Y:S01]  /*2860*/  UMOV UR18, UR19 ;  /* 0x0000001300127c82 */ /* 0x000fe20008000000 */
[----:B------:R-:W-:Y:S02]  /*2870*/  USHF.R.U32.HI UR13, URZ, UR13, UR16 ;  /* 0x0000000dff0d7299 */ /* 0x000fe40008011610 */
[----:B------:R-:W-:Y:S02]  /*2880*/  USEL UR4, UR61, UR4, !UP0 ;  /* 0x000000043d047287 */ /* 0x000fe4000c000000 */
[----:B------:R-:W-:-:S02]  /*2890*/  @UP3 USHF.R.U32.HI UR6, URZ, UR9, UR18 ;  /* 0x00000009ff063299 */ /* 0x000fc40008011612 */
[----:B------:R-:W-:Y:S02]  /*28a0*/  UIMAD UR7, UR45, UR5, URZ ;  /* 0x000000052d0772a4 */ /* 0x000fe4000f8e02ff */
[----:B------:R-:W-:Y:S02]  /*28b0*/  USEL UR5, UR62, UR13, !UP2 ;  /* 0x0000000d3e057287 */ /* 0x000fe4000d000000 */
[----:B------:R-:W-:Y:S02]  /*28c0*/  UIMAD UR10, UR45, UR6, URZ ;  /* 0x000000062d0a72a4 */ /* 0x000fe4000f8e02ff */
[----:B------:R-:W-:Y:S02]  /*28d0*/  UISETP.GE.AND UP0, UPT, UR4, UR7, UPT ;  /* 0x000000070400728c */ /* 0x000fe4000bf06270 */
[----:B------:R-:W-:Y:S02]  /*28e0*/  UIMAD.WIDE.U32 UR12, UR4, UR8, URZ ;  /* 0x00000008040c72a5 */ /* 0x000fe4000f8e00ff */
[----:B------:R-:W-:-:S02]  /*28f0*/  UISETP.GE.OR UP0, UPT, UR5, UR10, UP0 ;  /* 0x0000000a0500728c */ /* 0x000fc40008706670 */
        /* <DEDUP_REMOVED lines=19> */
.L_x_42:
[----:B------:R-:W2:Y:S02]  /*2a30*/  LDCU UR4, c[0x0][0xf30] ;  /* 0x0001e600ff0477ac */ /* 0x000ea40008000800 */
[----:B--2---:R-:W-:-:S09]  /*2a40*/  UISETP.NE.AND UP0, UPT, UR4, 0x1, UPT ;  /* 0x000000010400788c */ /* 0x004fd2000bf05270 */
        /* <DEDUP_REMOVED lines=18> */
.L_x_43:
[----:B------:R-:W-:Y:S01]  /*2b70*/  VIADD R11, R11, 0x1 ;  /* 0x000000010b0b7836 */ /* 0x000fe20000000000 */
[----:B------:R-:W-:Y:S02]  /*2b80*/  R2UR UR5, R182 ;  /* 0x00000000b60572ca */ /* 0x000fe400000e0000 */
[----:B------:R-:W-:Y:S02]  /*2b90*/  R2UR UR4, R183 ;  /* 0x00000000b70472ca */ /* 0x000fe400000e0000 */
[C---:B------:R-:W-:Y:S02]  /*2ba0*/  ISETP.NE.AND P0, PT, R11.reuse, 0x2, PT ;  /* 0x000000020b00780c */ /* 0x040fe40003f05270 */
[----:B------:R-:W-:Y:S02]  /*2bb0*/  PLOP3.LUT P1, PT, PT, PT, PT, 0x80, 0x8 ;  /* 0x000000000008781c */ /* 0x000fe40003f2f070 */
[----:B------:R-:W-:Y:S02]  /*2bc0*/  SEL R3, RZ, 0x1, P0 ;  /* 0x00000001ff037807 */ /* 0x000fe40000000000 */
[----:B------:R-:W-:-:S02]  /*2bd0*/  SEL R11, R11, RZ, P0 ;  /* 0x000000ff0b0b7207 */ /* 0x000fc40000000000 */
[----:B------:R-:W-:Y:S01]  /*2be0*/  LOP3.LUT R10, R10, R3, RZ, 0x3c, !PT ;  /* 0x000000030a0a7212 */ /* 0x000fe200078e3cff */
[----:B------:R-:W-:Y:S02]  /*2bf0*/  UIADD3 UR20, UPT, UPT, UR61, UR5, URZ ;  /* 0x000000053d147290 */ /* 0x000fe4000fffe0ff */
[----:B------:R-:W-:Y:S01]  /*2c00*/  UIADD3 UR36, UPT, UPT, UR62, UR4, URZ ;  /* 0x000000043e247290 */ /* 0x000fe2000fffe0ff */
[----:B------:R-:W-:Y:S11]  /*2c10*/  BRA.U UP1, `(.L_x_44) ;  /* 0xffffffed01ac7547 */ /* 0x000ff6000b83ffff */
[----:B-1----:R-:W-:-:S07]  /*2c20*/  MOV R0, UR57 ;  /* 0x0000003900007c02 */ /* 0x002fce0008000f00 */
.L_x_45:
[----:B-1----:R-:W-:-:S04]  /*2c30*/  SHF.L.U32 R3, R12, 0x1f, RZ ;  /* 0x0000001f0c037819 */ /* 0x002fc800000006ff */
[----:B------:R1:W2:Y:S03]  /*2c40*/  SYNCS.PHASECHK.TRANS64.TRYWAIT P0, [R0+URZ+0x8], R3 ;  /* 0x00000803000075a7 */ /* 0x0002a600080011ff */
[----:B--2---:R-:W-:Y:S05]  /*2c50*/  @!P0 NANOSLEEP.SYNCS 0x989680 ;  /* 0x009896800000895d */ /* 0x004fea0003900000 */
[----:B------:R-:W2:Y:S02]  /*2c60*/  @!P0 SYNCS.PHASECHK.TRANS64 P0, [R0+URZ+0x8], R3 ;  /* 0x00000803000085a7 */ /* 0x000ea400080010ff */
[----:B--2---:R-:W-:Y:S05]  /*2c70*/  @P0 EXIT ;  /* 0x000000000000094d */ /* 0x004fea0003800000 */
[----:B------:R-:W-:Y:S05]  /*2c80*/  BRA `(.L_x_45) ;  /* 0xfffffffc00e87947 */ /* 0x000fea000383ffff */
.L_x_22:
[----:B------:R-:W2:Y:S02]  /*2c90*/  S2UR UR4, SR_CgaCtaId ;  /* 0x00000000000479c3 */ /* 0x000ea40000008800 */
[----:B--2---:R-:W-:-:S04]  /*2ca0*/  UISETP.NE.AND UP0, UPT, UR4, URZ, UPT ;  /* 0x000000ff0400728c */ /* 0x004fc8000bf05270 */
[----:B------:R-:W-:-:S09]  /*2cb0*/  UISETP.NE.OR UP0, UPT, UR21, 0x1, UP0 ;  /* 0x000000011500788c */ /* 0x000fd20008705670 */
[----:B------:R-:W-:Y:S05]  /*2cc0*/  BRA.U UP0, `(.L_x_46) ;  /* 0x00000005004c7547 */ /* 0x000fea000b800000 */
[----:B------:R-:W2:Y:S01]  /*2cd0*/  S2UR UR5, SR_CgaCtaId ;  /* 0x00000000000579c3 */ /* 0x000ea20000008800 */
[----:B------:R-:W-:Y:S01]  /*2ce0*/  UMOV UR4, 0x400 ;  /* 0x0000040000047882 */ /* 0x000fe20000000000 */
[----:B------:R-:W-:Y:S01]  /*2cf0*/  ISETP.GE.U32.AND P2, PT, R2, 0x8, PT ;  /* 0x000000080200780c */ /* 0x000fe20003f46070 */
[----:B------:R-:W-:Y:S01]  /*2d00*/  IMAD.MOV.U32 R12, RZ, RZ, 0x1 ;  /* 0x00000001ff0c7424 */ /* 0x000fe200078e00ff */
[----:B------:R-:W-:Y:S02]  /*2d10*/  CS2R R10, SRZ ;  /* 0x00000000000a7805 */ /* 0x000fe4000001ff00 */
[----:B------:R-:W-:Y:S01]  /*2d20*/  CS2R R8, SRZ ;  /* 0x0000000000087805 */ /* 0x000fe2000001ff00 */
[----:B--2---:R-:W-:-:S03]  /*2d30*/  ULEA UR6, UR5, UR4, 0x18 ;  /* 0x0000000405067291 */ /* 0x004fc6000f8ec0ff */
[----:B------:R-:W-:-:S09]  /*2d40*/  UMOV UR5, URZ ;  /* 0x000000ff00057c82 */ /* 0x000fd20008000000 */
.L_x_50:
[----:B------:R-:W-:Y:S02]  /*2d50*/  LEA R0, R8, UR6, 0x3 ;  /* 0x0000000608007c11 */ /* 0x000fe4000f8e18ff */
[----:B------:R-:W-:-:S03]  /*2d60*/  SHF.L.U32 R5, R9, 0x1f, RZ ;  /* 0x0000001f09057819 */ /* 0x000fc600000006ff */
[----:B------:R-:W-:Y:S01]  /*2d70*/  VIADD R4, R0, 0xa0 ;  /* 0x000000a000047836 */ /* 0x000fe20000000000 */
[----:B------:R-:W2:Y:S02]  /*2d80*/  SYNCS.PHASECHK.TRANS64.TRYWAIT P0, [R0+URZ+0x90], R5 ;  /* 0x00009005000075a7 */ /* 0x000ea400080011ff */
[----:B--2---:R-:W-:Y:S05]  /*2d90*/  @!P0 BRA `(.L_x_47) ;  /* 0x0000010400948947 */ /* 0x004fea0003800000 */
.L_x_193:
[----:B------:R-:W-:Y:S01]  /*2da0*/  ULEA UR4, UR5, UR6, 0x3 ;  /* 0x0000000605047291 */ /* 0x000fe2000f8e18ff */
[----:B------:R-:W-:Y:S02]  /*2db0*/  PRMT R4, RZ, 0x654, R4 ;  /* 0x00000654ff047816 */ /* 0x000fe40000000004 */
[----:B--2---:R-:W-:Y:S01]  /*2dc0*/  SHF.L.U32 R5, R12, 0x1f, RZ ;  /* 0x0000001f0c057819 */ /* 0x004fe200000006ff */
[----:B------:R-:W-:Y:S01]  /*2dd0*/  UIADD3 UR7, UPT, UPT, UR4, 0x60, URZ ;  /* 0x0000006004077890 */ /* 0x000fe2000fffe0ff */
[----:B------:R2:W-:Y:S05]  /*2de0*/  SYNCS.ARRIVE.TRANS64.RED.A1T0 RZ, [R4+URZ], RZ ;  /* 0x000000ff04ff79a7 */ /* 0x0005ea00081004ff */
[----:B------:R-:W-:Y:S01]  /*2df0*/  IMAD.U32 R7, RZ, RZ, UR7 ;  /* 0x00000007ff077e24 */ /* 0x000fe2000f8e00ff */
[----:B------:R-:W3:Y:S04]  /*2e00*/  SYNCS.PHASECHK.TRANS64.TRYWAIT P0, [UR4+0x70], R5 ;  /* 0x00007005ff0075a7 */ /* 0x000ee80008001104 */
[----:B------:R-:W-:Y:S01]  /*2e10*/  PRMT R6, R2, 0x654, R7 ;  /* 0x0000065402067816 */ /* 0x000fe20000000007 */
[----:B--2---:R-:W-:Y:S01]  /*2e20*/  @!P2 IMAD.MOV.U32 R4, RZ, RZ, 0x10 ;  /* 0x00000010ff04a424 */ /* 0x004fe200078e00ff */
[----:B---3--:R-:W-:Y:S06]  /*2e30*/  @!P0 BRA `(.L_x_48) ;  /* 0x0000010400808947 */ /* 0x008fec0003800000 */
.L_x_195:
[----:B------:R-:W-:Y:S01]  /*2e40*/  ULEA UR8, UR5, UR6, 0x4 ;  /* 0x0000000605087291 */ /* 0x000fe2000f8e20ff */
[----:B------:R-:W-:Y:S01]  /*2e50*/  SEL R3, R6, R3, !P2 ;  /* 0x0000000306037207 */ /* 0x000fe20005000000 */
[----:B------:R-:W-:Y:S01]  /*2e60*/  UIADD3 UR9, UPT, UPT, UR4, 0x60, URZ ;  /* 0x0000006004097890 */ /* 0x000fe2000fffe0ff */
[----:B--2---:R-:W-:Y:S01]  /*2e70*/  LEA R0, R11, UR6, 0x3 ;  /* 0x000000060b007c11 */ /* 0x004fe2000f8e18ff */
[----:B------:R-:W-:Y:S01]  /*2e80*/  UIADD3 UR8, UPT, UPT, UR8, 0xc0, URZ ;  /* 0x000000c008087890 */ /* 0x000fe2000fffe0ff */
[----:B------:R-:W-:Y:S01]  /*2e90*/  SHF.L.U32 R5, R10, 0x1f, RZ ;  /* 0x0000001f0a057819 */ /* 0x000fe200000006ff */
[----:B------:R2:W-:Y:S01]  /*2ea0*/  @!P2 SYNCS.ARRIVE.TRANS64.RED RZ, [R3+URZ], R4 ;  /* 0x0000000403ffa9a7 */ /* 0x0005e200080004ff */
[----:B------:R-:W-:Y:S01]  /*2eb0*/  UIADD3 UR4, UPT, UPT, UR5, 0x1, URZ ;  /* 0x0000000105047890 */ /* 0x000fe2000fffe0ff */
[----:B------:R-:W-:-:S03]  /*2ec0*/  VIADD R8, R8, 0x1 ;  /* 0x0000000108087836 */ /* 0x000fc60000000000 */
[----:B------:R-:W-:Y:S02]  /*2ed0*/  UISETP.NE.AND UP0, UPT, UR4, 0x2, UPT ;  /* 0x000000020400788c */ /* 0x000fe4000bf05270 */
[----:B------:R-:W-:Y:S06]  /*2ee0*/  UGETNEXTWORKID.BROADCAST [UR8], [UR9] ;  /* 0x00000000080073ca */ /* 0x000fec0008000100 */
[----:B------:R-:W-:Y:S01]  /*2ef0*/  USEL UR7, URZ, 0x1, UP0 ;  /* 0x00000001ff077887 */ /* 0x000fe20008000000 */
[----:B------:R-:W-:Y:S01]  /*2f00*/  ISETP.NE.AND P0, PT, R8, 0x2, PT ;  /* 0x000000020800780c */ /* 0x000fe20003f05270 */
[----:B------:R-:W-:Y:S01]  /*2f10*/  USEL UR5, UR4, URZ, UP0 ;  /* 0x000000ff04057287 */ /* 0x000fe20008000000 */
[----:B------:R-:W3:Y:S03]  /*2f20*/  SYNCS.PHASECHK.TRANS64.TRYWAIT P1, [R0+URZ+0x60], R5 ;  /* 0x00006005000075a7 */ /* 0x000ee600080211ff */
[----:B------:R-:W-:Y:S01]  /*2f30*/  LOP3.LUT R12, R12, UR7, RZ, 0x3c, !PT ;  /* 0x000000070c0c7c12 */ /* 0x000fe2000f8e3cff */
[----:B--23--:R-:W-:Y:S07]  /*2f40*/  @!P1 BRA `(.L_x_49) ;  /* 0x0000010400549947 */ /* 0x00cfee0003800000 */
.L_x_196:
[C---:B------:R-:W-:Y:S01]  /*2f50*/  LEA R4, R11.reuse, UR6, 0x4 ;  /* 0x000000060b047c11 */ /* 0x040fe2000f8e20ff */
[----:B--2---:R-:W-:Y:S01]  /*2f60*/  VIADD R0, R0, 0x70 ;  /* 0x0000007000007836 */ /* 0x004fe20000000000 */
[----:B------:R-:W-:Y:S01]  /*2f70*/  SEL R8, R8, RZ, P0 ;  /* 0x000000ff08087207 */ /* 0x000fe20000000000 */
[----:B------:R-:W-:-:S03]  /*2f80*/  VIADD R11, R11, 0x1 ;  /* 0x000000010b0b7836 */ /* 0x000fc60000000000 */
[----:B------:R-:W2:Y:S01]  /*2f90*/  LDS.128 R4, [R4+0xc0] ;  /* 0x0000c00004047984 */ /* 0x000ea20000000c00 */
[----:B------:R-:W-:Y:S02]  /*2fa0*/  PRMT R0, RZ, 0x654, R0 ;  /* 0x00000654ff007816 */ /* 0x000fe40000000000 */
[C---:B------:R-:W-:Y:S01]  /*2fb0*/  ISETP.NE.AND P1, PT, R11.reuse, 0x2, PT ;  /* 0x000000020b00780c */ /* 0x040fe20003f25270 */
[----:B------:R-:W-:Y:S01]  /*2fc0*/  @!PT LDS RZ, [RZ] ;  /* 0x00000000fffff984 */ /* 0x000fe20000000800 */
[----:B------:R-:W-:Y:S01]  /*2fd0*/  @!PT LDS RZ, [RZ] ;  /* 0x00000000fffff984 */ /* 0x000fe20000000800 */
[----:B------:R-:W-:Y:S01]  /*2fe0*/  @!PT LDS RZ, [RZ] ;  /* 0x00000000fffff984 */ /* 0x000fe20000000800 */
[----:B------:R-:W-:Y:S01]  /*2ff0*/  @!PT LDS RZ, [RZ] ;  /* 0x00000000fffff984 */ /* 0x000fe20000000800 */
[----:B------:R3:W-:Y:S06]  /*3000*/  MEMBAR.ALL.CTA ;  /* 0x0000000000007992 */ /* 0x0007ec0000008000 */
[----:B---3--:R-:W3:Y:S01]  /*3010*/  FENCE.VIEW.ASYNC.S ;  /* 0x00000000000073c6 */ /* 0x008ee20000000000 */
[----:B------:R-:W-:Y:S01]  /*3020*/  SEL R11, R11, RZ, P1 ;  /* 0x000000ff0b0b7207 */ /* 0x000fe20000800000 */
[----:B---3--:R3:W-:Y:S01]  /*3030*/  SYNCS.ARRIVE.TRANS64.RED.A1T0 RZ, [R0+URZ], RZ ;  /* 0x000000ff00ff79a7 */ /* 0x0087e200081004ff */
[----:B--2---:R-:W-:-:S02]  /*3040*/  LOP3.LUT P3, RZ, R6, 0x1, RZ, 0xc0, !PT ;  /* 0x0000000106ff7812 */ /* 0x004fc4000786c0ff */
[----:B------:R-:W-:-:S04]  /*3050*/  SEL R5, RZ, 0x1, P1 ;  /* 0x00000001ff057807 */ /* 0x000fc80000800000 */
[----:B------:R-:W-:Y:S02]  /*3060*/  LOP3.LUT R10, R10, R5, RZ, 0x3c, !PT ;  /* 0x000000050a0a7212 */ /* 0x000fe400078e3cff */
[----:B---3--:R-:W-:-:S04]  /*3070*/  SEL R0, RZ, 0x1, P0 ;  /* 0x00000001ff007807 */ /* 0x008fc80000000000 */
[----:B------:R-:W-:Y:S01]  /*3080*/  LOP3.LUT R9, R9, R0, RZ, 0x3c, !PT ;  /* 0x0000000009097212 */ /* 0x000fe200078e3cff */
[----:B------:R-:W-:Y:S06]  /*3090*/  @P3 BRA `(.L_x_50) ;  /* 0xfffffffc002c3947 */ /* 0x000fec000383ffff */
[----:B------:R-:W-:Y:S01]  /*30a0*/  ULEA UR4, UR5, UR6, 0x3 ;  /* 0x0000000605047291 */ /* 0x000fe2000f8e18ff */
[----:B------:R-:W-:-:S08]  /*30b0*/  SHF.L.U32 R3, R12, 0x1f, RZ ;  /* 0x0000001f0c037819 */ /* 0x000fd000000006ff */
[----:B------:R-:W2:Y:S02]  /*30c0*/  SYNCS.PHASECHK.TRANS64 P0, [UR4+0x70], R3 ;  /* 0x00007003ff0075a7 */ /* 0x000ea40008001004 */
[----:B--2---:R-:W-:Y:S05]  /*30d0*/  @P0 BRA `(.L_x_51) ;  /* 0x0000000000080947 */ /* 0x004fea0003800000 */
[----:B------:R-:W2:Y:S02]  /*30e0*/  SYNCS.PHASECHK.TRANS64.TRYWAIT P0, [UR4+0x70], R3 ;  /* 0x00007003ff0075a7 */ /* 0x000ea40008001104 */
[----:B--2---:R-:W-:Y:S05]  /*30f0*/  @!P0 BRA `(.L_x_52) ;  /* 0x0000010000fc8947 */ /* 0x004fea0003800000 */
.L_x_51:
[----:B------:R-:W-:-:S04]  /*3100*/  UIADD3 UR7, UPT, UPT, UR5, 0x1, URZ ;  /* 0x0000000105077890 */ /* 0x000fc8000fffe0ff */
[----:B------:R-:W-:-:S04]  /*3110*/  UISETP.NE.AND UP0, UPT, UR7, 0x2, UPT ;  /* 0x000000020700788c */ /* 0x000fc8000bf05270 */
[----:B------:R-:W-:Y:S02]  /*3120*/  USEL UR8, URZ, 0x1, UP0 ;  /* 0x00000001ff087887 */ /* 0x000fe40008000000 */
[----:B------:R-:W-:-:S04]  /*3130*/  USEL UR7, UR7, URZ, UP0 ;  /* 0x000000ff07077287 */ /* 0x000fc80008000000 */
[----:B------:R-:W-:Y:S01]  /*3140*/  ULEA UR7, UR7, UR6, 0x3 ;  /* 0x0000000607077291 */ /* 0x000fe2000f8e18ff */
[----:B--2---:R-:W-:-:S04]  /*3150*/  LOP3.LUT R3, R12, UR8, RZ, 0x3c, !PT ;  /* 0x000000080c037c12 */ /* 0x004fc8000f8e3cff */
[----:B------:R-:W-:-:S04]  /*3160*/  SHF.L.U32 R0, R3, 0x1f, RZ ;  /* 0x0000001f03007819 */ /* 0x000fc800000006ff */
[----:B------:R-:W2:Y:S02]  /*3170*/  SYNCS.PHASECHK.TRANS64 P0, [UR7+0x70], R0 ;  /* 0x00007000ff0075a7 */ /* 0x000ea40008001007 */
[----:B-12---:R-:W-:Y:S05]  /*3180*/  @P0 EXIT ;  /* 0x000000000000094d */ /* 0x006fea0003800000 */
[----:B------:R-:W-:Y:S02]  /*3190*/  SHF.L.U32 R3, R3, 0x1f, RZ ;  /* 0x0000001f03037819 */ /* 0x000fe400000006ff */
[----:B------:R-:W-:-:S07]  /*31a0*/  MOV R0, UR7 ;  /* 0x0000000700007c02 */ /* 0x000fce0008000f00 */
.L_x_53:
[----:B-1----:R1:W2:Y:S02]  /*31b0*/  SYNCS.PHASECHK.TRANS64.TRYWAIT P0, [R0+URZ+0x70], R3 ;  /* 0x00007003000075a7 */ /* 0x0022a400080011ff */
[----:B--2---:R-:W-:Y:S05]  /*31c0*/  @!P0 NANOSLEEP.SYNCS 0x989680 ;  /* 0x009896800000895d */ /* 0x004fea0003900000 */
[----:B------:R-:W2:Y:S02]  /*31d0*/  @!P0 SYNCS.PHASECHK.TRANS64 P0, [R0+URZ+0x70], R3 ;  /* 0x00007003000085a7 */ /* 0x000ea400080010ff */
[----:B--2---:R-:W-:Y:S05]  /*31e0*/  @P0 EXIT ;  /* 0x000000000000094d */ /* 0x004fea0003800000 */
[----:B------:R-:W-:Y:S05]  /*31f0*/  BRA `(.L_x_53) ;  /* 0xfffffffc00ec7947 */ /* 0x000fea000383ffff */
.L_x_46:
[----:B------:R-:W-:Y:S05]  /*3200*/  BRA.U UP6, `(.L_x_54) ;  /* 0x0000001d06487547 */ /* 0x000fea000b800000 */
[----:B------:R-:W2:Y:S01]  /*3210*/  S2UR UR7, SR_CgaCtaId ;  /* 0x00000000000779c3 */ /* 0x000ea20000008800 */
[----:B------:R-:W-:Y:S01]  /*3220*/  UMOV UR4, 0x40 ;  /* 0x0000004000047882 */ /* 0x000fe20000000000 */
[----:B------:R-:W-:Y:S01]  /*3230*/  NOP ;  /* 0x0000000000007918 */ /* 0x000fe20000000000 */
[----:B------:R-:W-:Y:S01]  /*3240*/  UMOV UR6, 0x400 ;  /* 0x0000040000067882 */ /* 0x000fe20000000000 */
[----:B--2---:R-:W-:Y:S02]  /*3250*/  ULEA UR5, UR7, UR4, 0x18 ;  /* 0x0000000407057291 */ /* 0x004fe4000f8ec0ff */
[----:B------:R-:W-:-:S07]  /*3260*/  ULEA UR6, UR7, UR6, 0x18 ;  /* 0x0000000607067291 */ /* 0x000fce000f8ec0ff */
[----:B------:R-:W2:Y:S02]  /*3270*/  LDS.U8 R2, [UR5+0x1c] ;  /* 0x00001c05ff027984 */ /* 0x000ea40008000000 */
[----:B--2---:R-:W-:-:S13]  /*3280*/  ISETP.NE.AND P0, PT, R2, RZ, PT ;  /* 0x000000ff0200720c */ /* 0x004fda0003f05270 */
[----:B------:R-:W-:Y:S05]  /*3290*/  @P0 BRA `(.L_x_55) ;  /* 0x0000000000580947 */ /* 0x000fea0003800000 */
[----:B------:R-:W-:-:S13]  /*32a0*/  ELECT P0, URZ, PT ;  /* 0x0000000000ff782f */ /* 0x000fda0003800000 */
[----:B------:R-:W-:Y:S05]  /*32b0*/  @!P0 BRA `(.L_x_56) ;  /* 0x0000000000608947 */ /* 0x000fea0003800000 */
[----:B------:R-:W-:Y:S01]  /*32c0*/  UMOV UR4, 0x10 ;  /* 0x0000001000047882 */ /* 0x000fe20000000000 */
[----:B------:R-:W-:Y:S01]  /*32d0*/  HFMA2 R2, -RZ, RZ, 0, 5.9604644775390625e-08 ;  /* 0x00000001ff027431 */ /* 0x000fe200000001ff */
[----:B------:R-:W-:-:S03]  /*32e0*/  MOV R3, 0xffff ;  /* 0x0000ffff00037802 */ /* 0x000fc60000000f00 */
[----:B------:R-:W-:Y:S04]  /*32f0*/  DEPBAR.LE SB2, 0x36 ;  /* 0x0000ad800000791a */ /* 0x000fe80000000000 */
[----:B------:R-:W2:Y:S02]  /*3300*/  UTCATOMSWS.FIND_AND_SET.ALIGN UP0, UR4, UR4 ;  /* 0x00000004000475e3 */ /* 0x000ea40008000800 */
[----:B--2---:R-:W-:Y:S01]  /*3310*/  MOV R4, UR4 ;  /* 0x0000000400047c02 */ /* 0x004fe20008000f00 */
[----:B------:R-:W-:Y:S06]  /*3320*/  BRA.U UP0, `(.L_x_57) ;  /* 0x0000000100187547 */ /* 0x000fec000b800000 */
.L_x_58:
[----:B------:R-:W-:Y:S05]  /*3330*/  NANOSLEEP 0x64 ;  /* 0x000000640000795d */ /* 0x000fea0003800000 */
[----:B------:R-:W-:-:S05]  /*3340*/  UMOV UR4, 0x10 ;  /* 0x0000001000047882 */ /* 0x000fca0000000000 */
[----:B------:R-:W-:Y:S04]  /*3350*/  DEPBAR.LE SB2, 0x36 ;  /* 0x0000ad800000791a */ /* 0x000fe80000000000 */
[----:B------:R-:W2:Y:S02]  /*3360*/  UTCATOMSWS.FIND_AND_SET.ALIGN UP0, UR4, UR4 ;  /* 0x00000004000475e3 */ /* 0x000ea40008000800 */
[----:B--2---:R-:W-:Y:S01]  /*3370*/  MOV R4, UR4 ;  /* 0x0000000400047c02 */ /* 0x004fe20008000f00 */
[----:B------:R-:W-:Y:S05]  /*3380*/  BRA.U !UP0, `(.L_x_58) ;  /* 0xfffffffd08e87547 */ /* 0x000fea000b83ffff */
.L_x_57:
[-C--:B------:R-:W-:Y:S02]  /*3390*/  SHF.L.U32 R3, R3, R4.reuse, RZ ;  /* 0x0000000403037219 */ /* 0x080fe400000006ff */
[----:B------:R-:W-:Y:S01]  /*33a0*/  SHF.L.U32 R2, R2, R4, RZ ;  /* 0x0000000402027219 */ /* 0x000fe200000006ff */
[----:B------:R-:W-:Y:S02]  /*33b0*/  IMAD.SHL.U32 R4, R4, 0x20, RZ ;  /* 0x0000002004047824 */ /* 0x000fe400078e00ff */
[----:B------:R2:W-:Y:S04]  /*33c0*/  ATOMS.OR RZ, [UR5+0x14], R3 ;  /* 0x00001403ffff798c */ /* 0x0005e8000b000005 */
[----:B------:R2:W-:Y:S04]  /*33d0*/  ATOMS.OR RZ, [UR5+0x18], R2 ;  /* 0x00001802ffff798c */ /* 0x0005e8000b000005 */
[----:B------:R2:W-:Y:S01]  /*33e0*/  STS [UR6+0xe0], R4 ;  /* 0x0000e004ff007988 */ /* 0x0005e20008000806 */
[----:B------:R-:W-:Y:S05]  /*33f0*/  BRA `(.L_x_56) ;  /* 0x0000000000107947 */ /* 0x000fea0003800000 */
.L_x_55:
[----:B------:R-:W-:-:S05]  /*3400*/  MOV R2, 0xffffffff ;  /* 0xffffffff00027802 */ /* 0x000fca0000000f00 */
[----:B------:R2:W-:Y:S02]  /*3410*/  STS [UR6+0xe0], R2 ;  /* 0x0000e002ff007988 */ /* 0x0005e40008000806 */
[----:B--2---:R-:W-:Y:S02]  /*3420*/  MOV R2, 0x3440 ;  /* 0x0000344000027802 */ /* 0x004fe40000000f00 */
[----:B-1---5:R-:W-:Y:S05]  /*3430*/  CALL.REL.NOINC `($__internal_1_$__cuda_sm10x_tcgen05_guardrail_trap_phase_invalid_during_alloc) ;  /* 0x0000010800c87944 */ /* 0x022fea0003c00000 */
.L_x_56:
[----:B------:R-:W-:Y:S05]  /*3440*/  WARPSYNC.ALL ;  /* 0x0000000000007948 */ /* 0x000fea0003800000 */
[----:B------:R-:W3:Y:S01]  /*3450*/  S2UR UR4, SR_CgaCtaId ;  /* 0x00000000000479c3 */ /* 0x000ee20000008800 */
[----:B------:R-:W-:Y:S01]  /*3460*/  UMOV UR7, 0x400 ;  /* 0x0000040000077882 */ /* 0x000fe20000000000 */
[----:B------:R-:W-:-:S06]  /*3470*/  NOP ;  /* 0x0000000000007918 */ /* 0x000fcc0000000000 */
[----:B------:R-:W-:Y:S06]  /*3480*/  BAR.ARV 0x6, 0xa0 ;  /* 0x0182800000007b1d */ /* 0x000fec0000002000 */
[----:B------:R-:W4:Y:S01]  /*3490*/  LDCU UR9, c[0x0][0x38c] ;  /* 0x00007180ff0977ac */ /* 0x000f220008000800 */
[----:B------:R-:W-:Y:S02]  /*34a0*/  HFMA2 R25, -RZ, RZ, 0, 5.9604644775390625e-08 ;  /* 0x00000001ff197431 */ /* 0x000fe400000001ff */
[----:B------:R-:W-:Y:S01]  /*34b0*/  IMAD.MOV.U32 R27, RZ, RZ, RZ ;  /* 0x000000ffff1b7224 */ /* 0x000fe200078e00ff */
[----:B------:R-:W-:Y:S01]  /*34c0*/  UMOV UR66, URZ ;  /* 0x000000ff00427c82 */ /* 0x000fe20008000000 */
[----:B------:R-:W-:Y:S01]  /*34d0*/  UMOV UR64, URZ ;  /* 0x000000ff00407c82 */ /* 0x000fe20008000000 */
[----:B------:R-:W-:Y:S01]  /*34e0*/  UMOV UR62, URZ ;  /* 0x000000ff003e7c82 */ /* 0x000fe20008000000 */
[----:B-1----:R-:W-:Y:S01]  /*34f0*/  UMOV UR60, URZ ;  /* 0x000000ff003c7c82 */ /* 0x002fe20008000000 */
[----:B------:R-:W-:Y:S01]  /*3500*/  UMOV UR58, URZ ;  /* 0x000000ff003a7c82 */ /* 0x000fe20008000000 */
[----:B------:R-:W-:Y:S01]  /*3510*/  UMOV UR56, URZ ;  /* 0x000000ff00387c82 */ /* 0x000fe20008000000 */
[----:B---3--:R-:W-:Y:S01]  /*3520*/  ULEA UR7, UR4, UR7, 0x18 ;  /* 0x0000000704077291 */ /* 0x008fe2000f8ec0ff */
[----:B------:R-:W-:Y:S01]  /*3530*/  IMAD.U32 R44, RZ, RZ, UR66 ;  /* 0x00000042ff2c7e24 */ /* 0x000fe2000f8e00ff */
[----:B------:R-:W-:Y:S01]  /*3540*/  MOV R20, UR56 ;  /* 0x0000003800147c02 */ /* 0x000fe20008000f00 */
[----:B------:R-:W-:Y:S01]  /*3550*/  IMAD.U32 R42, RZ, RZ, UR64 ;  /* 0x00000040ff2a7e24 */ /* 0x000fe2000f8e00ff */
[----:B------:R-:W-:Y:S01]  /*3560*/  UIADD3 UR10, UPT, UPT, UR7, 0x8, URZ ;  /* 0x00000008070a7890 */ /* 0x000fe2000fffe0ff */
[----:B------:R-:W-:Y:S01]  /*3570*/  IMAD.U32 R40, RZ, RZ, UR62 ;  /* 0x0000003eff287e24 */ /* 0x000fe2000f8e00ff */
[----:B------:R-:W-:Y:S01]  /*3580*/  UIADD3 UR12, UPT, UPT, UR7, 0x20800, URZ ;  /* 0x00020800070c7890 */ /* 0x000fe2000fffe0ff */
[----:B------:R-:W-:Y:S01]  /*3590*/  IMAD.U32 R38, RZ, RZ, UR60 ;  /* 0x0000003cff267e24 */ /* 0x000fe2000f8e00ff */
[----:B----4-:R-:W-:Y:S01]  /*35a0*/  UIADD3 UR9, UPT, UPT, UR9, 0xff, URZ ;  /* 0x000000ff09097890 */ /* 0x010fe2000fffe0ff */
[----:B--2---:R-:W1:Y:S01]  /*35b0*/  LDS R2, [UR7+0xe0] ;  /* 0x0000e007ff027984 */ /* 0x004e620008000800 */
[----:B------:R-:W-:Y:S01]  /*35c0*/  UIADD3 UR8, UPT, UPT, UR7, 0x8400, URZ ;  /* 0x0000840007087890 */ /* 0x000fe2000fffe0ff */
[----:B------:R-:W-:Y:S01]  /*35d0*/  IMAD.U32 R22, RZ, RZ, UR58 ;  /* 0x0000003aff167e24 */ /* 0x000fe2000f8e00ff */
[----:B------:R-:W-:-:S02]  /*35e0*/  USHF.R.S32.HI UR4, URZ, 0x1f, UR9 ;  /* 0x0000001fff047899 */ /* 0x000fc40008011409 */
[----:B------:R-:W-:Y:S02]  /*35f0*/  UIADD3 UR6, UPT, UPT, UR7, 0x10400, URZ ;  /* 0x0001040007067890 */ /* 0x000fe4000fffe0ff */
[----:B------:R-:W-:Y:S02]  /*3600*/  UIADD3 UR11, UPT, UPT, UR7, 0x20400, URZ ;  /* 0x00020400070b7890 */ /* 0x000fe4000fffe0ff */
[----:B------:R-:W-:Y:S02]  /*3610*/  UIADD3 UR14, UPT, UPT, UR7, 0x8, URZ ;  /* 0x00000008070e7890 */ /* 0x000fe4000fffe0ff */
[----:B------:R-:W-:Y:S01]  /*3620*/  UIADD3 UR13, UPT, UPT, UR7, 0x80, URZ ;  /* 0x00000080070d7890 */ /* 0x000fe2000fffe0ff */
[----:B------:R-:W-:Y:S01]  /*3630*/  UMOV UR55, 0x40004040 ;  /* 0x4000404000377882 */ /* 0x000fe20000000000 */
        /* <DEDUP_REMOVED lines=9> */
[----:B-1----:R-:W-:Y:S01]  /*36d0*/  R2UR UR5, R2 ;  /* 0x00000000020572ca */ /* 0x002fe200000e0000 */
[----:B------:R-:W-:Y:S01]  /*36e0*/  IMAD.U32 R2, RZ, RZ, UR10 ;  /* 0x0000000aff027e24 */ /* 0x000fe2000f8e00ff */
[----:B------:R-:W-:Y:S01]  /*36f0*/  ULEA.HI UR10, UR4, UR9, URZ, 0x8 ;  /* 0x00000009040a7291 */ /* 0x000fe2000f8f40ff */
[----:B------:R-:W-:Y:S01]  /*3700*/  IMAD.U32 R2, RZ, RZ, UR14 ;  /* 0x0000000eff027e24 */ /* 0x000fe2000f8e00ff */
[----:B------:R-:W-:Y:S01]  /*3710*/  USHF.R.U32.HI UR4, URZ, 0x4, UR12 ;  /* 0x00000004ff047899 */ /* 0x000fe2000801160c */
[----:B------:R-:W-:Y:S01]  /*3720*/  IMAD.U32 R2, RZ, RZ, UR13 ;  /* 0x0000000dff027e24 */ /* 0x000fe2000f8e00ff */
[----:B------:R-:W-:-:S02]  /*3730*/  USHF.R.U32.HI UR9, URZ, 0x4, UR8 ;  /* 0x00000004ff097899 */ /* 0x000fc40008011608 */
[----:B------:R-:W-:Y:S02]  /*3740*/  ULOP3.LUT UR4, UR4, 0x3fff, URZ, 0xc0, !UPT ;  /* 0x00003fff04047892 */ /* 0x000fe4000f8ec0ff */
[----:B------:R-:W-:Y:S02]  /*3750*/  USHF.R.S32.HI UR26, URZ, 0x8, UR10 ;  /* 0x00000008ff1a7899 */ /* 0x000fe4000801140a */
[----:B------:R-:W-:Y:S02]  /*3760*/  USHF.R.U32.HI UR8, URZ, 0x4, UR6 ;  /* 0x00000004ff087899 */ /* 0x000fe40008011606 */
[----:B------:R-:W-:Y:S02]  /*3770*/  UIADD3 UR70, UPT, UPT, UR5, -0x7ffffe3c, URZ ;  /* 0x800001c405467890 */ /* 0x000fe4000fffe0ff */
[----:B------:R-:W-:Y:S01]  /*3780*/  UIADD3 UR71, UPT, UPT, UR5, -0x7ffffe30, URZ ;  /* 0x800001d005477890 */ /* 0x000fe2000fffe0ff */
[----:B------:R-:W-:Y:S01]  /*3790*/  IMAD.U32 R13, RZ, RZ, UR26 ;  /* 0x0000001aff0d7e24 */ /* 0x000fe2000f8e00ff */
[----:B------:R-:W-:-:S02]  /*37a0*/  USHF.R.U32.HI UR6, URZ, 0x4, UR11 ;  /* 0x00000004ff067899 */ /* 0x000fc4000801160b */
[----:B------:R-:W-:Y:S01]  /*37b0*/  IMAD.U32 R5, RZ, RZ, UR70 ;  /* 0x00000046ff057e24 */ /* 0x000fe2000f8e00ff */
[----:B------:R-:W-:Y:S01]  /*37c0*/  ULOP3.LUT UR16, UR4, 0x10000, URZ, 0xfc, !UPT ;  /* 0x0001000004107892 */ /* 0x000fe2000f8efcff */
[----:B------:R-:W-:Y:S01]  /*37d0*/  MOV R4, UR71 ;  /* 0x0000004700047c02 */ /* 0x000fe20008000f00 */
[----:B------:R-:W-:Y:S02]  /*37e0*/  UIADD3 UR4, UPT, UPT, UR26, -0x1, URZ ;  /* 0xffffffff1a047890 */ /* 0x000fe4000fffe0ff */
[----:B------:R-:W-:Y:S01]  /*37f0*/  SHF.R.U32.HI R5, RZ, 0x11, R5 ;  /* 0x00000011ff057819 */ /* 0x000fe20000011605 */
[----:B------:R-:W-:Y:S01]  /*3800*/  UIADD3 UR68, UPT, UPT, UR5, -0x3ffffe3c, URZ ;  /* 0xc00001c405447890 */ /* 0x000fe2000fffe0ff */
[----:B------:R-:W-:Y:S01]  /*3810*/  SHF.R.U32.HI R4, RZ, 0x1a, R4 ;  /* 0x0000001aff047819 */ /* 0x000fe20000011604 */
[----:B------:R-:W-:Y:S01]  /*3820*/  UIADD3 UR69, UPT, UPT, UR5, -0x3ffffe30, URZ ;  /* 0xc00001d005457890 */ /* 0x000fe2000fffe0ff */
[----:B------:R-:W-:Y:S01]  /*3830*/  LOP3.LUT R5, R5, 0x6000, RZ, 0xc0, !PT ;  /* 0x0000600005057812 */ /* 0x000fe200078ec0ff */
[----:B------:R-:W-:Y:S01]  /*3840*/  ULOP3.LUT UR6, UR6, 0x3fff, URZ, 0xc0, !UPT ;  /* 0x00003fff06067892 */ /* 0x000fe2000f8ec0ff */
[----:B------:R-:W-:Y:S01]  /*3850*/  LOP3.LUT R4, R4, 0x30, RZ, 0xc0, !PT ;  /* 0x0000003004047812 */ /* 0x000fe200078ec0ff */
[----:B------:R-:W-:Y:S01]  /*3860*/  UIADD3 UR24, UPT, UPT, UR5, 0x1c8, URZ ;  /* 0x000001c805187890 */ /* 0x000fe2000fffe0ff */
[----:B------:R-:W-:Y:S01]  /*3870*/  IMAD.U32 R12, RZ, RZ, UR4 ;  /* 0x00000004ff0c7e24 */ /* 0x000fe2000f8e00ff */
[----:B------:R-:W-:Y:S01]  /*3880*/  UIADD3 UR23, UPT, UPT, UR5, 0x400001c0, URZ ;  /* 0x400001c005177890 */ /* 0x000fe2000fffe0ff */
[----:B------:R-:W-:Y:S01]  /*3890*/  LOP3.LUT R5, R5, 0x8c0, RZ, 0xfc, !PT ;  /* 0x000008c005057812 */ /* 0x000fe200078efcff */
[----:B------:R-:W-:Y:S01]  /*38a0*/  ULOP3.LUT UR18, UR6, 0x10000, URZ, 0xfc, !UPT ;  /* 0x0001000006127892 */ /* 0x000fe2000f8efcff */
[----:B------:R-:W-:Y:S01]  /*38b0*/  LOP3.LUT R4, R4, 0x480, RZ, 0xfc, !PT ;  /* 0x0000048004047812 */ /* 0x000fe200078efcff */
[----:B------:R-:W-:Y:S01]  /*38c0*/  USHF.R.U32.HI UR6, URZ, 0x1a, UR24 ;  /* 0x0000001aff067899 */ /* 0x000fe20008011618 */
[----:B------:R-:W-:Y:S01]  /*38d0*/  IMAD.U32 R3, RZ, RZ, UR68 ;  /* 0x00000044ff037e24 */ /* 0x000fe2000f8e00ff */
[----:B------:R-:W-:Y:S01]  /*38e0*/  USHF.R.U32.HI UR4, URZ, 0x11, UR23 ;  /* 0x00000011ff047899 */ /* 0x000fe20008011617 */
[----:B------:R-:W-:Y:S01]  /*38f0*/  IMAD.U32 R2, RZ, RZ, UR69 ;  /* 0x00000045ff027e24 */ /* 0x000fe2000f8e00ff */
[----:B------:R-:W-:Y:S01]  /*3900*/  PRMT R4, R4, 0x5410, R5 ;  /* 0x0000541004047816 */ /* 0x000fe20000000005 */
[----:B------:R-:W-:Y:S01]  /*3910*/  ULOP3.LUT UR29, UR6, 0x30, URZ, 0xc0, !UPT ;  /* 0x00000030061d7892 */ /* 0x000fe2000f8ec0ff */
[----:B------:R-:W-:Y:S01]  /*3920*/  SHF.R.U32.HI R3, RZ, 0x11, R3 ;  /* 0x00000011ff037819 */ /* 0x000fe20000011603 */
[----:B------:R-:W-:Y:S01]  /*3930*/  ULOP3.LUT UR27, UR4, 0x6000, URZ, 0xc0, !UPT ;  /* 0x00006000041b7892 */ /* 0x000fe2000f8ec0ff */
[----:B------:R-:W-:Y:S01]  /*3940*/  SHF.R.U32.HI R2, RZ, 0x1a, R2 ;  /* 0x0000001aff027819 */ /* 0x000fe20000011602 */
[----:B------:R-:W-:Y:S01]  /*3950*/  ULOP3.LUT UR9, UR9, 0x3fff, URZ, 0xc0, !UPT ;  /* 0x00003fff09097892 */ /* 0x000fe2000f8ec0ff */
[C---:B------:R-:W-:Y:S01]  /*3960*/  R2UR UR6, R4.reuse ;  /* 0x00000000040672ca */ /* 0x040fe200000e0000 */
[----:B------:R-:W-:Y:S01]  /*3970*/  ULOP3.LUT UR8, UR8, 0x3fff, URZ, 0xc0, !UPT ;  /* 0x00003fff08087892 */ /* 0x000fe2000f8ec0ff */
[----:B------:R-:W-:Y:S01]  /*3980*/  R2UR UR4, R4 ;  /* 0x00000000040472ca */ /* 0x000fe200000e0000 */
[----:B------:R-:W-:Y:S01]  /*3990*/  UIADD3 UR22, UPT, UPT, UR5, 0x400001c8, URZ ;  /* 0x400001c805167890 */ /* 0x000fe2000fffe0ff */
[----:B------:R-:W-:Y:S01]  /*39a0*/  LOP3.LUT R3, R3, 0x6000, RZ, 0xc0, !PT ;  /* 0x0000600003037812 */ /* 0x000fe200078ec0ff */
[----:B------:R-:W-:Y:S01]  /*39b0*/  UIADD3 UR25, UPT, UPT, UR5, 0x1c0, URZ ;  /* 0x000001c005197890 */ /* 0x000fe2000fffe0ff */
[----:B------:R-:W-:Y:S01]  /*39c0*/  LOP3.LUT R2, R2, 0x30, RZ, 0xc0, !PT ;  /* 0x0000003002027812 */ /* 0x000fe200078ec0ff */
[----:B------:R-:W-:Y:S01]  /*39d0*/  UIADD3 UR74, UPT, UPT, UR5, -0x3ffffe40, URZ ;  /* 0xc00001c0054a7890 */ /* 0x000fe2000fffe0ff */
[----:B------:R-:W-:Y:S01]  /*39e0*/  LOP3.LUT R3, R3, 0x8c0, RZ, 0xfc, !PT ;  /* 0x000008c003037812 */ /* 0x000fe200078efcff */
[----:B------:R-:W-:Y:S01]  /*39f0*/  UIADD3 UR76, UPT, UPT, UR5, -0x7ffffe40, URZ ;  /* 0x800001c0054c7890 */ /* 0x000fe2000fffe0ff */
[----:B------:R-:W-:Y:S01]  /*3a00*/  LOP3.LUT R2, R2, 0x480, RZ, 0xfc, !PT ;  /* 0x0000048002027812 */ /* 0x000fe200078efcff */
[----:B------:R-:W-:Y:S01]  /*3a10*/  UIADD3 UR75, UPT, UPT, UR5, -0x3ffffe38, URZ ;  /* 0xc00001c8054b7890 */ /* 0x000fe2000fffe0ff */
[----:B------:R-:W-:Y:S01]  /*3a20*/  IMAD.U32 R15, RZ, RZ, UR23 ;  /* 0x00000017ff0f7e24 */ /* 0x000fe2000f8e00ff */
[----:B------:R-:W-:Y:S01]  /*3a30*/  UIADD3 UR21, UPT, UPT, UR5, 0x1c4, URZ ;  /* 0x000001c405157890 */ /* 0x000fe2000fffe0ff */
[----:B------:R-:W-:Y:S01]  /*3a40*/  PRMT R2, R2, 0x5410, R3 ;  /* 0x0000541002027816 */ /* 0x000fe20000000003 */
[----:B------:R-:W-:Y:S01]  /*3a50*/  IMAD.U32 R11, RZ, RZ, UR6 ;  /* 0x00000006ff0b7e24 */ /* 0x000fe2000f8e00ff */
[----:B------:R-:W-:Y:S01]  /*3a60*/  MOV R9, UR4 ;  /* 0x0000000400097c02 */ /* 0x000fe20008000f00 */
[----:B------:R-:W-:Y:S01]  /*3a70*/  UIADD3 UR20, UPT, UPT, UR5, 0x1d0, URZ ;  /* 0x000001d005147890 */ /* 0x000fe2000fffe0ff */
[C---:B------:R-:W-:Y:S01]  /*3a80*/  R2UR UR6, R2.reuse ;  /* 0x00000000020672ca */ /* 0x040fe200000e0000 */
[----:B------:R-:W-:Y:S01]  /*3a90*/  ULOP3.LUT UR14, UR9, 0x10000, URZ, 0xfc, !UPT ;  /* 0x00010000090e7892 */ /* 0x000fe2000f8efcff */
[----:B------:R-:W-:Y:S01]  /*3aa0*/  R2UR UR4, R2 ;  /* 0x00000000020472ca */ /* 0x000fe200000e0000 */
[----:B------:R-:W-:Y:S01]  /*3ab0*/  UIADD3 UR77, UPT, UPT, UR5, -0x7ffffe38, URZ ;  /* 0x800001c8054d7890 */ /* 0x000fe2000fffe0ff */
[----:B------:R-:W-:Y:S01]  /*3ac0*/  MOV R19, UR25 ;  /* 0x0000001900137c02 */ /* 0x000fe20008000f00 */
[----:B------:R-:W-:Y:S01]  /*3ad0*/  UIADD3 UR72, UPT, UPT, UR5, 0x400001c4, URZ ;  /* 0x400001c405487890 */ /* 0x000fe2000fffe0ff */
[----:B------:R-:W-:Y:S01]  /*3ae0*/  MOV R17, UR21 ;  /* 0x0000001500117c02 */ /* 0x000fe20008000f00 */
[----:B------:R-:W-:Y:S01]  /*3af0*/  UIADD3 UR73, UPT, UPT, UR5, 0x400001d0, URZ ;  /* 0x400001d005497890 */ /* 0x000fe2000fffe0ff */
[----:B------:R-:W-:Y:S01]  /*3b00*/  CS2R R2, SRZ ;  /* 0x0000000000027805 */ /* 0x000fe2000001ff00 */
[----:B------:R-:W-:Y:S01]  /*3b10*/  ULOP3.LUT UR12, UR8, 0x10000, URZ, 0xfc, !UPT ;  /* 0x00010000080c7892 */ /* 0x000fe2000f8efcff */
[----:B------:R-:W-:Y:S01]  /*3b20*/  IMAD.U32 R18, RZ, RZ, UR24 ;  /* 0x00000018ff127e24 */ /* 0x000fe2000f8e00ff */
[----:B------:R-:W-:Y:S01]  /*3b30*/  USHF.R.U32.HI UR9, URZ, 0x1a, UR22 ;  /* 0x0000001aff097899 */ /* 0x000fe20008011616 */
[----:B------:R-:W-:Y:S01]  /*3b40*/  IMAD.U32 R14, RZ, RZ, UR22 ;  /* 0x00000016ff0e7e24 */ /* 0x000fe2000f8e00ff */
[----:B------:R-:W-:Y:S01]  /*3b50*/  USHF.R.U32.HI UR8, URZ, 0x11, UR25 ;  /* 0x00000011ff087899 */ /* 0x000fe20008011619 */
[----:B------:R-:W-:Y:S01]  /*3b60*/  IMAD.U32 R10, RZ, RZ, UR6 ;  /* 0x00000006ff0a7e24 */ /* 0x000fe2000f8e00ff */
[----:B------:R-:W-:Y:S01]  /*3b70*/  USHF.R.U32.HI UR10, URZ, 0x11, UR74 ;  /* 0x00000011ff0a7899 */ /* 0x000fe2000801164a */
[----:B------:R-:W-:Y:S01]  /*3b80*/  IMAD.U32 R8, RZ, RZ, UR4 ;  /* 0x00000004ff087e24 */ /* 0x000fe2000f8e00ff */
[----:B------:R-:W-:Y:S01]  /*3b90*/  USHF.R.U32.HI UR13, URZ, 0x11, UR76 ;  /* 0x00000011ff0d7899 */ /* 0x000fe2000801164c */
[----:B------:R-:W-:Y:S01]  /*3ba0*/  IMAD.U32 R16, RZ, RZ, UR20 ;  /* 0x00000014ff107e24 */ /* 0x000fe2000f8e00ff */
[----:B------:R-:W-:-:S02]  /*3bb0*/  USHF.R.U32.HI UR15, URZ, 0x1a, UR75 ;  /* 0x0000001aff0f7899 */ /* 0x000fc4000801164b */
[----:B------:R-:W-:Y:S02]  /*3bc0*/  USHF.R.U32.HI UR17, URZ, 0x11, UR21 ;  /* 0x00000011ff117899 */ /* 0x000fe40008011615 */
[----:B------:R-:W-:Y:S02]  /*3bd0*/  USHF.R.U32.HI UR19, URZ, 0x1a, UR20 ;  /* 0x0000001aff137899 */ /* 0x000fe40008011614 */
[----:B------:R-:W-:Y:S02]  /*3be0*/  USHF.R.U32.HI UR11, URZ, 0x1a, UR77 ;  /* 0x0000001aff0b7899 */ /* 0x000fe4000801164d */
[----:B------:R-:W-:Y:S02]  /*3bf0*/  USHF.R.U32.HI UR35, URZ, 0x11, UR72 ;  /* 0x00000011ff237899 */ /* 0x000fe40008011648 */
[----:B------:R-:W-:Y:S02]  /*3c00*/  USHF.R.U32.HI UR33, URZ, 0x1a, UR73 ;  /* 0x0000001aff217899 */ /* 0x000fe40008011649 */
[----:B------:R-:W-:-:S02]  /*3c10*/  ULOP3.LUT UR23, UR9, 0x30, URZ, 0xc0, !UPT ;  /* 0x0000003009177892 */ /* 0x000fc4000f8ec0ff */
[----:B------:R-:W-:Y:S02]  /*3c20*/  ULOP3.LUT UR31, UR8, 0x6000, URZ, 0xc0, !UPT ;  /* 0x00006000081f7892 */ /* 0x000fe4000f8ec0ff */
[----:B------:R-:W-:Y:S02]  /*3c30*/  ULOP3.LUT UR9, UR10, 0x6000, URZ, 0xc0, !UPT ;  /* 0x000060000a097892 */ /* 0x000fe4000f8ec0ff */
[----:B------:R-:W-:Y:S02]  /*3c40*/  ULOP3.LUT UR25, UR13, 0x6000, URZ, 0xc0, !UPT ;  /* 0x000060000d197892 */ /* 0x000fe4000f8ec0ff */
[----:B------:R-:W-:Y:S02]  /*3c50*/  ULOP3.LUT UR8, UR15, 0x30, URZ, 0xc0, !UPT ;  /* 0x000000300f087892 */ /* 0x000fe4000f8ec0ff */
[----:B------:R-:W-:Y:S02]  /*3c60*/  ULOP3.LUT UR6, UR17, 0x6000, URZ, 0xc0, !UPT ;  /* 0x0000600011067892 */ /* 0x000fe4000f8ec0ff */
        /* <DEDUP_REMOVED lines=16> */
[----:B------:R-:W-:Y:S02]  /*3d70*/  UPRMT UR67, UR10, 0x5410, UR11 ;  /* 0x000054100a437896 */ /* 0x000fe4000800000b */
[----:B------:R-:W-:Y:S02]  /*3d80*/  UPRMT UR65, UR23, 0x5410, UR27 ;  /* 0x0000541017417896 */ /* 0x000fe4000800001b */
[----:B------:R-:W-:-:S02]  /*3d90*/  UPRMT UR63, UR21, 0x5410, UR31 ;  /* 0x00005410153f7896 */ /* 0x000fc4000800001f */
[----:B------:R-:W-:Y:S01]  /*3da0*/  UPRMT UR61, UR9, 0x5410, UR29 ;  /* 0x00005410093d7896 */ /* 0x000fe2000800001d */
[----:B------:R-:W-:Y:S01]  /*3db0*/  IMAD.U32 R45, RZ, RZ, UR67 ;  /* 0x00000043ff2d7e24 */ /* 0x000fe2000f8e00ff */
[----:B------:R-:W-:Y:S01]  /*3dc0*/  UPRMT UR59, UR8, 0x5410, UR25 ;  /* 0x00005410083b7896 */ /* 0x000fe20008000019 */
[----:B------:R-:W-:Y:S01]  /*3dd0*/  MOV R43, UR65 ;  /* 0x00000041002b7c02 */ /* 0x000fe20008000f00 */
[----:B------:R-:W-:Y:S01]  /*3de0*/  UPRMT UR57, UR4, 0x5410, UR6 ;  /* 0x0000541004397896 */ /* 0x000fe20008000006 */
[----:B------:R-:W-:Y:S01]  /*3df0*/  IMAD.U32 R41, RZ, RZ, UR63 ;  /* 0x0000003fff297e24 */ /* 0x000fe2000f8e00ff */
[----:B------:R-:W-:Y:S01]  /*3e00*/  MOV R39, UR61 ;  /* 0x0000003d00277c02 */ /* 0x000fe20008000f00 */
[----:B------:R-:W-:Y:S01]  /*3e10*/  UIADD3 UR54, UPT, UPT, UR14, 0x2, URZ ;  /* 0x000000020e367890 */ /* 0x000fe2000fffe0ff */
[----:B------:R-:W-:Y:S01]  /*3e20*/  IMAD.U32 R23, RZ, RZ, UR59 ;  /* 0x0000003bff177e24 */ /* 0x000fe2000f8e00ff */
[----:B------:R-:W-:Y:S01]  /*3e30*/  UIADD3 UR52, UPT, UPT, UR14, 0x4, URZ ;  /* 0x000000040e347890 */ /* 0x000fe2000fffe0ff */
[----:B------:R-:W-:Y:S01]  /*3e40*/  IMAD.U32 R21, RZ, RZ, UR57 ;  /* 0x00000039ff157e24 */ /* 0x000fe2000f8e00ff */
[----:B------:R-:W-:-:S02]  /*3e50*/  UIADD3 UR50, UPT, UPT, UR14, 0x6, URZ ;  /* 0x000000060e327890 */ /* 0x000fc4000fffe0ff */
[----:B------:R-:W-:Y:S02]  /*3e60*/  UIADD3 UR48, UPT, UPT, UR14, 0x400, URZ ;  /* 0x000004000e307890 */ /* 0x000fe4000fffe0ff */
[----:B------:R-:W-:Y:S02]  /*3e70*/  UIADD3 UR46, UPT, UPT, UR14, 0x402, URZ ;  /* 0x000004020e2e7890 */ /* 0x000fe4000fffe0ff */
[----:B------:R-:W-:Y:S02]  /*3e80*/  UIADD3 UR44, UPT, UPT, UR14, 0x404, URZ ;  /* 0x000004040e2c7890 */ /* 0x000fe4000fffe0ff */
[----:B------:R-:W-:Y:S02]  /*3e90*/  UIADD3 UR42, UPT, UPT, UR14, 0x406, URZ ;  /* 0x000004060e2a7890 */ /* 0x000fe4000fffe0ff */
[----:B------:R-:W-:Y:S02]  /*3ea0*/  UIADD3 UR40, UPT, UPT, UR12, 0x2, URZ ;  /* 0x000000020c287890 */ /* 0x000fe4000fffe0ff */
        /* <DEDUP_REMOVED lines=21> */
[----:B------:R-:W-:-:S05]  /*4000*/  UMOV UR21, 0x4008 ;  /* 0x0000400800157882 */ /* 0x000fca0000000000 */
.L_x_68:
[----:B------:R-:W-:Y:S02]  /*4010*/  LEA R26, R27, UR7, 0x3 ;  /* 0x000000071b1a7c11 */ /* 0x000fe4000f8e18ff */
[----:B------:R-:W-:Y:S02]  /*4020*/  SHF.L.U32 R5, R3, 0x1f, RZ ;  /* 0x0000001f03057819 */ /* 0x000fe400000006ff */
[----:B------:R-:W-:Y:S02]  /*4030*/  LEA R6, R27, UR7, 0x4 ;  /* 0x000000071b067c11 */ /* 0x000fe4000f8e20ff */
[----:B-1----:R-:W1:Y:S02]  /*4040*/  SYNCS.PHASECHK.TRANS64.TRYWAIT P0, [R26+URZ+0x60], R5 ;  /* 0x000060051a0075a7 */ /* 0x002e6400080011ff */
[----:B-1----:R-:W-:Y:S05]  /*4050*/  @!P0 BRA `(.L_x_59) ;  /* 0x000000f4003c8947 */ /* 0x002fea0003800000 */
.L_x_198:
[----:B-1----:R-:W1:Y:S01]  /*4060*/  LDS.128 R4, [R6+0xc0] ;  /* 0x0000c00006047984 */ /* 0x002e620000000c00 */
[----:B------:R-:W2:Y:S01]  /*4070*/  LDC R24, c[0x0][0x38c] ;  /* 0x0000e300ff187b82 */ /* 0x000ea20000000800 */
[----:B------:R-:W-:Y:S01]  /*4080*/  R2UR UR6, R13 ;  /* 0x000000000d0672ca */ /* 0x000fe200000e0000 */
[----:B------:R-:W-:Y:S01]  /*4090*/  VIADD R26, R26, 0x70 ;  /* 0x000000701a1a7836 */ /* 0x000fe20000000000 */
[----:B------:R-:W-:Y:S01]  /*40a0*/  @!PT LDS RZ, [RZ] ;  /* 0x00000000fffff984 */ /* 0x000fe20000000800 */
[----:B------:R-:W-:Y:S01]  /*40b0*/  @!PT LDS RZ, [RZ] ;  /* 0x00000000fffff984 */ /* 0x000fe20000000800 */
[----:B------:R-:W-:Y:S01]  /*40c0*/  @!PT LDS RZ, [RZ] ;  /* 0x00000000fffff984 */ /* 0x000fe20000000800 */
[----:B------:R-:W-:Y:S01]  /*40d0*/  @!PT LDS RZ, [RZ] ;  /* 0x00000000fffff984 */ /* 0x000fe20000000800 */
[----:B------:R3:W-:Y:S06]  /*40e0*/  MEMBAR.ALL.CTA ;  /* 0x0000000000007992 */ /* 0x0007ec0000008000 */
[----:B---3--:R-:W3:Y:S01]  /*40f0*/  FENCE.VIEW.ASYNC.S ;  /* 0x00000000000073c6 */ /* 0x008ee20000000000 */
[----:B------:R-:W-:-:S02]  /*4100*/  PRMT R26, RZ, 0x654, R26 ;  /* 0x00000654ff1a7816 */ /* 0x000fc4000000001a */
[----:B--2---:R-:W-:Y:S02]  /*4110*/  ISETP.GE.AND P0, PT, R24, 0x1, PT ;  /* 0x000000011800780c */ /* 0x004fe40003f06270 */
[----:B---3--:R2:W-:Y:S01]  /*4120*/  SYNCS.ARRIVE.TRANS64.RED.A1T0 RZ, [R26+URZ], RZ ;  /* 0x000000ff1aff79a7 */ /* 0x0085e200081004ff */
[----:B-1----:R-:W-:Y:S01]  /*4130*/  LOP3.LUT P1, RZ, R6, 0x1, RZ, 0xc0, !PT ;  /* 0x0000000106ff7812 */ /* 0x002fe2000782c0ff */
[----:B------:R-:W-:Y:S01]  /*4140*/  IMAD.U32 R6, RZ, RZ, UR6 ;  /* 0x00000006ff067e24 */ /* 0x000fe2000f8e00ff */
[----:B------:R-:W-:Y:S01]  /*4150*/  LOP3.LUT R4, R25, 0x1, RZ, 0x3c, !PT ;  /* 0x0000000119047812 */ /* 0x000fe200078e3cff */
[----:B------:R-:W-:Y:S02]  /*4160*/  VIADD R5, R27, 0x1 ;  /* 0x000000011b057836 */ /* 0x000fe40000000000 */
[----:B------:R-:W-:Y:S01]  /*4170*/  IMAD.MOV.U32 R7, RZ, RZ, 0x1 ;  /* 0x00000001ff077424 */ /* 0x000fe200078e00ff */
[----:B------:R-:W-:Y:S01]  /*4180*/  R2UR UR4, R4 ;  /* 0x00000000040472ca */ /* 0x000fe200000e0000 */
[----:B--2---:R-:W-:-:S12]  /*4190*/  IMAD.MOV.U32 R26, RZ, RZ, RZ ;  /* 0x000000ffff1a7224 */ /* 0x004fd800078e00ff */
[----:B------:R-:W-:Y:S01]  /*41a0*/  UIMAD UR4, UR4, 0xc0, UR5 ;  /* 0x000000c0040478a4 */ /* 0x000fe2000f8e0205 */
[----:B------:R-:W-:Y:S11]  /*41b0*/  @!P0 BRA `(.L_x_60) ;  /* 0x0000000400808947 */ /* 0x000ff60003800000 */
[----:B------:R-:W-:Y:S02]  /*41c0*/  SHF.L.U32 R6, R2, 0x1f, RZ ;  /* 0x0000001f02067819 */ /* 0x000fe400000006ff */
[----:B------:R-:W-:Y:S02]  /*41d0*/  ISETP.GE.U32.AND P0, PT, R24, 0x101, PT ;  /* 0x000001011800780c */ /* 0x000fe40003f06070 */
[----:B------:R-:W1:Y:S01]  /*41e0*/  SYNCS.PHASECHK.TRANS64.TRYWAIT P2, [UR7], R6 ;  /* 0x00000006ff0075a7 */ /* 0x000e620008041107 */
[----:B------:R-:W-:Y:S02]  /*41f0*/  LOP3.LUT R2, R2, 0x1, RZ, 0x3c, !PT ;  /* 0x0000000102027812 */ /* 0x000fe400078e3cff */
[----:B------:R-:W-:-:S08]  /*4200*/  SHF.L.U32 R25, R25, 0x1f, RZ ;  /* 0x0000001f19197819 */ /* 0x000fd000000006ff */
[----:B------:R-:W-:Y:S01]  /*4210*/  @P0 SHF.L.U32 R24, R2, 0x1f, RZ ;  /* 0x0000001f02180819 */ /* 0x000fe200000006ff */
[----:B-1----:R-:W-:Y:S06]  /*4220*/  @P2 BRA `(.L_x_61) ;  /* 0x0000000000082947 */ /* 0x002fec0003800000 */
[----:B------:R-:W1:Y:S02]  /*4230*/  SYNCS.PHASECHK.TRANS64.TRYWAIT P2, [UR7], R6 ;  /* 0x00000006ff0075a7 */ /* 0x000e640008041107 */
[----:B-1----:R-:W-:Y:S05]  /*4240*/  @!P2 BRA `(.L_x_62) ;  /* 0x000000f000d4a947 */ /* 0x002fea0003800000 */
.L_x_61:
[----:B------:R2:W3:Y:S01]  /*4250*/  @P0 SYNCS.PHASECHK.TRANS64.TRYWAIT P3, [UR7], R24 ;  /* 0x00000018ff0005a7 */ /* 0x0004e20008061107 */
[----:B------:R2:W-:Y:S01]  /*4260*/  UTCCP.T.S.4x32dp128bit tmem[UR5+0x1c0], gdesc[UR18] ;  /* 0x0001c012050079e7 */ /* 0x0005e20009100000 */
[----:B------:R2:W-:Y:S01]  /*4270*/  UTCCP.T.S.4x32dp128bit tmem[UR5+0x1c4], gdesc[UR26] ;  /* 0x0001c41a050079e7 */ /* 0x0005e20009100000 */
[----:B------:R2:W-:Y:S01]  /*4280*/  UTCCP.T.S.4x32dp128bit tmem[UR5+0x1c8], gdesc[UR16] ;  /* 0x0001c810050079e7 */ /* 0x0005e20009100000 */
[----:B------:R2:W-:Y:S01]  /*4290*/  UTCCP.T.S.4x32dp128bit tmem[UR5+0x1cc], gdesc[UR24] ;  /* 0x0001cc18050079e7 */ /* 0x0005e20009100000 */
[----:B------:R2:W-:Y:S01]  /*42a0*/  UTCCP.T.S.4x32dp128bit tmem[UR5+0x1d0], gdesc[UR22] ;  /* 0x0001d016050079e7 */ /* 0x0005e20009100000 */
[----:B------:R2:W-:Y:S01]  /*42b0*/  UTCCP.T.S.4x32dp128bit tmem[UR5+0x1d4], gdesc[UR20] ;  /* 0x0001d414050079e7 */ /* 0x0005e20009100000 */
[----:B------:R-:W4:Y:S02]  /*42c0*/  SYNCS.PHASECHK.TRANS64.TRYWAIT P2, [UR7+0x88], R25 ;  /* 0x00008819ff0075a7 */ /* 0x000f240008041107 */
[----:B--234-:R-:W-:Y:S05]  /*42d0*/  @!P2 BRA `(.L_x_63) ;  /* 0x000000f000c8a947 */ /* 0x01cfea0003800000 */
.L_x_201:
[----:B------:R-:W-:Y:S02]  /*42e0*/  MOV.SPILL R36, UR5 ;  /* 0x0000000500247c02 */ /* 0x000fe40009000f00 */
[----:B------:R-:W-:Y:S02]  /*42f0*/  ELECT P2, URZ, PT ;  /* 0x0000000000ff782f */ /* 0x000fe40003840000 */
[----:B------:R-:W-:Y:S02]  /*4300*/  R2UR UR5, R11 ;  /* 0x000000000b0572ca */ /* 0x000fe400000e0000 */
[----:B------:R-:W-:Y:S02]  /*4310*/  MOV.SPILL R35, UR57 ;  /* 0x0000003900237c02 */ /* 0x000fe40009000f00 */
[----:B------:R-:W-:Y:S02]  /*4320*/  MOV.SPILL R34, UR56 ;  /* 0x0000003800227c02 */ /* 0x000fe40009000f00 */
[----:B------:R-:W-:-:S02]  /*4330*/  MOV.SPILL R33, UR27 ;  /* 0x0000001b00217c02 */ /* 0x000fc40009000f00 */
[----:B------:R-:W-:Y:S02]  /*4340*/  MOV.SPILL R32, UR26 ;  /* 0x0000001a00207c02 */ /* 0x000fe40009000f00 */
[----:B------:R-:W-:Y:S02]  /*4350*/  R2UR UR56, R19 ;  /* 0x00000000133872ca */ /* 0x000fe400000e0000 */
[----:B------:R-:W-:Y:S01]  /*4360*/  R2UR UR57, R18 ;  /* 0x00000000123972ca */ /* 0x000fe200000e0000 */
[----:B------:R-:W-:Y:S01]  /*4370*/  IMAD.U32 R37, RZ, RZ, UR5 ;  /* 0x00000005ff257e24 */ /* 0x000fe2000f8e00ff */
[----:B------:R-:W-:Y:S02]  /*4380*/  R2UR UR26, R44 ;  /* 0x000000002c1a72ca */ /* 0x000fe400000e0000 */
[----:B------:R-:W-:Y:S02]  /*4390*/  R2UR UR27, R45 ;  /* 0x000000002d1b72ca */ /* 0x000fe400000e0000 */
[----:B------:R-:W-:-:S02]  /*43a0*/  MOV.SPILL R31, UR25 ;  /* 0x00000019001f7c02 */ /* 0x000fc40009000f00 */
[----:B------:R-:W-:Y:S02]  /*43b0*/  MOV.SPILL R30, UR24 ;  /* 0x00000018001e7c02 */ /* 0x000fe40009000f00 */
[----:B------:R-:W-:Y:S02]  /*43c0*/  MOV.SPILL R29, UR23 ;  /* 0x00000017001d7c02 */ /* 0x000fe40009000f00 */
[----:B------:R-:W-:Y:S02]  /*43d0*/  MOV.SPILL R28, UR22 ;  /* 0x00000016001c7c02 */ /* 0x000fe40009000f00 */
[----:B------:R-:W-:Y:S02]  /*43e0*/  R2UR UR24, R15 ;  /* 0x000000000f1872ca */ /* 0x000fe400000e0000 */
[----:B------:R-:W-:Y:S01]  /*43f0*/  R2UR UR25, R14 ;  /* 0x000000000e1972ca */ /* 0x000fe200000e0000 */
[----:B------:R2:W-:Y:S01]  /*4400*/  UTCQMMA gdesc[UR14], gdesc[UR12], tmem[UR4], tmem[UR26], idesc[UR27], tmem[UR56], !UPT ;  /* 0x00381a0c0e007dea */ /* 0x0005e2000f800304 */
[----:B------:R-:W-:-:S02]  /*4410*/  R2UR UR22, R42 ;  /* 0x000000002a1672ca */ /* 0x000fc400000e0000 */
[----:B------:R-:W-:Y:S02]  /*4420*/  R2UR UR23, R43 ;  /* 0x000000002b1772ca */ /* 0x000fe400000e0000 */
[----:B------:R-:W-:Y:S02]  /*4430*/  MOV.SPILL R27, UR21 ;  /* 0x00000015001b7c02 */ /* 0x000fe40009000f00 */
[----:B------:R-:W-:Y:S02]  /*4440*/  MOV.SPILL R26, UR20 ;  /* 0x00000014001a7c02 */ /* 0x000fe40009000f00 */
[----:B------:R-:W-:Y:S02]  /*4450*/  R2UR UR20, R40 ;  /* 0x00000000281472ca */ /* 0x000fe400000e0000 */
[----:B------:R-:W-:Y:S02]  /*4460*/  R2UR UR21, R41 ;  /* 0x00000000291572ca */ /* 0x000fe400000e0000 */
[----:B-1----:R-:W-:-:S02]  /*4470*/  MOV.SPILL R25, UR19 ;  /* 0x0000001300197c02 */ /* 0x002fc40009000f00 */
[----:B------:R-:W-:Y:S01]  /*4480*/  MOV.SPILL R24, UR18 ;  /* 0x0000001200187c02 */ /* 0x000fe20009000f00 */
[----:B------:R1:W-:Y:S01]  /*4490*/  UTCQMMA gdesc[UR54], gdesc[UR40], tmem[UR4], tmem[UR22], idesc[UR23], tmem[UR24], UPT ;  /* 0x0018162836007dea */ /* 0x0003e2000b800304 */
[----:B------:R-:W-:Y:S02]  /*44a0*/  R2UR UR18, R38 ;  /* 0x00000000261272ca */ /* 0x000fe400000e0000 */
[----:B------:R-:W-:Y:S02]  /*44b0*/  R2UR UR19, R39 ;  /* 0x00000000271372ca */ /* 0x000fe400000e0000 */
[----:B------:R-:W-:Y:S02]  /*44c0*/  MOV.SPILL R7, UR17 ;  /* 0x0000001100077c02 */ /* 0x000fe40009000f00 */
[----:B------:R-:W-:Y:S01]  /*44d0*/  MOV.SPILL R6, UR16 ;  /* 0x0000001000067c02 */ /* 0x000fe20009000f00 */
[----:B------:R3:W-:Y:S01]  /*44e0*/  UTCQMMA gdesc[UR52], gdesc[UR38], tmem[UR4], tmem[UR20], idesc[UR21], tmem[UR76], UPT ;  /* 0x004c142634007dea */ /* 0x0007e2000b800304 */
[----:B------:R-:W-:-:S02]  /*44f0*/  R2UR UR16, R17 ;  /* 0x00000000111072ca */ /* 0x000fc400000e0000 */
[----:B------:R-:W-:Y:S02]  /*4500*/  R2UR UR17, R16 ;  /* 0x00000000101172ca */ /* 0x000fe400000e0000 */
[----:B------:R-:W-:Y:S02]  /*4510*/  R2UR UR10, R22 ;  /* 0x00000000160a72ca */ /* 0x000fe400000e0000 */
[----:B------:R-:W-:Y:S01]  /*4520*/  R2UR UR11, R23 ;  /* 0x00000000170b72ca */ /* 0x000fe200000e0000 */
[----:B------:R4:W-:Y:S01]  /*4530*/  UTCQMMA gdesc[UR50], gdesc[UR36], tmem[UR4], tmem[UR18], idesc[UR19], tmem[UR74], UPT ;  /* 0x004a122432007dea */ /* 0x0009e2000b800304 */
[----:B------:R-:W-:Y:S01]  /*4540*/  R2UR.FILL UR5, R36 ;  /* 0x00000000240572ca */ /* 0x000fe200004e0000 */
[----:B------:R-:W-:Y:S01]  /*4550*/  @P2 IMAD.MOV.U32 R36, RZ, RZ, RZ ;  /* 0x000000ffff242224 */ /* 0x000fe200078e00ff */
[----:B------:R-:W-:Y:S02]  /*4560*/  R2UR UR6, R10 ;  /* 0x000000000a0672ca */ /* 0x000fe400000e0000 */
[----:B------:R-:W-:-:S02]  /*4570*/  R2UR UR8, R20 ;  /* 0x00000000140872ca */ /* 0x000fc400000e0000 */
[----:B------:R-:W-:Y:S02]  /*4580*/  R2UR UR9, R21 ;  /* 0x00000000150972ca */ /* 0x000fe400000e0000 */
[----:B--2---:R-:W-:Y:S02]  /*4590*/  R2UR.FILL UR57, R35 ;  /* 0x00000000233972ca */ /* 0x004fe400004e0000 */
[----:B------:R-:W-:Y:S01]  /*45a0*/  R2UR.FILL UR56, R34 ;  /* 0x00000000223872ca */ /* 0x000fe200004e0000 */
[----:B------:R2:W-:Y:S01]  /*45b0*/  UTCQMMA gdesc[UR48], gdesc[UR34], tmem[UR4], tmem[UR10], idesc[UR11], tmem[UR16], UPT ;  /* 0x00100a2230007dea */ /* 0x0005e2000b800304 */
[----:B------:R-:W-:Y:S02]  /*45c0*/  R2UR.FILL UR27, R33 ;  /* 0x00000000211b72ca */ /* 0x000fe400004e0000 */
[----:B------:R-:W-:Y:S02]  /*45d0*/  R2UR.FILL UR26, R32 ;  /* 0x00000000201a72ca */ /* 0x000fe400004e0000 */
[----:B-1----:R-:W-:-:S02]  /*45e0*/  R2UR.FILL UR25, R31 ;  /* 0x000000001f1972ca */ /* 0x002fc400004e0000 */
[----:B------:R-:W-:Y:S01]  /*45f0*/  R2UR.FILL UR24, R30 ;  /* 0x000000001e1872ca */ /* 0x000fe200004e0000 */
[----:B------:R1:W-:Y:S01]  /*4600*/  UTCQMMA gdesc[UR46], gdesc[UR32], tmem[UR4], tmem[UR8], idesc[UR9], tmem[UR72], UPT ;  /* 0x004808202e007dea */ /* 0x0003e2000b800304 */
[----:B------:R-:W-:Y:S02]  /*4610*/  R2UR.FILL UR23, R29 ;  /* 0x000000001d1772ca */ /* 0x000fe400004e0000 */
[----:B------:R-:W-:Y:S02]  /*4620*/  R2UR.FILL UR22, R28 ;  /* 0x000000001c1672ca */ /* 0x000fe400004e0000 */
[----:B---3--:R-:W-:Y:S02]  /*4630*/  R2UR.FILL UR21, R27 ;  /* 0x000000001b1572ca */ /* 0x008fe400004e0000 */
[----:B----4-:R-:W-:Y:S02]  /*4640*/  R2UR.FILL UR19, R25 ;  /* 0x00000000191372ca */ /* 0x010fe400004e0000 */
[----:B------:R-:W-:-:S02]  /*4650*/  R2UR.FILL UR18, R24 ;  /* 0x00000000181272ca */ /* 0x000fc400004e0000 */
[----:B------:R-:W-:Y:S01]  /*4660*/  R2UR.FILL UR20, R26 ;  /* 0x000000001a1472ca */ /* 0x000fe200004e0000 */
[----:B------:R-:W-:Y:S01]  /*4670*/  IMAD.MOV.U32 R26, RZ, RZ, 0x1 ;  /* 0x00000001ff1a7424 */ /* 0x000fe200078e00ff */
[----:B--2---:R-:W-:Y:S02]  /*4680*/  @P2 R2UR UR10, R36 ;  /* 0x00000000240a22ca */ /* 0x004fe400000e0000 */
[----:B------:R-:W-:Y:S02]  /*4690*/  @P2 R2UR UR11, R37 ;  /* 0x00000000250b22ca */ /* 0x000fe400000e0000 */
[----:B------:R-:W-:Y:S02]  /*46a0*/  ELECT P2, URZ, PT ;  /* 0x0000000000ff782f */ /* 0x000fe40003840000 */
[----:B------:R-:W-:Y:S01]  /*46b0*/  R2UR.FILL UR17, R7 ;  /* 0x00000000071172ca */ /* 0x000fe200004e0000 */
[----:B------:R-:W-:Y:S01]  /*46c0*/  IMAD.U32 R7, RZ, RZ, UR6 ;  /* 0x00000006ff077e24 */ /* 0x000fe2000f8e00ff */
[----:B------:R-:W-:-:S07]  /*46d0*/  R2UR.FILL UR16, R6 ;  /* 0x00000000061072ca */ /* 0x000fce00004e0000 */
[----:B------:R2:W-:Y:S02]  /*46e0*/  UTCQMMA gdesc[UR44], gdesc[UR30], tmem[UR4], tmem[UR10], idesc[UR11], tmem[UR70], UPT ;  /* 0x00460a1e2c007dea */ /* 0x0005e4000b800304 */
[----:B------:R-:W-:Y:S01]  /*46f0*/  @P2 IMAD.MOV.U32 R6, RZ, RZ, RZ ;  /* 0x000000ffff062224 */ /* 0x000fe200078e00ff */
[----:B-1----:R-:W-:Y:S01]  /*4700*/  @P2 R2UR UR9, R7 ;  /* 0x00000000070922ca */ /* 0x002fe200000e0000 */
[----:B------:R-:W-:Y:S01]  /*4710*/  IMAD.MOV.U32 R7, RZ, RZ, 0x1 ;  /* 0x00000001ff077424 */ /* 0x000fe200078e00ff */
[----:B------:R-:W-:Y:S02]  /*4720*/  @P0 SEL R7, RZ, 0x1, !P3 ;  /* 0x00000001ff070807 */ /* 0x000fe40005800000 */
[----:B------:R-:W-:Y:S02]  /*4730*/  @P2 R2UR UR8, R6 ;  /* 0x00000000060822ca */ /* 0x000fe400000e0000 */
[----:B------:R-:W-:-:S11]  /*4740*/  ELECT P2, URZ, PT ;  /* 0x0000000000ff782f */ /* 0x000fd60003840000 */
[----:B------:R1:W-:Y:S02]  /*4750*/  UTCQMMA gdesc[UR42], gdesc[UR28], tmem[UR4], tmem[UR8], idesc[UR9], tmem[UR68], UPT ;  /* 0x0044081c2a007dea */ /* 0x0003e4000b800304 */
[----:B------:R-:W-:-:S04]  /*4760*/  @P2 LOP3.LUT R6, R0, 0xffff, RZ, 0xc0, !PT ;  /* 0x0000ffff00062812 */ /* 0x000fc800078ec0ff */
[----:B------:R-:W-:Y:S01]  /*4770*/  @P2 R2UR UR6, R6 ;  /* 0x00000000060622ca */ /* 0x000fe200000e0000 */
[----:B--2---:R-:W-:Y:S01]  /*4780*/  UIADD3 UR10, UPT, UPT, UR7, 0x8, URZ ;  /* 0x00000008070a7890 */ /* 0x004fe2000fffe0ff */
[----:B------:R-:W-:-:S11]  /*4790*/  R2UR UR11, R12 ;  /* 0x000000000c0b72ca */ /* 0x000fd600000e0000 */
[----:B------:R1:W-:Y:S02]  /*47a0*/  UTCBAR.MULTICAST [UR10], URZ, UR6 ;  /* 0x000000ff0a0073e9 */ /* 0x0003e40008000806 */
[----:B------:R-:W-:-:S07]  /*47b0*/  IMAD.U32 R6, RZ, RZ, UR11 ;  /* 0x0000000bff067e24 */ /* 0x000fce000f8e00ff */
.L_x_60:
[----:B------:R-:W-:-:S13]  /*47c0*/  ISETP.GE.AND P0, PT, R6, 0x1, PT ;  /* 0x000000010600780c */ /* 0x000fda0003f06270 */
[----:B------:R-:W-:Y:S05]  /*47d0*/  @!P0 BRA `(.L_x_64) ;  /* 0x0000000000f88947 */ /* 0x000fea0003800000 */
[----:B------:R-:W-:Y:S02]  /*47e0*/  IADD3 R6, PT, PT, R6, -0x1, RZ ;  /* 0xffffffff06067810 */ /* 0x000fe40007ffe0ff */
.L_x_67:
[----:B------:R-:W-:Y:S11]  /*47f0*/  ISETP.NE.AND P0, PT, R7, RZ, PT ;  /* 0x000000ff0700720c */ /* 0x000ff60003f05270 */
[----:B------:R-:W-:Y:S02]  /*4800*/  @!UPT UIADD3 URZ, UPT, UPT, URZ, URZ, URZ ;  /* 0x000000fffffff290 */ /* 0x000fe4000fffe0ff */
[----:B---3--:R-:W-:Y:S05]  /*4810*/  @P0 BRA `(.L_x_65) ;  /* 0x00000000000c0947 */ /* 0x008fea0003800000 */
[----:B------:R-:W-:Y:S04]  /*4820*/  SHF.L.U32 R24, R2, 0x1f, RZ ;  /* 0x0000001f02187819 */ /* 0x000fe800000006ff */
[----:B------:R-:W2:Y:S02]  /*4830*/  SYNCS.PHASECHK.TRANS64.TRYWAIT P0, [UR7], R24 ;  /* 0x00000018ff0075a7 */ /* 0x000ea40008001107 */
[----:B--2---:R-:W-:Y:S05]  /*4840*/  @!P0 BRA `(.L_x_66) ;  /* 0x000000ec00848947 */ /* 0x004fea0003800000 */
.L_x_65:
[----:B------:R-:W-:Y:S02]  /*4850*/  ISETP.NE.AND P2, PT, R6, RZ, PT ;  /* 0x000000ff0600720c */ /* 0x000fe40003f45270 */
[----:B------:R-:W-:Y:S02]  /*4860*/  ELECT P4, URZ, PT ;  /* 0x0000000000ff782f */ /* 0x000fe40003880000 */
[----:B------:R-:W-:Y:S02]  /*4870*/  LOP3.LUT R2, R2, 0x1, RZ, 0x3c, !PT ;  /* 0x0000000102027812 */ /* 0x000fe400078e3cff */
[----:B------:R-:W-:Y:S02]  /*4880*/  ELECT P3, URZ, PT ;  /* 0x0000000000ff782f */ /* 0x000fe40003860000 */
[----:B--2---:R-:W-:Y:S02]  /*4890*/  MOV.SPILL R24, UR69 ;  /* 0x0000004500187c02 */ /* 0x004fe40009000f00 */
[----:B------:R-:W-:Y:S02]  /*48a0*/  MOV.SPILL R7, UR68 ;  /* 0x0000004400077c02 */ /* 0x000fe40009000f00 */
[----:B-1----:R-:W-:Y:S02]  /*48b0*/  R2UR UR68, R19 ;  /* 0x00000000134472ca */ /* 0x002fe400000e0000 */
[----:B------:R-:W-:Y:S02]  /*48c0*/  R2UR UR69, R18 ;  /* 0x00000000124572ca */ /* 0x000fe400000e0000 */
[----:B------:R-:W-:Y:S02]  /*48d0*/  R2UR UR10, R15 ;  /* 0x000000000f0a72ca */ /* 0x000fe400000e0000 */
[----:B------:R-:W-:Y:S02]  /*48e0*/  @P2 SHF.L.U32 R25, R2, 0x1f, RZ ;  /* 0x0000001f02192819 */ /* 0x000fe400000006ff */
[----:B------:R-:W-:Y:S01]  /*48f0*/  @P4 ISETP.NE.U32.AND P0, PT, R26, RZ, PT ;  /* 0x000000ff1a00420c */ /* 0x000fe20003f05070 */
[----:B------:R-:W-:Y:S01]  /*4900*/  @P3 IMAD.MOV.U32 R26, RZ, RZ, RZ ;  /* 0x000000ffff1a3224 */ /* 0x000fe200078e00ff */
[----:B------:R-:W-:Y:S01]  /*4910*/  R2UR UR11, R14 ;  /* 0x000000000e0b72ca */ /* 0x000fe200000e0000 */
[----:B------:R-:W1:Y:S01]  /*4920*/  @P2 SYNCS.PHASECHK.TRANS64.TRYWAIT P5, [UR7], R25 ;  /* 0x00000019ff0025a7 */ /* 0x000e6200080a1107 */
[----:B------:R-:W-:Y:S01]  /*4930*/  R2UR UR8, R17 ;  /* 0x00000000110872ca */ /* 0x000fe200000e0000 */
[----:B------:R-:W-:Y:S01]  /*4940*/  UTCCP.T.S.4x32dp128bit tmem[UR5+0x1c0], gdesc[UR18] ;  /* 0x0001c012050079e7 */ /* 0x000fe20009100000 */
[----:B------:R-:W-:Y:S01]  /*4950*/  R2UR UR9, R16 ;  /* 0x00000000100972ca */ /* 0x000fe200000e0000 */
[----:B------:R-:W-:Y:S01]  /*4960*/  UTCCP.T.S.4x32dp128bit tmem[UR5+0x1c4], gdesc[UR26] ;  /* 0x0001c41a050079e7 */ /* 0x000fe20009100000 */
[----:B------:R-:W-:Y:S01]  /*4970*/  R2UR UR6, R9 ;  /* 0x00000000090672ca */ /* 0x000fe200000e0000 */
[----:B------:R-:W-:Y:S01]  /*4980*/  UTCCP.T.S.4x32dp128bit tmem[UR5+0x1c8], gdesc[UR16] ;  /* 0x0001c810050079e7 */ /* 0x000fe20009100000 */
[----:B------:R-:W-:Y:S01]  /*4990*/  UTCCP.T.S.4x32dp128bit tmem[UR5+0x1cc], gdesc[UR24] ;  /* 0x0001cc18050079e7 */ /* 0x000fe20009100000 */
[----:B------:R-:W-:Y:S01]  /*49a0*/  UTCCP.T.S.4x32dp128bit tmem[UR5+0x1d0], gdesc[UR22] ;  /* 0x0001d016050079e7 */ /* 0x000fe20009100000 */
[----:B------:R-:W-:Y:S01]  /*49b0*/  UTCCP.T.S.4x32dp128bit tmem[UR5+0x1d4], gdesc[UR20] ;  /* 0x0001d414050079e7 */ /* 0x000fe20009100000 */
[----:B------:R-:W-:Y:S01]  /*49c0*/  @P4 VOTEU.ANY UP0, P0 ;  /* 0x0000000000ff4886 */ /* 0x000fe20000000100 */
[----:B------:R-:W-:Y:S04]  /*49d0*/  ELECT P0, URZ, PT ;  /* 0x0000000000ff782f */ /* 0x000fe80003800000 */
[----:B------:R2:W-:Y:S01]  /*49e0*/  UTCQMMA gdesc[UR14], gdesc[UR12], tmem[UR4], tmem[UR66], idesc[UR67], tmem[UR68], UP0 ;  /* 0x0044420c0e007dea */ /* 0x0005e20008000304 */
[----:B------:R3:W-:Y:S01]  /*49f0*/  UTCQMMA gdesc[UR54], gdesc[UR40], tmem[UR4], tmem[UR64], idesc[UR65], tmem[UR10], UPT ;  /* 0x000a402836007dea */ /* 0x0007e2000b800304 */
[----:B------:R-:W-:Y:S01]  /*4a00*/  UTCQMMA gdesc[UR52], gdesc[UR38], tmem[UR4], tmem[UR62], idesc[UR63], tmem[UR76], UPT ;  /* 0x004c3e2634007dea */ /* 0x000fe2000b800304 */
[----:B------:R-:W-:Y:S01]  /*4a10*/  UTCQMMA gdesc[UR50], gdesc[UR36], tmem[UR4], tmem[UR60], idesc[UR61], tmem[UR74], UPT ;  /* 0x004a3c2432007dea */ /* 0x000fe2000b800304 */
[----:B------:R4:W-:Y:S01]  /*4a20*/  UTCQMMA gdesc[UR48], gdesc[UR34], tmem[UR4], tmem[UR58], idesc[UR59], tmem[UR8], UPT ;  /* 0x00083a2230007dea */ /* 0x0009e2000b800304 */
[----:B------:R-:W-:Y:S01]  /*4a30*/  IMAD.U32 R27, RZ, RZ, UR6 ;  /* 0x00000006ff1b7e24 */ /* 0x000fe2000f8e00ff */
[----:B------:R-:W-:Y:S01]  /*4a40*/  R2UR UR6, R8 ;  /* 0x00000000080672ca */ /* 0x000fe200000e0000 */
[----:B------:R-:W-:Y:S01]  /*4a50*/  UTCQMMA gdesc[UR46], gdesc[UR32], tmem[UR4], tmem[UR56], idesc[UR57], tmem[UR72], UPT ;  /* 0x004838202e007dea */ /* 0x000fe2000b800304 */
[----:B--2---:R-:W-:Y:S02]  /*4a60*/  R2UR.FILL UR68, R7 ;  /* 0x00000000074472ca */ /* 0x004fe400004e0000 */
[----:B---3--:R-:W-:Y:S01]  /*4a70*/  @P3 R2UR UR10, R26 ;  /* 0x000000001a0a32ca */ /* 0x008fe200000e0000 */
[----:B------:R-:W-:Y:S01]  /*4a80*/  @P0 IMAD.MOV.U32 R26, RZ, RZ, RZ ;  /* 0x000000ffff1a0224 */ /* 0x000fe200078e00ff */
[----:B------:R-:W-:Y:S07]  /*4a90*/  @P3 R2UR UR11, R27 ;  /* 0x000000001b0b32ca */ /* 0x000fee00000e0000 */
[----:B------:R-:W-:Y:S01]  /*4aa0*/  IMAD.U32 R27, RZ, RZ, UR6 ;  /* 0x00000006ff1b7e24 */ /* 0x000fe2000f8e00ff */
[----:B------:R-:W-:Y:S02]  /*4ab0*/  R2UR.FILL UR69, R24 ;  /* 0x00000000184572ca */ /* 0x000fe400004e0000 */
[----:B----4-:R-:W-:Y:S01]  /*4ac0*/  @P0 R2UR UR8, R26 ;  /* 0x000000001a0802ca */ /* 0x010fe200000e0000 */
[----:B------:R-:W-:Y:S01]  /*4ad0*/  IMAD.MOV.U32 R26, RZ, RZ, 0x1 ;  /* 0x00000001ff1a7424 */ /* 0x000fe200078e00ff */
[----:B------:R-:W-:Y:S02]  /*4ae0*/  @P0 R2UR UR9, R27 ;  /* 0x000000001b0902ca */ /* 0x000fe400000e0000 */
[----:B------:R-:W-:Y:S01]  /*4af0*/  ELECT P0, URZ, PT ;  /* 0x0000000000ff782f */ /* 0x000fe20003800000 */
[----:B------:R2:W-:Y:S10]  /*4b00*/  UTCQMMA gdesc[UR44], gdesc[UR30], tmem[UR4], tmem[UR10], idesc[UR11], tmem[UR70], UPT ;  /* 0x00460a1e2c007dea */ /* 0x0005f4000b800304 */
[----:B------:R3:W-:Y:S02]  /*4b10*/  UTCQMMA gdesc[UR42], gdesc[UR28], tmem[UR4], tmem[UR8], idesc[UR9], tmem[UR68], UPT ;  /* 0x0044081c2a007dea */ /* 0x0007e4000b800304 */
[----:B------:R-:W-:Y:S04]  /*4b20*/  @P0 LOP3.LUT R7, R0, 0xffff, RZ, 0xc0, !PT ;  /* 0x0000ffff00070812 */ /* 0x000fe800078ec0ff */
[----:B------:R-:W-:Y:S01]  /*4b30*/  @P0 R2UR UR6, R7 ;  /* 0x00000000070602ca */ /* 0x000fe200000e0000 */
[C---:B------:R-:W-:Y:S02]  /*4b40*/  VIADD R7, R6.reuse, 0x1 ;  /* 0x0000000106077836 */ /* 0x040fe40000000000 */
[----:B------:R-:W-:Y:S03]  /*4b50*/  VIADD R6, R6, 0xffffffff ;  /* 0xffffffff06067836 */ /* 0x000fe60000000000 */
[----:B------:R-:W-:Y:S01]  /*4b60*/  ISETP.GT.U32.AND P0, PT, R7, 0x1, PT ;  /* 0x000000010700780c */ /* 0x000fe20003f04070 */
[----:B------:R-:W-:Y:S01]  /*4b70*/  IMAD.MOV.U32 R7, RZ, RZ, 0x1 ;  /* 0x00000001ff077424 */ /* 0x000fe200078e00ff */
[----:B--2---:R-:W-:Y:S01]  /*4b80*/  UIADD3 UR11, UPT, UPT, UR7, 0x8, URZ ;  /* 0x00000008070b7890 */ /* 0x004fe2000fffe0ff */
[----:B-1----:R-:W-:Y:S08]  /*4b90*/  @P2 SEL R7, RZ, 0x1, !P5 ;  /* 0x00000001ff072807 */ /* 0x002ff00006800000 */
[----:B------:R3:W-:Y:S02]  /*4ba0*/  UTCBAR.MULTICAST [UR11], URZ, UR6 ;  /* 0x000000ff0b0073e9 */ /* 0x0007e40008000806 */
[----:B------:R-:W-:Y:S05]  /*4bb0*/  @P0 BRA `(.L_x_67) ;  /* 0xfffffffc000c0947 */ /* 0x000fea000383ffff */
.L_x_64:
[----:B-1-3--:R-:W-:Y:S01]  /*4bc0*/  UIADD3 UR4, UPT, UPT, UR7, 0x80, URZ ;  /* 0x0000008007047890 */ /* 0x00afe2000fffe0ff */
[----:B------:R-:W-:Y:S01]  /*4bd0*/  ISETP.NE.AND P0, PT, R5, 0x2, PT ;  /* 0x000000020500780c */ /* 0x000fe20003f05270 */
[----:B------:R-:W-:-:S03]  /*4be0*/  IMAD.MOV.U32 R25, RZ, RZ, R4 ;  /* 0x000000ffff197224 */ /* 0x000fc600078e0004 */
[----:B------:R-:W-:Y:S02]  /*4bf0*/  SEL R6, RZ, 0x1, P0 ;  /* 0x00000001ff067807 */ /* 0x000fe40000000000 */
[----:B------:R-:W-:Y:S02]  /*4c00*/  SEL R27, R5, RZ, P0 ;  /* 0x000000ff051b7207 */ /* 0x000fe40000000000 */
[----:B------:R1:W-:Y:S01]  /*4c10*/  UTCBAR [UR4], URZ ;  /* 0x000000ff040073e9 */ /* 0x0003e200080000ff */
[----:B------:R-:W-:Y:S01]  /*4c20*/  LOP3.LUT R3, R3, R6, RZ, 0x3c, !PT ;  /* 0x0000000603037212 */ /* 0x000fe200078e3cff */
[----:B------:R-:W-:Y:S06]  /*4c30*/  @P1 BRA `(.L_x_68) ;  /* 0xfffffff000f41947 */ /* 0x000fec000383ffff */
[----:B------:R-:W2:Y:S01]  /*4c40*/  S2UR UR6, SR_CgaCtaId ;  /* 0x00000000000679c3 */ /* 0x000ea20000008800 */
[----:B------:R-:W-:Y:S01]  /*4c50*/  ELECT P0, URZ, PT ;  /* 0x0000000000ff782f */ /* 0x000fe20003800000 */
[----:B------:R-:W-:Y:S01]  /*4c60*/  IMAD.MOV.U32 R0, RZ, RZ, 0x1 ;  /* 0x00000001ff007424 */ /* 0x000fe200078e00ff */
[----:B-1----:R-:W-:Y:S01]  /*4c70*/  UMOV UR4, 0x40 ;  /* 0x0000004000047882 */ /* 0x002fe20000000000 */
[----:B------:R-:W-:-:S04]  /*4c80*/  SHF.L.U32 R3, RZ, 0x1f, RZ ;  /* 0x0000001fff037819 */ /* 0x000fc800000006ff */
[----:B------:R-:W-:Y:S01]  /*4c90*/  UVIRTCOUNT.DEALLOC.SMPOOL 0x80 ;  /* 0x000000800000784c */ /* 0x000fe20000000000 */
[----:B--2---:R-:W-:-:S09]  /*4ca0*/  ULEA UR6, UR6, UR4, 0x18 ;  /* 0x0000000406067291 */ /* 0x004fd2000f8ec0ff */
[----:B------:R1:W-:Y:S01]  /*4cb0*/  @P0 STS.U8 [UR6+0x1c], R0 ;  /* 0x00001c00ff000988 */ /* 0x0003e20008000006 */
[----:B------:R-:W2:Y:S02]  /*4cc0*/  SYNCS.PHASECHK.TRANS64.TRYWAIT P0, [UR7+0xb0], R3 ;  /* 0x0000b003ff0075a7 */ /* 0x000ea40008001107 */
[----:B-12---:R-:W-:Y:S05]  /*4cd0*/  @!P0 BRA `(.L_x_69) ;  /* 0x000000e800788947 */ /* 0x006fea0003800000 */
.L_x_204:
[----:B------:R-:W-:Y:S01]  /*4ce0*/  NOP ;  /* 0x0000000000007918 */ /* 0x000fe20000000000 */
[----:B-1----:R-:W1:Y:S01]  /*4cf0*/  LDS R0, [UR6+0x14] ;  /* 0x00001406ff007984 */ /* 0x002e620008000800 */
[----:B------:R-:W-:Y:S01]  /*4d00*/  ULOP3.LUT UR4, UR5, 0xffff, URZ, 0xc0, !UPT ;  /* 0x0000ffff05047892 */ /* 0x000fe2000f8ec0ff */
[----:B------:R-:W-:Y:S02]  /*4d10*/  UMOV UR7, 0x1 ;  /* 0x0000000100077882 */ /* 0x000fe40000000000 */
[----:B------:R-:W-:Y:S01]  /*4d20*/  UMOV UR5, 0xffff ;  /* 0x0000ffff00057882 */ /* 0x000fe20000000000 */
[----:B------:R-:W-:-:S04]  /*4d30*/  USHF.R.U32.HI UR4, URZ, 0x5, UR4 ;  /* 0x00000005ff047899 */ /* 0x000fc80008011604 */
[----:B------:R-:W-:Y:S02]  /*4d40*/  USHF.L.U32 UR5, UR5, UR4, URZ ;  /* 0x0000000405057299 */ /* 0x000fe400080006ff */
[----:B------:R-:W-:-:S04]  /*4d50*/  USHF.L.U32 UR4, UR7, UR4, URZ ;  /* 0x0000000407047299 */ /* 0x000fc800080006ff */
[----:B-1----:R-:W-:-:S04]  /*4d60*/  LOP3.LUT R0, R0, UR5, RZ, 0xc0, !PT ;  /* 0x0000000500007c12 */ /* 0x002fc8000f8ec0ff */
[----:B------:R-:W-:-:S13]  /*4d70*/  ISETP.NE.AND P0, PT, R0, UR5, PT ;  /* 0x0000000500007c0c */ /* 0x000fda000bf05270 */
[----:B------:R-:W-:Y:S05]  /*4d80*/  @P0 BRA `(.L_x_70) ;  /* 0x0000000000580947 */ /* 0x000fea0003800000 */
[----:B------:R-:W1:Y:S02]  /*4d90*/  LDS R0, [UR6+0x18] ;  /* 0x00001806ff007984 */ /* 0x000e640008000800 */
[----:B-1----:R-:W-:-:S04]  /*4da0*/  LOP3.LUT R0, R0, UR4, RZ, 0xc0, !PT ;  /* 0x0000000400007c12 */ /* 0x002fc8000f8ec0ff */
[----:B------:R-:W-:-:S13]  /*4db0*/  ISETP.NE.AND P0, PT, R0, UR4, PT ;  /* 0x0000000400007c0c */ /* 0x000fda000bf05270 */
[----:B------:R-:W-:Y:S05]  /*4dc0*/  @P0 BRA `(.L_x_71) ;  /* 0x00000000003c0947 */ /* 0x000fea0003800000 */
[----:B------:R-:W1:Y:S01]  /*4dd0*/  S2R R2, SR_LANEID ;  /* 0x0000000000027919 */ /* 0x000e620000000000 */
[----:B------:R-:W-:Y:S01]  /*4de0*/  ULOP3.LUT UR5, URZ, UR5, URZ, 0x33, !UPT ;  /* 0x00000005ff057292 */ /* 0x000fe2000f8e33ff */
[----:B------:R-:W-:Y:S01]  /*4df0*/  LOP3.LUT R4, RZ, UR4, RZ, 0x33, !PT ;  /* 0x00000004ff047c12 */ /* 0x000fe2000f8e33ff */
[----:B------:R-:W-:Y:S02]  /*4e00*/  VOTEU.ANY UR4, UPT, PT ;  /* 0x0000000000047886 */ /* 0x000fe400038e0100 */
[----:B------:R-:W-:Y:S01]  /*4e10*/  UFLO.U32 UR4, UR4 ;  /* 0x00000004000472bd */ /* 0x000fe200080e0000 */
[----:B------:R-:W2:Y:S01]  /*4e20*/  REDUX UR7, R4 ;  /* 0x00000000040773c4 */ /* 0x000ea20000000000 */
[----:B------:R-:W-:-:S06]  /*4e30*/  IMAD.U32 R0, RZ, RZ, UR5 ;  /* 0x00000005ff007e24 */ /* 0x000fcc000f8e00ff */
[----:B------:R3:W-:Y:S01]  /*4e40*/  UTCATOMSWS.AND URZ, UR5 ;  /* 0x0000000500ff79e3 */ /* 0x0007e20008000000 */
[----:B------:R-:W4:Y:S01]  /*4e50*/  REDUX UR8, R0 ;  /* 0x00000000000873c4 */ /* 0x000f220000000000 */
[----:B-1----:R-:W-:Y:S01]  /*4e60*/  ISETP.EQ.U32.AND P0, PT, R2, UR4, PT ;  /* 0x0000000402007c0c */ /* 0x002fe2000bf02070 */
[----:B--2---:R-:W-:Y:S01]  /*4e70*/  IMAD.U32 R2, RZ, RZ, UR7 ;  /* 0x00000007ff027e24 */ /* 0x004fe2000f8e00ff */
[----:B----4-:R-:W-:-:S11]  /*4e80*/  MOV R3, UR8 ;  /* 0x0000000800037c02 */ /* 0x010fd60008000f00 */
[----:B------:R3:W-:Y:S04]  /*4e90*/  @P0 ATOMS.AND RZ, [UR6+0x14], R3 ;  /* 0x00001403ffff098c */ /* 0x0007e8000a800006 */
[----:B------:R3:W-:Y:S01]  /*4ea0*/  @P0 ATOMS.AND RZ, [UR6+0x18], R2 ;  /* 0x00001802ffff098c */ /* 0x0007e2000a800006 */
[----:B------:R-:W-:Y:S05]  /*4eb0*/  BRA `(.L_x_72) ;  /* 0x0000000000147947 */ /* 0x000fea0003800000 */
.L_x_71:
[----:B------:R-:W-:Y:S02]  /*4ec0*/  MOV R2, 0x4ee0 ;  /* 0x00004ee000027802 */ /* 0x000fe40000000f00 */
[----:B-----5:R-:W-:Y:S05]  /*4ed0*/  CALL.REL.NOINC `($__internal_0_$__cuda_sm10x_tcgen05_guardrail_trap_col_being_dealloced_not_returned_by_alloc) ;  /* 0x000000f000147944 */ /* 0x020fea0003c00000 */
[----:B------:R-:W-:Y:S05]  /*4ee0*/  BRA `(.L_x_72) ;  /* 0x0000000000087947 */ /* 0x000fea0003800000 */
.L_x_70:
[----:B------:R-:W-:Y:S02]  /*4ef0*/  MOV R2, 0x4f10 ;  /* 0x00004f1000027802 */ /* 0x000fe40000000f00 */
[----:B-----5:R-:W-:Y:S05]  /*4f00*/  CALL.REL.NOINC `($__internal_2_$__cuda_sm10x_tcgen05_guardrail_trap_unallocated_columns_being_dealloced) ;  /* 0x000000f000207944 */ /* 0x020fea0003c00000 */
.L_x_72:
[----:B------:R-:W-:Y:S01]  /*4f10*/  NOP ;  /* 0x0000000000007918 */ /* 0x000fe20000000000 */
[----:B---3--:R-:W-:Y:S05]  /*4f20*/  EXIT ;  /* 0x000000000000794d */ /* 0x008fea0003800000 */
.L_x_54:
[----:B------:R-:W-:-:S09]  /*4f30*/  UISETP.NE.OR UP0, UPT, UR21, 0x3, !UP5 ;  /* 0x000000031500788c */ /* 0x000fd2000ef05670 */
[----:B------:R-:W-:Y:S05]  /*4f40*/  BRA.U UP0, `(.L_x_73) ;  /* 0x0000001900bc7547 */ /* 0x000fea000b800000 */
[----:B------:R-:W2:Y:S01]  /*4f50*/  S2UR UR10, SR_CgaCtaId ;  /* 0x00000000000a79c3 */ /* 0x000ea20000008800 */
[----:B------:R-:W3:Y:S01]  /*4f60*/  LDCU UR54, c[0x0][0x370] ;  /* 0x00006e00ff3677ac */ /* 0x000ee20008000800 */
[----:B------:R-:W-:Y:S01]  /*4f70*/  HFMA2 R14, -RZ, RZ, 0, 0 ;  /* 0x00000000ff0e7431 */ /* 0x000fe200000001ff */
[----:B------:R-:W-:Y:S01]  /*4f80*/  MOV R13, RZ ;  /* 0x000000ff000d7202 */ /* 0x000fe20000000f00 */
[----:B------:R-:W-:Y:S01]  /*4f90*/  HFMA2 R7, -RZ, RZ, 0, 0.0078125 ;  /* 0x00002000ff077431 */ /* 0x000fe200000001ff */
[----:B------:R-:W3:Y:S03]  /*4fa0*/  LDCU.128 UR64, c[0x0][0xf10] ;  /* 0x0001e200ff4077ac */ /* 0x000ee60008000c00 */
[----:B------:R-:W4:Y:S01]  /*4fb0*/  LDC.64 R16, c[0x0][0x348] ;  /* 0x0000d200ff107b82 */ /* 0x000f220000000a00 */
[----:B------:R-:W1:Y:S01]  /*4fc0*/  LDCU UR53, c[0x0][0x374] ;  /* 0x00006e80ff3577ac */ /* 0x000e620008000800 */
[----:B------:R-:W2:Y:S06]  /*4fd0*/  LDCU UR15, c[0x0][0xf0c] ;  /* 0x0001e180ff0f77ac */ /* 0x000eac0008000800 */
[----:B------:R-:W4:Y:S01]  /*4fe0*/  LDC.64 R2, c[0x0][0xc88] ;  /* 0x00032200ff027b82 */ /* 0x000f220000000a00 */
[----:B------:R-:W4:Y:S01]  /*4ff0*/  LDCU UR63, c[0x0][0xf20] ;  /* 0x0001e400ff3f77ac */ /* 0x000f220008000800 */
[----:B------:R-:W4:Y:S06]  /*5000*/  LDCU UR4, c[0x0][0xf30] ;  /* 0x0001e600ff0477ac */ /* 0x000f2c0008000800 */
[----:B------:R-:W4:Y:S01]  /*5010*/  LDC.64 R4, c[0x0][0xc90] ;  /* 0x00032400ff047b82 */ /* 0x000f220000000a00 */
[----:B------:R-:W-:Y:S01]  /*5020*/  UMOV UR21, 0x400 ;  /* 0x0000040000157882 */ /* 0x000fe20000000000 */
[----:B---3--:R-:W-:-:S02]  /*5030*/  UIMAD.WIDE.U32 UR6, UR54, UR64, URZ ;  /* 0x00000040360672a5 */ /* 0x008fc4000f8e00ff */
[----:B-1----:R-:W-:Y:S02]  /*5040*/  UIMAD.WIDE.U32 UR8, UR53, UR67, URZ ;  /* 0x00000043350872a5 */ /* 0x002fe4000f8e00ff */
[----:B--2---:R-:W-:Y:S02]  /*5050*/  ULEA UR21, UR10, UR21, 0x18 ;  /* 0x000000150a157291 */ /* 0x004fe4000f8ec0ff */
[----:B------:R-:W-:Y:S02]  /*5060*/  UPLOP3.LUT UP1, UPT, UPT, UPT, UPT, 0x40, 0x4 ;  /* 0x000000000004789c */ /* 0x000fe40003f2e870 */
[----:B------:R-:W-:Y:S02]  /*5070*/  UIADD3 UR57, UPT, UPT, UR21, 0x10, URZ ;  /* 0x0000001015397890 */ /* 0x000fe4000fffe0ff */
[----:B------:R-:W-:Y:S02]  /*5080*/  UIADD3 UR49, UPT, UPT, UR21, 0x18, URZ ;  /* 0x0000001815317890 */ /* 0x000fe4000fffe0ff */
[----:B------:R-:W-:-:S02]  /*5090*/  UIADD3 UR41, UPT, UPT, UR21, 0x20, URZ ;  /* 0x0000002015297890 */ /* 0x000fc4000fffe0ff */
[----:B------:R-:W-:Y:S01]  /*50a0*/  UIADD3 UR33, UPT, UPT, UR21, 0x28, URZ ;  /* 0x0000002815217890 */ /* 0x000fe2000fffe0ff */
[----:B------:R-:W-:Y:S01]  /*50b0*/  UMOV UR6, UR7 ;  /* 0x0000000700067c82 */ /* 0x000fe20008000000 */
[----:B------:R-:W-:Y:S01]  /*50c0*/  UMOV UR5, UR9 ;  /* 0x0000000900057c82 */ /* 0x000fe20008000000 */
[----:B------:R-:W-:Y:S02]  /*50d0*/  UISETP.GE.AND UP0, UPT, UR45, 0x1, UPT ;  /* 0x000000012d00788c */ /* 0x000fe4000bf06270 */
[----:B------:R-:W-:Y:S01]  /*50e0*/  UISETP.NE.AND UP4, UPT, UR45, 0x1, UPT ;  /* 0x000000012d00788c */ /* 0x000fe2000bf85270 */
[----:B------:R-:W1:Y:S01]  /*50f0*/  LDCU.64 UR22, c[0x0][0xf28] ;  /* 0x0001e500ff1677ac */ /* 0x000e620008000a00 */
[----:B------:R-:W-:Y:S02]  /*5100*/  UISETP.NE.AND UP6, UPT, UR15, 0x1, UPT ;  /* 0x000000010f00788c */ /* 0x000fe4000bfc5270 */
[----:B------:R-:W-:Y:S02]  /*5110*/  UISETP.NE.AND UP5, UPT, UR66, 0x1, UPT ;  /* 0x000000014200788c */ /* 0x000fe4000bfa5270 */
[----:B------:R-:W-:-:S02]  /*5120*/  USHF.R.U32.HI UR61, URZ, UR65, UR6 ;  /* 0x00000041ff3d7299 */ /* 0x000fc40008011606 */
[----:B------:R-:W-:Y:S02]  /*5130*/  UPRMT UR46, UR10, 0x654, UR57 ;  /* 0x000006540a2e7896 */ /* 0x000fe40008000039 */
[----:B------:R-:W-:Y:S02]  /*5140*/  UPRMT UR39, UR10, 0x654, UR49 ;  /* 0x000006540a277896 */ /* 0x000fe40008000031 */
[----:B------:R-:W-:Y:S02]  /*5150*/  UPRMT UR38, UR10, 0x654, UR41 ;  /* 0x000006540a267896 */ /* 0x000fe40008000029 */
[----:B------:R-:W-:Y:S02]  /*5160*/  UPRMT UR37, UR10, 0x654, UR33 ;  /* 0x000006540a257896 */ /* 0x000fe40008000021 */
[----:B----4-:R-:W-:Y:S02]  /*5170*/  USHF.R.U32.HI UR55, URZ, UR63, UR5 ;  /* 0x0000003fff377299 */ /* 0x010fe40008011605 */
[----:B------:R-:W-:Y:S01]  /*5180*/  UISETP.NE.AND UP3, UPT, UR4, 0x1, UPT ;  /* 0x000000010400788c */ /* 0x000fe2000bf65270 */
[----:B-1----:R-:W-:-:S10]  /*5190*/  UMOV UR29, URZ ;  /* 0x000000ff001d7c82 */ /* 0x002fd40008000000 */
.L_x_88:
[C---:B------:R-:W-:Y:S02]  /*51a0*/  LEA R12, R14.reuse, UR21, 0x3 ;  /* 0x000000150e0c7c11 */ /* 0x040fe4000f8e18ff */
[----:B------:R-:W-:Y:S02]  /*51b0*/  SHF.L.U32 R9, R13, 0x1f, RZ ;  /* 0x0000001f0d097819 */ /* 0x000fe400000006ff */
[----:B------:R-:W-:Y:S02]  /*51c0*/  LEA R10, R14, UR21, 0x4 ;  /* 0x000000150e0a7c11 */ /* 0x000fe4000f8e20ff */
[----:B------:R-:W1:Y:S02]  /*51d0*/  SYNCS.PHASECHK.TRANS64.TRYWAIT P0, [R12+URZ+0x60], R9 ;  /* 0x000060090c0075a7 */ /* 0x000e6400080011ff */
[----:B-12---:R-:W-:Y:S05]  /*51e0*/  @!P0 BRA `(.L_x_74) ;  /* 0x000000e4004c8947 */ /* 0x006fea0003800000 */
.L_x_205:
[----:B-1----:R-:W1:Y:S01]  /*51f0*/  LDS.128 R8, [R10+0xc0] ;  /* 0x0000c0000a087984 */ /* 0x002e620000000c00 */
[----:B------:R-:W-:Y:S01]  /*5200*/  UISETP.GE.AND UP0, UPT, UR45, 0x1, UPT ;  /* 0x000000012d00788c */ /* 0x000fe2000bf06270 */
[----:B------:R-:W-:Y:S01]  /*5210*/  @!PT LDS RZ, [RZ] ;  /* 0x00000000fffff984 */ /* 0x000fe20000000800 */
[----:B------:R-:W-:Y:S01]  /*5220*/  @!PT LDS RZ, [RZ] ;  /* 0x00000000fffff984 */ /* 0x000fe20000000800 */
[----:B------:R-:W-:Y:S01]  /*5230*/  @!PT LDS RZ, [RZ] ;  /* 0x00000000fffff984 */ /* 0x000fe20000000800 */
[----:B------:R-:W-:Y:S01]  /*5240*/  @!PT LDS RZ, [RZ] ;  /* 0x00000000fffff984 */ /* 0x000fe20000000800 */
[----:B------:R2:W-:Y:S06]  /*5250*/  MEMBAR.ALL.CTA ;  /* 0x0000000000007992 */ /* 0x0005ec0000008000 */
[----:B--2---:R-:W2:Y:S01]  /*5260*/  FENCE.VIEW.ASYNC.S ;  /* 0x00000000000073c6 */ /* 0x004ea20000000000 */
[----:B-1----:R-:W-:Y:S11]  /*5270*/  LOP3.LUT P0, RZ, R10, 0x1, RZ, 0xc0, !PT ;  /* 0x000000010aff7812 */ /* 0x002ff6000780c0ff */
[----:B------:R-:W-:Y:S02]  /*5280*/  @!UPT UIADD3 URZ, UPT, UPT, URZ, URZ, URZ ;  /* 0x000000fffffff290 */ /* 0x000fe4000fffe0ff */
[----:B--2---:R-:W-:Y:S01]  /*5290*/  VOTEU.ANY UP2, P0 ;  /* 0x0000000000ff7886 */ /* 0x004fe20000040100 */
[----:B------:R-:W-:Y:S11]  /*52a0*/  PLOP3.LUT P0, PT, PT, PT, UP2, 0x80, 0x8 ;  /* 0x000000000008781c */ /* 0x000ff60003f0f028 */
[----:B------:R-:W-:Y:S02]  /*52b0*/  @!UPT UIADD3 URZ, UPT, UPT, URZ, URZ, URZ ;  /* 0x000000fffffff290 */ /* 0x000fe4000fffe0ff */
[----:B------:R-:W-:Y:S02]  /*52c0*/  @P0 SHF.R.U32.HI R0, RZ, 0x10, R9 ;  /* 0x00000010ff000819 */ /* 0x000fe40000011609 */
[----:B------:R-:W-:Y:S02]  /*52d0*/  @P0 MOV R6, R8 ;  /* 0x0000000800060202 */ /* 0x000fe40000000f00 */
[----:B------:R-:W-:Y:S01]  /*52e0*/  @P0 R2UR UR4, R0 ;  /* 0x00000000000402ca */ /* 0x000fe200000e0000 */
[----:B------:R-:W-:Y:S01]  /*52f0*/  VIADD R0, R12, 0x70 ;  /* 0x000000700c007836 */ /* 0x000fe20000000000 */
[----:B------:R-:W-:Y:S02]  /*5300*/  @P0 LOP3.LUT R8, R9, 0xffff, RZ, 0xc0, !PT ;  /* 0x0000ffff09080812 */ /* 0x000fe400078ec0ff */
[----:B------:R-:W-:Y:S02]  /*5310*/  @P0 R2UR UR6, R6 ;  /* 0x00000000060602ca */ /* 0x000fe400000e0000 */
[----:B------:R-:W-:Y:S02]  /*5320*/  PRMT R0, RZ, 0x654, R0 ;  /* 0x00000654ff007816 */ /* 0x000fe40000000000 */
[----:B------:R-:W-:Y:S02]  /*5330*/  @P0 R2UR UR5, R8 ;  /* 0x00000000080502ca */ /* 0x000fe400000e0000 */
[----:B------:R1:W-:Y:S03]  /*5340*/  SYNCS.ARRIVE.TRANS64.RED.A1T0 RZ, [R0+URZ], RZ ;  /* 0x000000ff00ff79a7 */ /* 0x0003e600081004ff */
[----:B------:R-:W-:Y:S04]  /*5350*/  @UP2 UMOV UR47, UR4 ;  /* 0x00000004002f2c82 */ /* 0x000fe80008000000 */
[----:B------:R-:W-:Y:S04]  /*5360*/  @UP2 UMOV UR14, UR6 ;  /* 0x00000006000e2c82 */ /* 0x000fe80008000000 */
[----:B------:R-:W-:Y:S01]  /*5370*/  @UP2 UMOV UR13, UR5 ;  /* 0x00000005000d2c82 */ /* 0x000fe20008000000 */
[----:B------:R-:W-:Y:S05]  /*5380*/  BRA.U !UP0, `(.L_x_75) ;  /* 0x0000000108a47547 */ /* 0x000fea000b800000 */
[----:B------:R-:W-:Y:S02]  /*5390*/  UIMAD.WIDE.U32 UR16, UR13, UR67, URZ ;  /* 0x000000430d1072a5 */ /* 0x000fe4000f8e00ff */
[----:B------:R-:W-:Y:S02]  /*53a0*/  UIMAD.WIDE.U32 UR18, UR14, UR64, URZ ;  /* 0x000000400e1272a5 */ /* 0x000fe4000f8e00ff */
[----:B------:R-:W-:Y:S02]  /*53b0*/  USEL UR4, UR53, UR55, !UP5 ;  /* 0x0000003735047287 */ /* 0x000fe4000e800000 */
[----:B------:R-:W-:Y:S02]  /*53c0*/  USEL UR7, UR54, UR61, !UP6 ;  /* 0x0000003d36077287 */ /* 0x000fe4000f000000 */
[----:B------:R-:W-:Y:S02]  /*53d0*/  UIMAD.WIDE.U32 UR8, UR4, UR22, URZ ;  /* 0x00000016040872a5 */ /* 0x000fe4000f8e00ff */
[----:B------:R-:W-:Y:S01]  /*53e0*/  UIMAD.WIDE.U32 UR10, UR7, UR22, URZ ;  /* 0x00000016070a72a5 */ /* 0x000fe2000f8e00ff */
[----:B------:R-:W-:Y:S02]  /*53f0*/  UMOV UR5, UR17 ;  /* 0x0000001100057c82 */ /* 0x000fe40008000000 */
[----:B------:R-:W-:Y:S03]  /*5400*/  USHF.R.U32.HI UR6, URZ, UR63, UR5 ;  /* 0x0000003fff067299 */ /* 0x000fe60008011605 */
[----:B------:R-:W-:Y:S01]  /*5410*/  UMOV UR5, UR19 ;  /* 0x0000001300057c82 */ /* 0x000fe20008000000 */
[----:B------:R-:W-:Y:S02]  /*5420*/  USEL UR6, UR13, UR6, !UP5 ;  /* 0x000000060d067287 */ /* 0x000fe4000e800000 */
[----:B------:R-:W-:Y:S03]  /*5430*/  USHF.R.U32.HI UR12, URZ, UR65, UR5 ;  /* 0x00000041ff0c7299 */ /* 0x000fe60008011605 */
[----:B------:R-:W-:Y:S02]  /*5440*/  UMOV UR5, UR9 ;  /* 0x0000000900057c82 */ /* 0x000fe40008000000 */
[----:B------:R-:W-:Y:S03]  /*5450*/  @UP4 USHF.R.U32.HI UR4, URZ, UR23, UR5 ;  /* 0x00000017ff044299 */ /* 0x000fe60008011605 */
[----:B------:R-:W-:Y:S01]  /*5460*/  UMOV UR5, UR11 ;  /* 0x0000000b00057c82 */ /* 0x000fe20008000000 */
[----:B------:R-:W-:Y:S02]  /*5470*/  UIMAD UR4, UR45, UR4, URZ ;  /* 0x000000042d0472a4 */ /* 0x000fe4000f8e02ff */
[----:B------:R-:W-:Y:S02]  /*5480*/  @UP4 USHF.R.U32.HI UR7, URZ, UR23, UR5 ;  /* 0x00000017ff074299 */ /* 0x000fe40008011605 */
[----:B------:R-:W-:Y:S02]  /*5490*/  UIMAD.WIDE.U32 UR10, UR6, UR22, URZ ;  /* 0x00000016060a72a5 */ /* 0x000fe4000f8e00ff */
[----:B------:R-:W-:Y:S02]  /*54a0*/  USEL UR5, UR14, UR12, !UP6 ;  /* 0x0000000c0e057287 */ /* 0x000fe4000f000000 */
[----:B------:R-:W-:Y:S02]  /*54b0*/  UIMAD UR8, UR45, UR7, URZ ;  /* 0x000000072d0872a4 */ /* 0x000fe4000f8e02ff */
[----:B------:R-:W-:Y:S03]  /*54c0*/  UISETP.GE.AND UP0, UPT, UR6, UR4, UPT ;  /* 0x000000040600728c */ /* 0x000fe6000bf06270 */
[----:B------:R-:W-:Y:S01]  /*54d0*/  UMOV UR4, UR11 ;  /* 0x0000000b00047c82 */ /* 0x000fe20008000000 */
[----:B------:R-:W-:Y:S02]  /*54e0*/  UISETP.GE.OR UP0, UPT, UR5, UR8, UP0 ;  /* 0x000000080500728c */ /* 0x000fe40008706670 */
[----:B------:R-:W-:Y:S02]  /*54f0*/  USHF.R.U32.HI UR4, URZ, UR23, UR4 ;  /* 0x00000017ff047299 */ /* 0x000fe40008011604 */
[----:B------:R-:W-:Y:S02]  /*5500*/  UIMAD.WIDE.U32 UR8, UR5, UR22, URZ ;  /* 0x00000016050872a5 */ /* 0x000fe4000f8e00ff */
[----:B------:R-:W-:Y:S04]  /*5510*/  USEL UR10, UR6, UR4, !UP4 ;  /* 0x00000004060a7287 */ /* 0x000fe8000e000000 */
[----:B------:R-:W-:Y:S01]  /*5520*/  UIADD3 UR11, UPT, UPT, -UR10, URZ, URZ ;  /* 0x000000ff0a0b7290 */ /* 0x000fe2000fffe1ff */
[----:B------:R-:W-:Y:S02]  /*5530*/  @!UP0 UMOV UR4, UR9 ;  /* 0x0000000900048c82 */ /* 0x000fe40008000000 */
[----:B------:R-:W-:Y:S02]  /*5540*/  @!UP0 USHF.R.U32.HI UR4, URZ, UR23, UR4 ;  /* 0x00000017ff048299 */ /* 0x000fe40008011604 */
[----:B------:R-:W-:Y:S02]  /*5550*/  UIMAD UR8, UR45, UR11, UR6 ;  /* 0x0000000b2d0872a4 */ /* 0x000fe4000f8e0206 */
[----:B------:R-:W-:Y:S04]  /*5560*/  @!UP0 USEL UR4, UR5, UR4, !UP4 ;  /* 0x0000000405048287 */ /* 0x000fe8000e000000 */
[----:B------:R-:W-:Y:S02]  /*5570*/  @!UP0 UIMAD UR7, UR7, UR8, UR4 ;  /* 0x00000008070782a4 */ /* 0x000fe4000f8e0204 */
[----:B------:R-:W-:Y:S02]  /*5580*/  @!UP0 UIADD3 UR9, UPT, UPT, UR10, -UR4, URZ ;  /* 0x800000040a098290 */ /* 0x000fe4000fffe0ff */
[----:B------:R-:W-:Y:S02]  /*5590*/  UIADD3 UR8, UPT, UPT, -UR6, URZ, URZ ;  /* 0x000000ff06087290 */ /* 0x000fe4000fffe1ff */
[----:B------:R-:W-:Y:S02]  /*55a0*/  UIADD3 UR4, UPT, UPT, -UR5, URZ, URZ ;  /* 0x000000ff05047290 */ /* 0x000fe4000fffe1ff */
[----:B------:R-:W-:Y:S03]  /*55b0*/  @!UP0 UIMAD UR6, UR9, UR45, UR5 ;  /* 0x0000002d090682a4 */ /* 0x000fe6000f8e0205 */
[----:B------:R-:W-:Y:S01]  /*55c0*/  @!UP0 UMOV UR5, UR7 ;  /* 0x0000000700058c82 */ /* 0x000fe20008000000 */
[----:B------:R-:W-:Y:S02]  /*55d0*/  UIMAD UR7, UR15, UR4, UR14 ;  /* 0x000000040f0772a4 */ /* 0x000fe4000f8e020e */
[----:B------:R-:W-:Y:S02]  /*55e0*/  UIMAD UR4, UR66, UR8, UR13 ;  /* 0x00000008420472a4 */ /* 0x000fe4000f8e020d */
[----:B------:R-:W-:Y:S02]  /*55f0*/  UIMAD UR14, UR5, UR15, UR7 ;  /* 0x0000000f050e72a4 */ /* 0x000fe4000f8e0207 */
[----:B------:R-:W-:Y:S11]  /*5600*/  UIMAD UR13, UR6, UR66, UR4 ;  /* 0x00000042060d72a4 */ /* 0x000ff6000f8e0204 */
[----:B------:R-:W-:Y:S01]  /*5610*/  @!UPT UIADD3 URZ, UPT, UPT, URZ, URZ, URZ ;  /* 0x000000fffffff290 */ /* 0x000fe2000fffe0ff */
.L_x_75:
[----:B------:R-:W2:Y:S01]  /*5620*/  @!UP3 LDCU.128 UR8, c[0x0][0xf10] ;  /* 0x0001e200ff08b7ac */ /* 0x000ea20008000c00 */
[----:B------:R-:W-:Y:S01]  /*5630*/  IMAD.MOV.U32 R10, RZ, RZ, 0x1 ;  /* 0x00000001ff0a7424 */ /* 0x000fe200078e00ff */
[C---:B------:R-:W-:Y:S02]  /*5640*/  ISETP.NE.U32.AND P1, PT, R4.reuse, RZ, PT ;  /* 0x000000ff0400720c */ /* 0x040fe40003f25070 */
[----:B------:R-:W-:Y:S02]  /*5650*/  ISETP.NE.U32.AND P0, PT, R4, RZ, PT ;  /* 0x000000ff0400720c */ /* 0x000fe40003f05070 */
[C---:B------:R-:W-:Y:S01]  /*5660*/  ISETP.NE.AND.EX P1, PT, R5.reuse, RZ, PT, P1 ;  /* 0x000000ff0500720c */ /* 0x040fe20003f25310 */
[----:B------:R-:W3:Y:S01]  /*5670*/  @!UP3 LDCU UR5, c[0x0][0xf0c] ;  /* 0x0001e180ff05b7ac */ /* 0x000ee20008000800 */
[----:B------:R-:W-:Y:S02]  /*5680*/  ISETP.NE.AND.EX P0, PT, R5, RZ, PT, P0 ;  /* 0x000000ff0500720c */ /* 0x000fe40003f05300 */
[----:B------:R-:W-:Y:S01]  /*5690*/  SHF.L.U32 R10, R10, 0x1f, RZ ;  /* 0x0000001f0a0a7819 */ /* 0x000fe200000006ff */
[----:B------:R-:W4:Y:S01]  /*56a0*/  @!UP3 LDCU UR4, c[0x0][0xf20] ;  /* 0x0001e400ff04b7ac */ /* 0x000f220008000800 */
[----:B------:R-:W-:Y:S02]  /*56b0*/  USHF.L.U32 UR17, UR20, 0x8, URZ ;  /* 0x0000000814117899 */ /* 0x000fe400080006ff */
[----:B--2---:R-:W-:Y:S02]  /*56c0*/  UIMAD.WIDE.U32 UR6, UR14, UR8, URZ ;  /* 0x000000080e0672a5 */ /* 0x004fe4000f8e00ff */
[----:B------:R-:W-:Y:S02]  /*56d0*/  USHF.L.U32 UR59, UR36, 0x7, URZ ;  /* 0x00000007243b7899 */ /* 0x000fe400080006ff */
[----:B------:R-:W-:Y:S02]  /*56e0*/  @!UP3 USHF.R.U32.HI UR7, URZ, UR9, UR7 ;  /* 0x00000009ff07b299 */ /* 0x000fe40008011607 */
[----:B------:R-:W-:Y:S02]  /*56f0*/  UIMAD.WIDE.U32 UR8, UR13, UR11, URZ ;  /* 0x0000000b0d0872a5 */ /* 0x000fe4000f8e00ff */
[----:B---3--:R-:W-:Y:S04]  /*5700*/  @!UP3 UISETP.NE.AND UP0, UPT, UR5, 0x1, UPT ;  /* 0x000000010500b88c */ /* 0x008fe8000bf05270 */
[----:B------:R-:W-:Y:S02]  /*5710*/  @!UP3 USEL UR7, UR14, UR7, !UP0 ;  /* 0x000000070e07b287 */ /* 0x000fe4000c000000 */
[----:B------:R-:W-:Y:S01]  /*5720*/  @!UP3 UISETP.NE.AND UP0, UPT, UR10, 0x1, UPT ;  /* 0x000000010a00b88c */ /* 0x000fe2000bf05270 */
[----:B------:R-:W-:Y:S02]  /*5730*/  @!UP3 UMOV UR6, UR9 ;  /* 0x000000090006bc82 */ /* 0x000fe40008000000 */
[----:B----4-:R-:W-:Y:S04]  /*5740*/  @!UP3 USHF.R.U32.HI UR6, URZ, UR4, UR6 ;  /* 0x00000004ff06b299 */ /* 0x010fe80008011606 */
[----:B------:R-:W-:Y:S04]  /*5750*/  @!UP3 USEL UR6, UR13, UR6, !UP0 ;  /* 0x000000060d06b287 */ /* 0x000fe8000c000000 */
[----:B------:R-:W-:Y:S02]  /*5760*/  @!UP3 UIADD3 UR4, UPT, UPT, -UR7, UR6, URZ ;  /* 0x000000060704b290 */ /* 0x000fe4000fffe1ff */
[----:B------:R-:W-:Y:S02]  /*5770*/  @!UP3 UIADD3 UR6, UPT, UPT, UR7, -UR6, URZ ;  /* 0x800000060706b290 */ /* 0x000fe4000fffe0ff */
[----:B------:R-:W-:Y:S02]  /*5780*/  @!UP3 UIMAD UR14, UR4, UR5, UR14 ;  /* 0x00000005040eb2a4 */ /* 0x000fe4000f8e020e */
[----:B------:R-:W-:Y:S01]  /*5790*/  @!UP3 UIMAD UR13, UR6, UR10, UR13 ;  /* 0x0000000a060db2a4 */ /* 0x000fe2000f8e020d */
[----:B------:R-:W-:Y:S11]  /*57a0*/  BRA.U UP1, `(.L_x_76) ;  /* 0x0000000101107547 */ /* 0x000ff6000b800000 */
[----:B-1----:R-:W-:Y:S04]  /*57b0*/  MOV R0, UR62 ;  /* 0x0000003e00007c02 */ /* 0x002fe80008000f00 */
[----:B------:R-:W-:Y:S04]  /*57c0*/  SHF.L.U32 R9, R0, 0x1f, RZ ;  /* 0x0000001f00097819 */ /* 0x000fe800000006ff */
[----:B------:R-:W1:Y:S02]  /*57d0*/  SYNCS.PHASECHK.TRANS64.TRYWAIT P2, [UR21+0x58], R9 ;  /* 0x00005809ff0075a7 */ /* 0x000e640008041115 */
[----:B-1----:R-:W-:Y:S05]  /*57e0*/  @!P2 BRA `(.L_x_77) ;  /* 0x000000dc00e0a947 */ /* 0x002fea0003800000 */
.L_x_76:
[----:B------:R-:W-:Y:S05]  /*57f0*/  @!P1 BRA `(.L_x_78) ;  /* 0x0000000000309947 */ /* 0x000fea0003800000 */
[----:B------:R-:W-:Y:S01]  /*5800*/  ISETP.NE.U32.AND P1, PT, R2, RZ, PT ;  /* 0x000000ff0200720c */ /* 0x000fe20003f25070 */
[----:B------:R-:W2:Y:S01]  /*5810*/  LDCU.64 UR4, c[0x0][0x358] ;  /* 0x00006b00ff0477ac */ /* 0x000ea20008000a00 */
[----:B------:R-:W-:Y:S02]  /*5820*/  IMAD.MOV.U32 R180, RZ, RZ, 0x1 ;  /* 0x00000001ffb47424 */ /* 0x000fe400078e00ff */
[----:B------:R-:W-:Y:S11]  /*5830*/  ISETP.NE.AND.EX P1, PT, R3, RZ, PT, P1 ;  /* 0x000000ff0300720c */ /* 0x000ff60003f25310 */
[----:B------:R-:W-:Y:S02]  /*5840*/  @!UPT UIADD3 URZ, UPT, UPT, URZ, URZ, URZ ;  /* 0x000000fffffff290 */ /* 0x000fe4000fffe0ff */
[----:B-1----:R-:W1:Y:S01]  /*5850*/  @P1 LDC.64 R8, c[0x0][0xc88] ;  /* 0x00032200ff081b82 */ /* 0x002e620000000a00 */
[----:B------:R-:W-:Y:S04]  /*5860*/  @P1 IMAD R0, R4, UR60, RZ ;  /* 0x0000003c04001c24 */ /* 0x000fe8000f8e02ff */
[----:B-1----:R-:W-:Y:S04]  /*5870*/  @P1 IMAD.WIDE R8, R0, 0x4, R8 ;  /* 0x0000000400081825 */ /* 0x002fe800078e0208 */
[----:B------:R-:W-:Y:S01]  /*5880*/  HFMA2 R0, -RZ, RZ, 0, 5.9604644775390625e-08 ;  /* 0x00000001ff007431 */ /* 0x000fe200000001ff */
[----:B--2--5:R2:W5:Y:S04]  /*5890*/  @P1 LDG.E R133, desc[UR4][R8.64] ;  /* 0x0000000408851981 */ /* 0x024568000c1e1900 */
[----:B------:R-:W-:Y:S01]  /*58a0*/  @!P1 PRMT R180, R0, 0x7610, R180 ;  /* 0x0000761000b49816 */ /* 0x000fe200000000b4 */
[----:B--2---:R-:W3:Y:S06]  /*58b0*/  @!P1 LDC R133, c[0x0][0xc80] ;  /* 0x00032000ff859b82 */ /* 0x004eec0000000800 */
.L_x_78:
[----:B---3-5:R-:W-:Y:S01]  /*58c0*/  @!P0 FSETP.EQ.AND P1, PT, R133, RZ, PT ;  /* 0x000000ff8500820b */ /* 0x028fe20003f22000 */
[----:B------:R-:W-:Y:S01]  /*58d0*/  @!UPT UIADD3 URZ, UPT, UPT, URZ, URZ, URZ ;  /* 0x000000fffffff290 */ /* 0x000fe2000fffe0ff */
[----:B------:R-:W-:Y:S11]  /*58e0*/  @!P0 BRA `(.L_x_79) ;  /* 0x0000000000188947 */ /* 0x000ff60003800000 */
[----:B------:R-:W-:Y:S02]  /*58f0*/  LOP3.LUT P0, RZ, R180, 0xff, RZ, 0xc0, !PT ;  /* 0x000000ffb4ff7812 */ /* 0x000fe4000780c0ff */
[----:B------:R-:W-:Y:S04]  /*5900*/  ISETP.NE.U32.AND P1, PT, R2, RZ, PT ;  /* 0x000000ff0200720c */ /* 0x000fe80003f25070 */
[----:B------:R-:W-:Y:S04]  /*5910*/  ISETP.NE.AND.EX P1, PT, R3, RZ, PT, P1 ;  /* 0x000000ff0300720c */ /* 0x000fe80003f25310 */
[----:B------:R-:W-:Y:S03]  /*5920*/  PLOP3.LUT P1, PT, P1, PT, PT, 0x8, 0x80 ;  /* 0x000000000080781c */ /* 0x000fe60000f2e170 */
[----:B------:R-:W-:Y:S11]  /*5930*/  @P0 FSETP.EQ.AND P1, PT, R133, RZ, PT ;  /* 0x000000ff8500020b */ /* 0x000ff60003f22000 */
[----:B------:R-:W-:Y:S02]  /*5940*/  @!UPT UIADD3 URZ, UPT, UPT, URZ, URZ, URZ ;  /* 0x000000fffffff290 */ /* 0x000fe4000fffe0ff */
.L_x_79:
[----:B------:R-:W2:Y:S01]  /*5950*/  SYNCS.PHASECHK.TRANS64.TRYWAIT P2, [UR21+0x30], R10 ;  /* 0x0000300aff0075a7 */ /* 0x000ea20008041115 */
[----:B------:R-:W-:Y:S01]  /*5960*/  ELECT P0, URZ, PT ;  /* 0x0000000000ff782f */ /* 0x000fe20003800000 */
[----:B------:R-:W-:Y:S02]  /*5970*/  ULOP3.LUT UP0, UR19, UR29, 0x1, URZ, 0xc0, !UPT ;  /* 0x000000011d137892 */ /* 0x000fe4000f80c0ff */
[----:B------:R-:W-:Y:S01]  /*5980*/  UIADD3 UR18, UPT, UPT, UR17, 0x60, URZ ;  /* 0x0000006011127890 */ /* 0x000fe2000fffe0ff */
[----:B------:R-:W-:Y:S06]  /*5990*/  PLOP3.LUT P1, PT, P1, P0, PT, 0xf2, 0x2f ;  /* 0x00000000002f781c */ /* 0x000fec0000f21e72 */
[----:B------:R-:W-:Y:S02]  /*59a0*/  UMOV UR58, UR18 ;  /* 0x00000012003a7c82 */ /* 0x000fe40008000000 */
[----:B------:R-:W-:Y:S05]  /*59b0*/  @UP0 UIADD3 UR58, UPT, UPT, UR17, URZ, URZ ;  /* 0x000000ff113a0290 */ /* 0x000fea000fffe0ff */
[----:B------:R-:W-:Y:S05]  /*59c0*/  @!P1 IADD3 R6, P0, PT, R16, 0x980, RZ ;  /* 0x0000098010069810 */ /* 0x000fea0007f1e0ff */
[----:B-1----:R-:W-:Y:S01]  /*59d0*/  @!P1 IMAD.X R0, RZ, RZ, R17, P0 ;  /* 0x000000ffff009224 */ /* 0x002fe200000e0611 */
[----:B--2---:R-:W-:Y:S07]  /*59e0*/  @!P2 BRA `(.L_x_80) ;  /* 0x000000dc0078a947 */ /* 0x004fee0003800000 */
.L_x_208:
[----:B------:R-:W-:Y:S01]  /*59f0*/  @!P1 R2UR UR5, R6 ;  /* 0x00000000060592ca */ /* 0x000fe200000e0000 */
[----:B------:R-:W-:Y:S01]  /*5a00*/  VOTEU.ALL UP0, P1 ;  /* 0x0000000000ff7886 */ /* 0x000fe20000800000 */
[----:B------:R-:W-:Y:S01]  /*5a10*/  @!P1 R2UR UR4, R0 ;  /* 0x00000000000492ca */ /* 0x000fe200000e0000 */
[----:B------:R-:W-:Y:S01]  /*5a20*/  UMOV UR6, 0x0 ;  /* 0x0000000000067882 */ /* 0x000fe20000000000 */
[----:B------:R-:W-:Y:S01]  /*5a30*/  UMOV UR7, 0x10000000 ;  /* 0x1000000000077882 */ /* 0x000fe20000000000 */
[----:B------:R-:W-:Y:S01]  /*5a40*/  @!P1 IMAD.MOV.U32 R0, RZ, RZ, 0x2000 ;  /* 0x00002000ff009424 */ /* 0x000fe200078e00ff */
[----:B------:R-:W-:Y:S01]  /*5a50*/  @!UP0 UIADD3 UR56, UPT, UPT, UR21, 0x200, URZ ;  /* 0x0000020015388890 */ /* 0x000fe2000fffe0ff */
[----:B------:R-:W-:Y:S01]  /*5a60*/  @!P1 IADD3 R6, P0, PT, R16, 0x980, RZ ;  /* 0x0000098010069810 */ /* 0x000fe20007f1e0ff */
[----:B------:R-:W-:Y:S02]  /*5a70*/  @!UP0 UIADD3 UR10, UPT, UPT, UR58, 0x80, URZ ;  /* 0x000000803a0a8890 */ /* 0x000fe4000fffe0ff */
[----:B------:R-:W-:Y:S01]  /*5a80*/  @!UP0 UIADD3 UR8, UPT, UPT, UR21, 0x1200, URZ ;  /* 0x0000120015088890 */ /* 0x000fe2000fffe0ff */
[----:B------:R-:W-:Y:S02]  /*5a90*/  VOTEU.ALL UP0, P1 ;  /* 0x0000000000ff7886 */ /* 0x000fe40000800000 */
[----:B------:R-:W-:Y:S01]  /*5aa0*/  IMAD.U32 R8, RZ, RZ, UR5 ;  /* 0x00000005ff087e24 */ /* 0x000fe2000f8e00ff */
[----:B------:R-:W-:Y:S01]  /*5ab0*/  UMOV UR9, UR57 ;  /* 0x0000003900097c82 */ /* 0x000fe20008000000 */
[----:B-1----:R-:W-:Y:S01]  /*5ac0*/  IMAD.U32 R9, RZ, RZ, UR4 ;  /* 0x00000004ff097e24 */ /* 0x002fe2000f8e00ff */
[----:B------:R-:W-:Y:S01]  /*5ad0*/  UMOV UR11, UR59 ;  /* 0x0000003b000b7c82 */ /* 0x000fe20008000000 */
[----:B------:R-:W-:Y:S01]  /*5ae0*/  UMOV UR12, UR60 ;  /* 0x0000003c000c7c82 */ /* 0x000fe20008000000 */
[----:B------:R-:W-:Y:S02]  /*5af0*/  @!P1 R2UR UR4, R8 ;  /* 0x00000000080492ca */ /* 0x000fe400000e0000 */
[----:B------:R-:W-:Y:S11]  /*5b00*/  @!P1 R2UR UR5, R9 ;  /* 0x00000000090592ca */ /* 0x000ff600000e0000 */
[----:B------:R-:W-:Y:S02]  /*5b10*/  @!UPT UIADD3 URZ, UPT, UPT, URZ, URZ, URZ ;  /* 0x000000fffffff290 */ /* 0x000fe4000fffe0ff */
[----:B------:R1:W-:Y:S01]  /*5b20*/  @!UP0 UTMALDG.3D [UR56], [UR4], desc[UR6] ;  /* 0x00000638040085b4 */ /* 0x0003e20008011000 */
[----:B------:R-:W-:Y:S05]  /*5b30*/  VOTEU.ALL UP0, P1 ;  /* 0x0000000000ff7886 */ /* 0x000fea0000800000 */
[----:B------:R1:W-:Y:S01]  /*5b40*/  @!UP0 UTMALDG.3D [UR8], [UR4], desc[UR6] ;  /* 0x00000608040085b4 */ /* 0x0003e20008011000 */
[----:B------:R2:W-:Y:S01]  /*5b50*/  @!P1 SYNCS.ARRIVE.TRANS64.RED.A0TR RZ, [UR21+0x10], R0 ;  /* 0x00001000ffff99a7 */ /* 0x0005e20008300415 */
[----:B------:R-:W-:Y:S01]  /*5b60*/  SYNCS.ARRIVE.TRANS64.RED.A1T0 RZ, [UR46], RZ ;  /* 0x000000ffffff79a7 */ /* 0x000fe2000810042e */
[----:B--2---:R-:W-:Y:S01]  /*5b70*/  @!P1 IMAD.X R0, RZ, RZ, R17, P0 ;  /* 0x000000ffff009224 */ /* 0x004fe200000e0611 */
[----:B------:R-:W2:Y:S02]  /*5b80*/  SYNCS.PHASECHK.TRANS64.TRYWAIT P2, [UR21+0x38], R10 ;  /* 0x0000380aff0075a7 */ /* 0x000ea40008041115 */
[----:B-12---:R-:W-:Y:S05]  /*5b90*/  @!P2 BRA `(.L_x_81) ;  /* 0x000000dc0024a947 */ /* 0x006fea0003800000 */
.L_x_210:
[----:B------:R-:W-:Y:S01]  /*5ba0*/  @!P1 R2UR UR5, R6 ;  /* 0x00000000060592ca */ /* 0x000fe200000e0000 */
[----:B------:R-:W-:Y:S01]  /*5bb0*/  VOTEU.ALL UP0, P1 ;  /* 0x0000000000ff7886 */ /* 0x000fe20000800000 */
[----:B------:R-:W-:Y:S01]  /*5bc0*/  @!P1 R2UR UR4, R0 ;  /* 0x00000000000492ca */ /* 0x000fe200000e0000 */
[----:B------:R-:W-:Y:S01]  /*5bd0*/  UMOV UR6, 0x0 ;  /* 0x0000000000067882 */ /* 0x000fe20000000000 */
[----:B------:R-:W-:Y:S01]  /*5be0*/  UMOV UR7, 0x10000000 ;  /* 0x1000000000077882 */ /* 0x000fe20000000000 */
[----:B------:R-:W-:Y:S01]  /*5bf0*/  UMOV UR50, UR58 ;  /* 0x0000003a00327c82 */ /* 0x000fe20008000000 */
[----:B------:R-:W-:Y:S01]  /*5c00*/  @!UP0 UIADD3 UR51, UPT, UPT, UR59, 0x40, URZ ;  /* 0x000000403b338890 */ /* 0x000fe2000fffe0ff */
[----:B------:R-:W-:Y:S01]  /*5c10*/  @!P1 IMAD.MOV.U32 R0, RZ, RZ, 0x2000 ;  /* 0x00002000ff009424 */ /* 0x000fe200078e00ff */
[----:B------:R-:W-:Y:S01]  /*5c20*/  @!UP0 UIADD3 UR48, UPT, UPT, UR21, 0x2200, URZ ;  /* 0x0000220015308890 */ /* 0x000fe2000fffe0ff */
[----:B------:R-:W-:Y:S01]  /*5c30*/  @!P1 IADD3 R6, P0, PT, R16, 0x980, RZ ;  /* 0x0000098010069810 */ /* 0x000fe20007f1e0ff */
[----:B------:R-:W-:Y:S02]  /*5c40*/  @!UP0 UIADD3 UR10, UPT, UPT, UR58, 0x80, URZ ;  /* 0x000000803a0a8890 */ /* 0x000fe4000fffe0ff */
[----:B------:R-:W-:Y:S01]  /*5c50*/  @!UP0 UIADD3 UR8, UPT, UPT, UR21, 0x3200, URZ ;  /* 0x0000320015088890 */ /* 0x000fe2000fffe0ff */
[----:B------:R-:W-:Y:S01]  /*5c60*/  IMAD.U32 R8, RZ, RZ, UR5 ;  /* 0x00000005ff087e24 */ /* 0x000fe2000f8e00ff */
[----:B------:R-:W-:Y:S01]  /*5c70*/  VOTEU.ALL UP0, P1 ;  /* 0x0000000000ff7886 */ /* 0x000fe20000800000 */
[----:B-1----:R-:W-:Y:S01]  /*5c80*/  IMAD.U32 R9, RZ, RZ, UR4 ;  /* 0x00000004ff097e24 */ /* 0x002fe2000f8e00ff */
[----:B------:R-:W-:Y:S01]  /*5c90*/  UMOV UR52, UR60 ;  /* 0x0000003c00347c82 */ /* 0x000fe20008000000 */
[----:B------:R-:W-:Y:S01]  /*5ca0*/  UMOV UR9, UR49 ;  /* 0x0000003100097c82 */ /* 0x000fe20008000000 */
[----:B------:R-:W-:Y:S01]  /*5cb0*/  @!P1 R2UR UR4, R8 ;  /* 0x00000000080492ca */ /* 0x000fe200000e0000 */
[----:B------:R-:W-:Y:S01]  /*5cc0*/  UMOV UR12, UR60 ;  /* 0x0000003c000c7c82 */ /* 0x000fe20008000000 */
[----:B------:R-:W-:Y:S01]  /*5cd0*/  @!P1 R2UR UR5, R9 ;  /* 0x00000000090592ca */ /* 0x000fe200000e0000 */
[----:B------:R-:W-:Y:S11]  /*5ce0*/  UMOV UR11, UR51 ;  /* 0x00000033000b7c82 */ /* 0x000ff60008000000 */
[----:B------:R-:W-:Y:S01]  /*5cf0*/  @!UPT UIADD3 URZ, UPT, UPT, URZ, URZ, URZ ;  /* 0x000000fffffff290 */ /* 0x000fe2000fffe0ff */
        /* <DEDUP_REMOVED lines=8> */
.L_x_212:
[----:B------:R-:W-:Y:S01]  /*5d80*/  @!P1 R2UR UR4, R0 ;  /* 0x00000000000492ca */ /* 0x000fe200000e0000 */
[----:B------:R-:W-:Y:S01]  /*5d90*/  USHF.L.U32 UR16, UR19, 0x5, URZ ;  /* 0x0000000513107899 */ /* 0x000fe200080006ff */
[----:B------:R-:W-:Y:S01]  /*5da0*/  @!P1 R2UR UR5, R6 ;  /* 0x00000000060592ca */ /* 0x000fe200000e0000 */
[----:B------:R-:W-:Y:S01]  /*5db0*/  VOTEU.ALL UP0, P1 ;  /* 0x0000000000ff7886 */ /* 0x000fe20000800000 */
[----:B------:R-:W-:Y:S01]  /*5dc0*/  UMOV UR24, 0x0 ;  /* 0x0000000000187882 */ /* 0x000fe20000000000 */
[----:B------:R-:W-:Y:S01]  /*5dd0*/  UMOV UR25, 0x10000000 ;  /* 0x1000000000197882 */ /* 0x000fe20000000000 */
[----:B------:R-:W-:Y:S01]  /*5de0*/  UMOV UR43, UR59 ;  /* 0x0000003b002b7c82 */ /* 0x000fe20008000000 */
[----:B------:R-:W-:Y:S01]  /*5df0*/  UMOV UR44, UR60 ;  /* 0x0000003c002c7c82 */ /* 0x000fe20008000000 */
[----:B------:R-:W-:Y:S01]  /*5e00*/  @!UP0 UIADD3 UR40, UPT, UPT, UR21, 0x4200, URZ ;  /* 0x0000420015288890 */ /* 0x000fe2000fffe0ff */
[----:B------:R-:W-:Y:S01]  /*5e10*/  @!P1 IMAD.MOV.U32 R0, RZ, RZ, 0x2000 ;  /* 0x00002000ff009424 */ /* 0x000fe200078e00ff */
[----:B------:R-:W-:Y:S01]  /*5e20*/  @!UP0 UIADD3 UR8, UPT, UPT, UR21, 0x5200, URZ ;  /* 0x0000520015088890 */ /* 0x000fe2000fffe0ff */
[----:B------:R-:W-:Y:S01]  /*5e30*/  @!P1 IADD3 R6, P0, PT, R16, 0x980, RZ ;  /* 0x0000098010069810 */ /* 0x000fe20007f1e0ff */
[----:B------:R-:W-:Y:S01]  /*5e40*/  UMOV UR9, UR41 ;  /* 0x0000002900097c82 */ /* 0x000fe20008000000 */
[----:B-1----:R-:W-:Y:S01]  /*5e50*/  IMAD.U32 R9, RZ, RZ, UR4 ;  /* 0x00000004ff097e24 */ /* 0x002fe2000f8e00ff */
[----:B------:R-:W-:Y:S01]  /*5e60*/  UIADD3 UR4, UPT, UPT, UR17, -UR16, URZ ;  /* 0x8000001011047290 */ /* 0x000fe2000fffe0ff */
[----:B------:R-:W-:Y:S01]  /*5e70*/  IMAD.U32 R8, RZ, RZ, UR5 ;  /* 0x00000005ff087e24 */ /* 0x000fe2000f8e00ff */
[----:B------:R-:W-:Y:S01]  /*5e80*/  UMOV UR11, UR59 ;  /* 0x0000003b000b7c82 */ /* 0x000fe20008000000 */
[----:B------:R-:W-:Y:S01]  /*5e90*/  UMOV UR12, UR60 ;  /* 0x0000003c000c7c82 */ /* 0x000fe20008000000 */
[----:B------:R-:W-:Y:S01]  /*5ea0*/  @!P1 R2UR UR7, R9 ;  /* 0x00000000090792ca */ /* 0x000fe200000e0000 */
[----:B------:R-:W-:Y:S01]  /*5eb0*/  UIADD3 UR42, UPT, UPT, UR4, 0x40, URZ ;  /* 0x00000040042a7890 */ /* 0x000fe2000fffe0ff */
[----:B------:R-:W-:Y:S01]  /*5ec0*/  @!P1 R2UR UR6, R8 ;  /* 0x00000000080692ca */ /* 0x000fe200000e0000 */
[----:B------:R-:W-:Y:S01]  /*5ed0*/  @!UP0 UIADD3 UR10, UPT, UPT, UR4, 0xc0, URZ ;  /* 0x000000c0040a8890 */ /* 0x000fe2000fffe0ff */
[----:B------:R-:W-:Y:S11]  /*5ee0*/  VOTEU.ALL UP0, P1 ;  /* 0x0000000000ff7886 */ /* 0x000ff60000800000 */
        /* <DEDUP_REMOVED lines=8> */
.L_x_214:
[----:B------:R-:W-:Y:S01]  /*5f70*/  @!P1 R2UR UR6, R6 ;  /* 0x00000000060692ca */ /* 0x000fe200000e0000 */
[----:B------:R-:W-:Y:S01]  /*5f80*/  VOTEU.ALL UP0, P1 ;  /* 0x0000000000ff7886 */ /* 0x000fe20000800000 */
[----:B------:R-:W-:Y:S01]  /*5f90*/  @!P1 R2UR UR5, R0 ;  /* 0x00000000000592ca */ /* 0x000fe200000e0000 */
[----:B------:R-:W-:Y:S01]  /*5fa0*/  UMOV UR34, UR42 ;  /* 0x0000002a00227c82 */ /* 0x000fe20008000000 */
[----:B------:R-:W-:Y:S01]  /*5fb0*/  UMOV UR36, UR60 ;  /* 0x0000003c00247c82 */ /* 0x000fe20008000000 */
[----:B------:R-:W-:Y:S01]  /*5fc0*/  @!P1 IMAD.MOV.U32 R0, RZ, RZ, 0x2000 ;  /* 0x00002000ff009424 */ /* 0x000fe200078e00ff */
[----:B------:R-:W-:Y:S01]  /*5fd0*/  @!UP0 UIADD3 UR35, UPT, UPT, UR59, 0x40, URZ ;  /* 0x000000403b238890 */ /* 0x000fe2000fffe0ff */
[----:B-1----:R-:W-:Y:S01]  /*5fe0*/  SHF.L.U32 R9, RZ, 0x1f, RZ ;  /* 0x0000001fff097819 */ /* 0x002fe200000006ff */
[----:B------:R-:W-:Y:S01]  /*5ff0*/  @!UP0 UIADD3 UR32, UPT, UPT, UR21, 0x6200, URZ ;  /* 0x0000620015208890 */ /* 0x000fe2000fffe0ff */
[----:B------:R-:W-:Y:S01]  /*6000*/  @!P1 IADD3 R8, P0, PT, R16, 0x980, RZ ;  /* 0x0000098010089810 */ /* 0x000fe20007f1e0ff */
[----:B------:R-:W-:Y:S02]  /*6010*/  @!UP0 UIADD3 UR10, UPT, UPT, UR4, 0xc0, URZ ;  /* 0x000000c0040a8890 */ /* 0x000fe4000fffe0ff */
[----:B------:R-:W-:Y:S01]  /*6020*/  @!UP0 UIADD3 UR8, UPT, UPT, UR21, 0x7200, URZ ;  /* 0x0000720015088890 */ /* 0x000fe2000fffe0ff */
[----:B------:R-:W-:Y:S01]  /*6030*/  IMAD.U32 R18, RZ, RZ, UR6 ;  /* 0x00000006ff127e24 */ /* 0x000fe2000f8e00ff */
[----:B------:R-:W-:Y:S01]  /*6040*/  VOTEU.ALL UP0, P1 ;  /* 0x0000000000ff7886 */ /* 0x000fe20000800000 */
[----:B------:R-:W-:Y:S01]  /*6050*/  IMAD.U32 R19, RZ, RZ, UR5 ;  /* 0x00000005ff137e24 */ /* 0x000fe2000f8e00ff */
[----:B------:R-:W-:Y:S01]  /*6060*/  UMOV UR4, 0x0 ;  /* 0x0000000000047882 */ /* 0x000fe20000000000 */
[----:B------:R-:W-:Y:S01]  /*6070*/  UMOV UR5, 0x10000000 ;  /* 0x1000000000057882 */ /* 0x000fe20000000000 */
[----:B------:R-:W-:Y:S01]  /*6080*/  @!P1 R2UR UR6, R18 ;  /* 0x00000000120692ca */ /* 0x000fe200000e0000 */
[----:B------:R-:W-:Y:S01]  /*6090*/  UMOV UR9, UR33 ;  /* 0x0000002100097c82 */ /* 0x000fe20008000000 */
[----:B------:R-:W-:Y:S01]  /*60a0*/  @!P1 R2UR UR7, R19 ;  /* 0x00000000130792ca */ /* 0x000fe200000e0000 */
[----:B------:R-:W-:Y:S01]  /*60b0*/  UMOV UR12, UR60 ;  /* 0x0000003c000c7c82 */ /* 0x000fe20008000000 */
[----:B------:R-:W-:Y:S01]  /*60c0*/  UMOV UR11, UR35 ;  /* 0x00000023000b7c82 */ /* 0x000fe20008000000 */
[----:B------:R-:W-:Y:S10]  /*60d0*/  @!P1 IMAD.X R6, RZ, RZ, R17, P0 ;  /* 0x000000ffff069224 */ /* 0x000ff400000e0611 */
[----:B------:R-:W-:Y:S01]  /*60e0*/  @!UP0 UTMALDG.3D [UR32], [UR6], desc[UR4] ;  /* 0x00000420060085b4 */ /* 0x000fe20008011000 */
[----:B------:R-:W-:Y:S05]  /*60f0*/  VOTEU.ALL UP0, P1 ;  /* 0x0000000000ff7886 */ /* 0x000fea0000800000 */
[----:B------:R1:W-:Y:S01]  /*6100*/  @!UP0 UTMALDG.3D [UR8], [UR6], desc[UR4] ;  /* 0x00000408060085b4 */ /* 0x0003e20008011000 */
[----:B------:R2:W-:Y:S01]  /*6110*/  @!P1 SYNCS.ARRIVE.TRANS64.RED.A0TR RZ, [UR21+0x28], R0 ;  /* 0x00002800ffff99a7 */ /* 0x0005e20008300415 */
[----:B------:R-:W-:Y:S01]  /*6120*/  SYNCS.ARRIVE.TRANS64.RED.A1T0 RZ, [UR37], RZ ;  /* 0x000000ffffff79a7 */ /* 0x000fe20008100425 */
[----:B------:R-:W3:Y:S01]  /*6130*/  SYNCS.PHASECHK.TRANS64.TRYWAIT P2, [UR21+0x30], R9 ;  /* 0x00003009ff0075a7 */ /* 0x000ee20008041115 */
[----:B-1----:R-:W-:Y:S01]  /*6140*/  UIADD3 UR4, UPT, UPT, UR17, UR16, URZ ;  /* 0x0000001011047290 */ /* 0x002fe2000fffe0ff */
[----:B--23--:R-:W-:Y:S11]  /*6150*/  @!P2 BRA `(.L_x_84) ;  /* 0x000000d400fca947 */ /* 0x00cff60003800000 */
.L_x_216:
[----:B------:R-:W-:Y:S01]  /*6160*/  @!P1 R2UR UR6, R8 ;  /* 0x00000000080692ca */ /* 0x000fe200000e0000 */
[----:B------:R-:W-:Y:S01]  /*6170*/  VOTEU.ALL UP0, P1 ;  /* 0x0000000000ff7886 */ /* 0x000fe20000800000 */
[----:B------:R-:W-:Y:S01]  /*6180*/  @!P1 R2UR UR5, R6 ;  /* 0x00000000060592ca */ /* 0x000fe200000e0000 */
[----:B------:R-:W-:Y:S01]  /*6190*/  UIADD3 UR26, UPT, UPT, UR4, 0x20, URZ ;  /* 0x00000020041a7890 */ /* 0x000fe2000fffe0ff */
[----:B-1----:R-:W-:Y:S01]  /*61a0*/  @!P1 IMAD.MOV.U32 R0, RZ, RZ, 0x2000 ;  /* 0x00002000ff009424 */ /* 0x002fe200078e00ff */
[----:B------:R-:W-:Y:S01]  /*61b0*/  UMOV UR30, 0x0 ;  /* 0x00000000001e7882 */ /* 0x000fe20000000000 */
[----:B------:R-:W-:Y:S01]  /*61c0*/  @!UP0 UIADD3 UR24, UPT, UPT, UR21, 0x200, URZ ;  /* 0x0000020015188890 */ /* 0x000fe2000fffe0ff */
[----:B------:R-:W-:Y:S01]  /*61d0*/  @!P1 IADD3 R8, P0, PT, R16, 0x980, RZ ;  /* 0x0000098010089810 */ /* 0x000fe20007f1e0ff */
[----:B------:R-:W-:Y:S02]  /*61e0*/  @!UP0 UIADD3 UR10, UPT, UPT, UR4, 0xa0, URZ ;  /* 0x000000a0040a8890 */ /* 0x000fe4000fffe0ff */
[----:B------:R-:W-:Y:S01]  /*61f0*/  @!UP0 UIADD3 UR8, UPT, UPT, UR21, 0x1200, URZ ;  /* 0x0000120015088890 */ /* 0x000fe2000fffe0ff */
[----:B------:R-:W-:Y:S02]  /*6200*/  VOTEU.ALL UP0, P1 ;  /* 0x0000000000ff7886 */ /* 0x000fe40000800000 */
[----:B------:R-:W-:Y:S01]  /*6210*/  IMAD.U32 R18, RZ, RZ, UR6 ;  /* 0x00000006ff127e24 */ /* 0x000fe2000f8e00ff */
[----:B------:R-:W-:Y:S01]  /*6220*/  UMOV UR31, 0x10000000 ;  /* 0x10000000001f7882 */ /* 0x000fe20000000000 */
[----:B------:R-:W-:Y:S01]  /*6230*/  IMAD.U32 R19, RZ, RZ, UR5 ;  /* 0x00000005ff137e24 */ /* 0x000fe2000f8e00ff */
[----:B------:R-:W-:Y:S01]  /*6240*/  UMOV UR25, UR57 ;  /* 0x0000003900197c82 */ /* 0x000fe20008000000 */
[----:B------:R-:W-:Y:S01]  /*6250*/  UMOV UR27, UR59 ;  /* 0x0000003b001b7c82 */ /* 0x000fe20008000000 */
[----:B------:R-:W-:Y:S01]  /*6260*/  @!P1 R2UR UR6, R18 ;  /* 0x00000000120692ca */ /* 0x000fe200000e0000 */
[----:B------:R-:W-:Y:S01]  /*6270*/  UMOV UR28, UR60 ;  /* 0x0000003c001c7c82 */ /* 0x000fe20008000000 */
[----:B------:R-:W-:Y:S01]  /*6280*/  @!P1 R2UR UR7, R19 ;  /* 0x00000000130792ca */ /* 0x000fe200000e0000 */
[----:B------:R-:W-:Y:S01]  /*6290*/  UMOV UR9, UR57 ;  /* 0x0000003900097c82 */ /* 0x000fe20008000000 */
[----:B------:R-:W-:Y:S01]  /*62a0*/  UMOV UR11, UR59 ;  /* 0x0000003b000b7c82 */ /* 0x000fe20008000000 */
[----:B------:R-:W-:Y:S01]  /*62b0*/  UMOV UR12, UR60 ;  /* 0x0000003c000c7c82 */ /* 0x000fe20008000000 */
[----:B------:R-:W-:Y:S09]  /*62c0*/  @!P1 IMAD.X R6, RZ, RZ, R17, P0 ;  /* 0x000000ffff069224 */ /* 0x000ff200000e0611 */
[----:B------:R1:W-:Y:S01]  /*62d0*/  @!UP0 UTMALDG.3D [UR24], [UR6], desc[UR30] ;  /* 0x00001e18060085b4 */ /* 0x0003e20008011000 */
[----:B------:R-:W-:Y:S05]  /*62e0*/  VOTEU.ALL UP0, P1 ;  /* 0x0000000000ff7886 */ /* 0x000fea0000800000 */
[----:B------:R1:W-:Y:S01]  /*62f0*/  @!UP0 UTMALDG.3D [UR8], [UR6], desc[UR30] ;  /* 0x00001e08060085b4 */ /* 0x0003e20008011000 */
[----:B------:R1:W-:Y:S01]  /*6300*/  @!P1 SYNCS.ARRIVE.TRANS64.RED.A0TR RZ, [UR21+0x10], R0 ;  /* 0x00001000ffff99a7 */ /* 0x0003e20008300415 */
[----:B------:R-:W-:Y:S01]  /*6310*/  SYNCS.ARRIVE.TRANS64.RED.A1T0 RZ, [UR46], RZ ;  /* 0x000000ffffff79a7 */ /* 0x000fe2000810042e */
[----:B------:R-:W2:Y:S02]  /*6320*/  SYNCS.PHASECHK.TRANS64.TRYWAIT P2, [UR21+0x38], R9 ;  /* 0x00003809ff0075a7 */ /* 0x000ea40008041115 */
[----:B-12---:R-:W-:Y:S05]  /*6330*/  @!P2 BRA `(.L_x_85) ;  /* 0x000000d4009ca947 */ /* 0x006fea0003800000 */
.L_x_218:
[----:B------:R-:W-:Y:S01]  /*6340*/  @!P1 R2UR UR6, R8 ;  /* 0x00000000080692ca */ /* 0x000fe200000e0000 */
[----:B------:R-:W-:Y:S01]  /*6350*/  VOTEU.ALL UP0, P1 ;  /* 0x0000000000ff7886 */ /* 0x000fe20000800000 */
[----:B------:R-:W-:Y:S01]  /*6360*/  @!P1 R2UR UR5, R6 ;  /* 0x00000000060592ca */ /* 0x000fe200000e0000 */
[----:B------:R-:W-:Y:S01]  /*6370*/  UMOV UR30, 0x0 ;  /* 0x00000000001e7882 */ /* 0x000fe20000000000 */
[----:B------:R-:W-:Y:S01]  /*6380*/  UMOV UR31, 0x10000000 ;  /* 0x10000000001f7882 */ /* 0x000fe20000000000 */
[----:B------:R-:W-:Y:S01]  /*6390*/  UMOV UR25, UR49 ;  /* 0x0000003100197c82 */ /* 0x000fe20008000000 */
[----:B------:R-:W-:Y:S01]  /*63a0*/  @!UP0 UIADD3 UR27, UPT, UPT, UR59, 0x40, URZ ;  /* 0x000000403b1b8890 */ /* 0x000fe2000fffe0ff */
[----:B-1----:R-:W-:Y:S01]  /*63b0*/  @!P1 IMAD.MOV.U32 R0, RZ, RZ, 0x2000 ;  /* 0x00002000ff009424 */ /* 0x002fe200078e00ff */
[----:B------:R-:W-:Y:S01]  /*63c0*/  @!UP0 UIADD3 UR24, UPT, UPT, UR21, 0x2200, URZ ;  /* 0x0000220015188890 */ /* 0x000fe2000fffe0ff */
[----:B------:R-:W-:Y:S01]  /*63d0*/  @!P1 IADD3 R8, P0, PT, R16, 0x980, RZ ;  /* 0x0000098010089810 */ /* 0x000fe20007f1e0ff */
[----:B------:R-:W-:Y:S02]  /*63e0*/  @!UP0 UIADD3 UR10, UPT, UPT, UR4, 0xa0, URZ ;  /* 0x000000a0040a8890 */ /* 0x000fe4000fffe0ff */
[----:B------:R-:W-:Y:S01]  /*63f0*/  @!UP0 UIADD3 UR8, UPT, UPT, UR21, 0x3200, URZ ;  /* 0x0000320015088890 */ /* 0x000fe2000fffe0ff */
[----:B------:R-:W-:Y:S01]  /*6400*/  IMAD.U32 R18, RZ, RZ, UR6 ;  /* 0x00000006ff127e24 */ /* 0x000fe2000f8e00ff */
[----:B------:R-:W-:Y:S01]  /*6410*/  VOTEU.ALL UP0, P1 ;  /* 0x0000000000ff7886 */ /* 0x000fe20000800000 */
[----:B------:R-:W-:Y:S01]  /*6420*/  IMAD.U32 R19, RZ, RZ, UR5 ;  /* 0x00000005ff137e24 */ /* 0x000fe2000f8e00ff */
[----:B------:R-:W-:Y:S01]  /*6430*/  UMOV UR28, UR60 ;  /* 0x0000003c001c7c82 */ /* 0x000fe20008000000 */
[----:B------:R-:W-:Y:S01]  /*6440*/  UMOV UR9, UR49 ;  /* 0x0000003100097c82 */ /* 0x000fe20008000000 */
[----:B------:R-:W-:Y:S01]  /*6450*/  @!P1 R2UR UR6, R18 ;  /* 0x00000000120692ca */ /* 0x000fe200000e0000 */
[----:B------:R-:W-:Y:S01]  /*6460*/  UMOV UR12, UR60 ;  /* 0x0000003c000c7c82 */ /* 0x000fe20008000000 */
[----:B------:R-:W-:Y:S01]  /*6470*/  @!P1 R2UR UR7, R19 ;  /* 0x00000000130792ca */ /* 0x000fe200000e0000 */
[----:B------:R-:W-:Y:S01]  /*6480*/  UMOV UR11, UR27 ;  /* 0x0000001b000b7c82 */ /* 0x000fe20008000000 */
[----:B------:R-:W-:Y:S11]  /*6490*/  @!P1 IMAD.X R6, RZ, RZ, R17, P0 ;  /* 0x000000ffff069224 */ /* 0x000ff600000e0611 */
[----:B------:R1:W-:Y:S01]  /*64a0*/  @!UP0 UTMALDG.3D [UR24], [UR6], desc[UR30] ;  /* 0x00001e18060085b4 */ /* 0x0003e20008011000 */
[----:B------:R-:W-:Y:S05]  /*64b0*/  VOTEU.ALL UP0, P1 ;  /* 0x0000000000ff7886 */ /* 0x000fea0000800000 */
[----:B------:R1:W-:Y:S01]  /*64c0*/  @!UP0 UTMALDG.3D [UR8], [UR6], desc[UR30] ;  /* 0x00001e08060085b4 */ /* 0x0003e20008011000 */
[----:B------:R1:W-:Y:S01]  /*64d0*/  @!P1 SYNCS.ARRIVE.TRANS64.RED.A0TR RZ, [UR21+0x18], R0 ;  /* 0x00001800ffff99a7 */ /* 0x0003e20008300415 */
[----:B------:R-:W-:Y:S11]  /*64e0*/  UISETP.NE.AND UP0, UPT, UR19, URZ, UPT ;  /* 0x000000ff1300728c */ /* 0x000ff6000bf05270 */
[----:B------:R-:W-:Y:S01]  /*64f0*/  @!UP0 UIADD3 UR18, UPT, UPT, UR17, URZ, URZ ;  /* 0x000000ff11128290 */ /* 0x000fe2000fffe0ff */
[----:B------:R-:W-:Y:S01]  /*6500*/  SYNCS.ARRIVE.TRANS64.RED.A1T0 RZ, [UR39], RZ ;  /* 0x000000ffffff79a7 */ /* 0x000fe20008100427 */
[----:B------:R-:W2:Y:S02]  /*6510*/  SYNCS.PHASECHK.TRANS64.TRYWAIT P2, [UR21+0x40], R9 ;  /* 0x00004009ff0075a7 */ /* 0x000ea40008041115 */
[----:B-12---:R-:W-:Y:S08]  /*6520*/  @!P2 BRA `(.L_x_86) ;  /* 0x000000d40038a947 */ /* 0x006ff00003800000 */
.L_x_220:
        /* <DEDUP_REMOVED lines=9> */
[----:B------:R-:W-:Y:S01]  /*65c0*/  VIADD R14, R14, 0x1 ;  /* 0x000000010e0e7836 */ /* 0x000fe20000000000 */
[----:B------:R-:W-:Y:S01]  /*65d0*/  @!UP0 UIADD3 UR8, UPT, UPT, UR21, 0x5200, URZ ;  /* 0x0000520015088890 */ /* 0x000fe2000fffe0ff */
[----:B------:R-:W-:Y:S02]  /*65e0*/  VOTEU.ALL UP0, P1 ;  /* 0x0000000000ff7886 */ /* 0x000fe40000800000 */
[----:B------:R-:W-:Y:S01]  /*65f0*/  IMAD.U32 R18, RZ, RZ, UR5 ;  /* 0x00000005ff127e24 */ /* 0x000fe2000f8e00ff */
[----:B------:R-:W-:Y:S01]  /*6600*/  UMOV UR19, UR59 ;  /* 0x0000003b00137c82 */ /* 0x000fe20008000000 */
[----:B------:R-:W-:Y:S01]  /*6610*/  IMAD.U32 R19, RZ, RZ, UR4 ;  /* 0x00000004ff137e24 */ /* 0x000fe2000f8e00ff */
        /* <DEDUP_REMOVED lines=12> */
[----:B------:R-:W2:Y:S02]  /*66e0*/  SYNCS.PHASECHK.TRANS64.TRYWAIT P0, [UR21+0x48], R9 ;  /* 0x00004809ff0075a7 */ /* 0x000ea40008001115 */
[----:B-12---:R-:W-:Y:S05]  /*66f0*/  @!P0 BRA `(.L_x_87) ;  /* 0x000000d000dc8947 */ /* 0x006fea0003800000 */
.L_x_222:
[----:B------:R-:W-:Y:S01]  /*6700*/  UIADD3 UR29, UPT, UPT, UR29, 0x1, URZ ;  /* 0x000000011d1d7890 */ /* 0x000fe2000fffe0ff */
[----:B------:R-:W-:Y:S01]  /*6710*/  @!P1 IADD3 R6, P0, PT, R16, 0x980, RZ ;  /* 0x0000098010069810 */ /* 0x000fe20007f1e0ff */
[----:B------:R-:W-:Y:S01]  /*6720*/  UPLOP3.LUT UP1, UPT, UPT, UPT, UPT, 0x80, 0x8 ;  /* 0x000000000008789c */ /* 0x000fe20003f2f070 */
[----:B------:R-:W-:Y:S01]  /*6730*/  R2UR UR25, R182 ;  /* 0x00000000b61972ca */ /* 0x000fe200000e0000 */
[----:B------:R-:W-:Y:S01]  /*6740*/  VOTEU.ALL UP0, P1 ;  /* 0x0000000000ff7886 */ /* 0x000fe20000800000 */
[----:B------:R-:W-:Y:S01]  /*6750*/  @!P1 R2UR UR5, R6 ;  /* 0x00000000060592ca */ /* 0x000fe200000e0000 */
[----:B-1----:R-:W-:Y:S01]  /*6760*/  @!P1 IMAD.X R0, RZ, RZ, R17, P0 ;  /* 0x000000ffff009224 */ /* 0x002fe200000e0611 */
[----:B------:R-:W-:Y:S01]  /*6770*/  UMOV UR6, 0x0 ;  /* 0x0000000000067882 */ /* 0x000fe20000000000 */
[----:B------:R-:W-:Y:S01]  /*6780*/  UMOV UR7, 0x10000000 ;  /* 0x1000000000077882 */ /* 0x000fe20000000000 */
[----:B------:R-:W-:Y:S01]  /*6790*/  @!UP0 UIADD3 UR19, UPT, UPT, UR59, 0x40, URZ ;  /* 0x000000403b138890 */ /* 0x000fe2000fffe0ff */
[----:B------:R-:W-:Y:S01]  /*67a0*/  R2UR UR24, R183 ;  /* 0x00000000b71872ca */ /* 0x000fe200000e0000 */
[----:B------:R-:W-:Y:S01]  /*67b0*/  @!UP0 UIADD3 UR16, UPT, UPT, UR21, 0x6200, URZ ;  /* 0x0000620015108890 */ /* 0x000fe2000fffe0ff */
[----:B------:R-:W-:Y:S01]  /*67c0*/  @!P1 R2UR UR4, R0 ;  /* 0x00000000000492ca */ /* 0x000fe200000e0000 */
[----:B------:R-:W-:Y:S01]  /*67d0*/  @!UP0 UIADD3 UR10, UPT, UPT, UR18, 0x80, URZ ;  /* 0x00000080120a8890 */ /* 0x000fe2000fffe0ff */
[----:B------:R-:W-:Y:S01]  /*67e0*/  ISETP.NE.AND P0, PT, R14, 0x2, PT ;  /* 0x000000020e00780c */ /* 0x000fe20003f05270 */
[----:B------:R-:W-:Y:S01]  /*67f0*/  @!UP0 UIADD3 UR8, UPT, UPT, UR21, 0x7200, URZ ;  /* 0x0000720015088890 */ /* 0x000fe2000fffe0ff */
[----:B------:R-:W-:Y:S02]  /*6800*/  VOTEU.ALL UP0, P1 ;  /* 0x0000000000ff7886 */ /* 0x000fe40000800000 */
[----:B------:R-:W-:Y:S01]  /*6810*/  IMAD.U32 R8, RZ, RZ, UR5 ;  /* 0x00000005ff087e24 */ /* 0x000fe2000f8e00ff */
[----:B------:R-:W-:Y:S01]  /*6820*/  UMOV UR17, UR33 ;  /* 0x0000002100117c82 */ /* 0x000fe20008000000 */
[----:B------:R-:W-:Y:S01]  /*6830*/  UMOV UR20, UR60 ;  /* 0x0000003c00147c82 */ /* 0x000fe20008000000 */
[----:B------:R-:W-:Y:S01]  /*6840*/  UMOV UR9, UR33 ;  /* 0x0000002100097c82 */ /* 0x000fe20008000000 */
[----:B------:R-:W-:Y:S01]  /*6850*/  UMOV UR12, UR60 ;  /* 0x0000003c000c7c82 */ /* 0x000fe20008000000 */
[----:B------:R-:W-:Y:S01]  /*6860*/  UMOV UR11, UR19 ;  /* 0x00000013000b7c82 */ /* 0x000fe20008000000 */
[----:B------:R-:W-:Y:S01]  /*6870*/  SEL R0, RZ, 0x1, P0 ;  /* 0x00000001ff007807 */ /* 0x000fe20000000000 */
[----:B------:R-:W-:Y:S01]  /*6880*/  IMAD.U32 R9, RZ, RZ, UR4 ;  /* 0x00000004ff097e24 */ /* 0x000fe2000f8e00ff */
[----:B------:R-:W-:Y:S01]  /*6890*/  @!P1 R2UR UR4, R8 ;  /* 0x00000000080492ca */ /* 0x000fe200000e0000 */
[----:B------:R-:W-:Y:S01]  /*68a0*/  UIADD3 UR36, UPT, UPT, UR14, UR24, URZ ;  /* 0x000000180e247290 */ /* 0x000fe2000fffe0ff */
[----:B------:R-:W-:Y:S01]  /*68b0*/  LOP3.LUT R13, R13, R0, RZ, 0x3c, !PT ;  /* 0x000000000d0d7212 */ /* 0x000fe200078e3cff */
[----:B------:R-:W-:Y:S01]  /*68c0*/  UMOV UR60, UR47 ;  /* 0x0000002f003c7c82 */ /* 0x000fe20008000000 */
[----:B------:R-:W-:Y:S02]  /*68d0*/  @!P1 R2UR UR5, R9 ;  /* 0x00000000090592ca */ /* 0x000fe400000e0000 */
[----:B------:R-:W-:Y:S11]  /*68e0*/  SEL R14, R14, RZ, P0 ;  /* 0x000000ff0e0e7207 */ /* 0x000ff60000000000 */
[----:B------:R1:W-:Y:S01]  /*68f0*/  @!UP0 UTMALDG.3D [UR16], [UR4], desc[UR6] ;  /* 0x00000610040085b4 */ /* 0x0003e20008011000 */
[----:B------:R-:W-:Y:S05]  /*6900*/  VOTEU.ALL UP0, P1 ;  /* 0x0000000000ff7886 */ /* 0x000fea0000800000 */
[----:B------:R2:W-:Y:S01]  /*6910*/  @!UP0 UTMALDG.3D [UR8], [UR4], desc[UR6] ;  /* 0x00000608040085b4 */ /* 0x0005e20008011000 */
[----:B------:R2:W-:Y:S01]  /*6920*/  @!P1 SYNCS.ARRIVE.TRANS64.RED.A0TR RZ, [UR21+0x28], R7 ;  /* 0x00002807ffff99a7 */ /* 0x0005e20008300415 */
[----:B------:R-:W-:Y:S01]  /*6930*/  SYNCS.ARRIVE.TRANS64.RED.A1T0 RZ, [UR37], RZ ;  /* 0x000000ffffff79a7 */ /* 0x000fe20008100425 */
[----:B-1----:R-:W-:Y:S01]  /*6940*/  UIADD3 UR20, UPT, UPT, UR13, UR25, URZ ;  /* 0x000000190d147290 */ /* 0x002fe2000fffe0ff */
[----:B------:R-:W-:Y:S11]  /*6950*/  BRA.U UP2, `(.L_x_88) ;  /* 0xffffffe902107547 */ /* 0x000ff6000b83ffff */
[----:B------:R-:W1:Y:S02]  /*6960*/  SYNCS.PHASECHK.TRANS64.TRYWAIT P0, [UR21+0x30], R10 ;  /* 0x0000300aff0075a7 */ /* 0x000e640008001115 */
[----:B-1----:R-:W-:Y:S05]  /*6970*/  @!P0 BRA `(.L_x_89) ;  /* 0x000000d000548947 */ /* 0x002fea0003800000 */
.L_x_224:
[----:B------:R-:W3:Y:S02]  /*6980*/  SYNCS.PHASECHK.TRANS64.TRYWAIT P0, [UR21+0x38], R10 ;  /* 0x0000380aff0075a7 */ /* 0x000ee40008001115 */
[----:B---3--:R-:W-:Y:S05]  /*6990*/  @!P0 BRA `(.L_x_90) ;  /* 0x000000d000648947 */ /* 0x008fea0003800000 */
.L_x_226:
[----:B------:R-:W3:Y:S01]  /*69a0*/  SYNCS.PHASECHK.TRANS64.TRYWAIT P0, [UR21+0x40], R10 ;  /* 0x0000400aff0075a7 */ /* 0x000ee20008001115 */
[----:B------:R-:W-:Y:S01]  /*69b0*/  HFMA2 R0, -RZ, RZ, 0, 5.9604644775390625e-08 ;  /* 0x00000001ff007431 */ /* 0x000fe200000001ff */
[----:B---3--:R-:W-:Y:S06]  /*69c0*/  @!P0 BRA `(.L_x_91) ;  /* 0x000000d000708947 */ /* 0x008fec0003800000 */
.L_x_228:
[----:B------:R-:W-:Y:S02]  /*69d0*/  MOV R2, UR21 ;  /* 0x0000001500027c02 */ /* 0x000fe40008000f00 */
[----:B-1----:R-:W-:-:S07]  /*69e0*/  SHF.L.U32 R3, R0, 0x1f, RZ ;  /* 0x0000001f00037819 */ /* 0x002fce00000006ff */
.L_x_92:
[----:B-1----:R1:W3:Y:S02]  /*69f0*/  SYNCS.PHASECHK.TRANS64.TRYWAIT P0, [R2+URZ+0x48], R3 ;  /* 0x00004803020075a7 */ /* 0x0022e400080011ff */
[----:B---3--:R-:W-:Y:S05]  /*6a00*/  @!P0 NANOSLEEP.SYNCS 0x989680 ;  /* 0x009896800000895d */ /* 0x008fea0003900000 */
[----:B------:R-:W3:Y:S02]  /*6a10*/  @!P0 SYNCS.PHASECHK.TRANS64 P0, [R2+URZ+0x48], R3 ;  /* 0x00004803020085a7 */ /* 0x000ee400080010ff */
[----:B--23--:R-:W-:Y:S05]  /*6a20*/  @P0 EXIT ;  /* 0x000000000000094d */ /* 0x00cfea0003800000 */
[----:B------:R-:W-:Y:S05]  /*6a30*/  BRA `(.L_x_92) ;  /* 0xfffffffc00ec7947 */ /* 0x000fea000383ffff */
.L_x_73:
[----:B------:R-:W-:-:S06]  /*6a40*/  UISETP.GE.AND UP0, UPT, UR21, 0x4, UPT ;  /* 0x000000041500788c */ /* 0x000fcc000bf06270 */
[----:B------:R-:W-:-:S13]  /*6a50*/  PLOP3.LUT P0, PT, PT, PT, UP0, 0x80, 0x8 ;  /* 0x000000000008781c */ /* 0x000fda0003f0f008 */
[----:B-1----:R-:W-:Y:S05]  /*6a60*/  @!P0 EXIT ;  /* 0x000000000000894d */ /* 0x002fea0003800000 */
[----:B------:R-:W1:Y:S08]  /*6a70*/  S2UR UR4, SR_CgaCtaId ;  /* 0x00000000000479c3 */ /* 0x000e700000008800 */
[----:B------:R-:W-:Y:S01]  /*6a80*/  BAR.SYNC.DEFER_BLOCKING 0x6, 0xa0 ;  /* 0x0182800000007b1d */ /* 0x000fe20000010000 */
[C---:B------:R-:W-:Y:S01]  /*6a90*/  IMAD.SHL.U32 R5, R187.reuse, 0x20, RZ ;  /* 0x00000020bb057824 */ /* 0x040fe200078e00ff */
[----:B------:R-:W-:Y:S01]  /*6aa0*/  LOP3.LUT R188, R187, 0x2, RZ, 0xc0, !PT ;  /* 0x00000002bbbc7812 */ /* 0x000fe200078ec0ff */
[----:B------:R-:W-:-:S02]  /*6ab0*/  IMAD.SHL.U32 R191, R181, 0x400, RZ ;  /* 0x00000400b5bf7824 */ /* 0x000fc400078e00ff */
[----:B------:R-:W-:Y:S02]  /*6ac0*/  HFMA2 R189, -RZ, RZ, 0, 0 ;  /* 0x00000000ffbd7431 */ /* 0x000fe400000001ff */
[----:B------:R-:W-:Y:S01]  /*6ad0*/  IMAD.SHL.U32 R2, R187, 0x4, RZ ;  /* 0x00000004bb027824 */ /* 0x000fe200078e00ff */
[----:B------:R-:W-:Y:S01]  /*6ae0*/  UMOV UR44, 0x400 ;  /* 0x00000400002c7882 */ /* 0x000fe20000000000 */
[----:B------:R-:W2:Y:S01]  /*6af0*/  LDC.64 R176, c[0x0][0xc88] ;  /* 0x00032200ffb07b82 */ /* 0x000ea20000000a00 */
[----:B------:R-:W-:Y:S01]  /*6b00*/  LOP3.LUT R6, R5, 0x320, RZ, 0xc0, !PT ;  /* 0x0000032005067812 */ /* 0x000fe200078ec0ff */
[----:B------:R-:W-:Y:S01]  /*6b10*/  IMAD.U32 R4, R187, 0x10000, RZ ;  /* 0x00010000bb047824 */ /* 0x000fe200078e00ff */
[----:B------:R-:W-:Y:S01]  /*6b20*/  LOP3.LUT R5, R5, 0xc0, RZ, 0xc0, !PT ;  /* 0x000000c005057812 */ /* 0x000fe200078ec0ff */
[----:B------:R-:W-:Y:S01]  /*6b30*/  IMAD.MOV.U32 R186, RZ, RZ, RZ ;  /* 0x000000ffffba7224 */ /* 0x000fe200078e00ff */
[----:B------:R-:W-:Y:S01]  /*6b40*/  LOP3.LUT R191, R6, 0x400, R191, 0xf8, !PT ;  /* 0x0000040006bf7812 */ /* 0x000fe200078ef8bf */
[----:B------:R-:W-:Y:S01]  /*6b50*/  IMAD.MOV R188, RZ, RZ, -R188 ;  /* 0x000000ffffbc7224 */ /* 0x000fe200078e0abc */
[----:B------:R-:W-:Y:S01]  /*6b60*/  LOP3.LUT R6, R5, 0x18, R2, 0xf8, !PT ;  /* 0x0000001805067812 */ /* 0x000fe200078ef802 */
[----:B------:R-:W3:Y:S01]  /*6b70*/  LDC.64 R178, c[0x0][0xc90] ;  /* 0x00032400ffb27b82 */ /* 0x000ee20000000a00 */
[----:B------:R-:W-:Y:S01]  /*6b80*/  LOP3.LUT R187, R187, 0x4, RZ, 0xc0, !PT ;  /* 0x00000004bbbb7812 */ /* 0x000fe200078ec0ff */
[----:B------:R-:W4:Y:S01]  /*6b90*/  LDCU UR61, c[0x0][0x370] ;  /* 0x00006e00ff3d77ac */ /* 0x000f220008000800 */
[----:B------:R-:W-:-:S02]  /*6ba0*/  LOP3.LUT R2, R4, 0x200000, RZ, 0xc0, !PT ;  /* 0x0020000004027812 */ /* 0x000fc400078ec0ff */
[----:B------:R-:W-:Y:S01]  /*6bb0*/  LOP3.LUT R191, R191, R6, RZ, 0xfc, !PT ;  /* 0x00000006bfbf7212 */ /* 0x000fe200078efcff */
[----:B------:R-:W2:Y:S01]  /*6bc0*/  LDCU.64 UR54, c[0x0][0x348] ;  /* 0x00006900ff3677ac */ /* 0x000ea20008000a00 */
[----:B------:R-:W-:Y:S01]  /*6bd0*/  IADD3 R190, PT, PT, -R187, 0x2, RZ ;  /* 0x00000002bbbe7810 */ /* 0x000fe20007ffe1ff */
[----:B------:R-:W2:Y:S01]  /*6be0*/  LDC.64 R174, c[0x0][0xcb0] ;  /* 0x00032c00ffae7b82 */ /* 0x000ea20000000a00 */
[----:B------:R-:W-:Y:S01]  /*6bf0*/  LOP3.LUT R192, R181, 0x3, RZ, 0xc0, !PT ;  /* 0x00000003b5c07812 */ /* 0x000fe200078ec0ff */
[----:B-1----:R-:W-:Y:S01]  /*6c00*/  ULEA UR44, UR4, UR44, 0x18 ;  /* 0x0000002c042c7291 */ /* 0x002fe2000f8ec0ff */
[----:B------:R-:W-:Y:S01]  /*6c10*/  IMAD.MOV R187, RZ, RZ, -R187 ;  /* 0x000000ffffbb7224 */ /* 0x000fe200078e0abb */
[----:B------:R-:W-:Y:S01]  /*6c20*/  SHF.L.U32 R190, R190, 0x4, RZ ;  /* 0x00000004bebe7819 */ /* 0x000fe200000006ff */
[----:B------:R-:W1:Y:S03]  /*6c30*/  LDCU UR42, c[0x0][0xf0c] ;  /* 0x0001e180ff2a77ac */ /* 0x000e660008000800 */
[----:B------:R-:W1:Y:S01]  /*6c40*/  LDC.64 R172, c[0x0][0xca8] ;  /* 0x00032a00ffac7b82 */ /* 0x000e620000000a00 */
[----:B------:R-:W-:-:S02]  /*6c50*/  UIADD3 UR4, UPT, UPT, UR44, 0x200, URZ ;  /* 0x000002002c047890 */ /* 0x000fc4000fffe0ff */
[----:B------:R-:W4:Y:S01]  /*6c60*/  LDS R3, [UR44+0xe0] ;  /* 0x0000e02cff037984 */ /* 0x000f220008000800 */
[----:B------:R-:W1:Y:S03]  /*6c70*/  LDCU UR39, c[0x0][0xf30] ;  /* 0x0001e600ff2777ac */ /* 0x000e660008000800 */
[----:B------:R-:W-:Y:S01]  /*6c80*/  IMAD.U32 R184, RZ, RZ, UR4 ;  /* 0x00000004ffb87e24 */ /* 0x000fe2000f8e00ff */
[----:B------:R-:W1:Y:S03]  /*6c90*/  LDCU.64 UR62, c[0x0][0xc88] ;  /* 0x00019100ff3e77ac */ /* 0x000e660008000a00 */
[----:B------:R-:W-:Y:S01]  /*6ca0*/  IMAD R191, R191, 0x2, R184 ;  /* 0x00000002bfbf7824 */ /* 0x000fe200078e02b8 */
[----:B------:R-:W1:Y:S01]  /*6cb0*/  LDCU.64 UR40, c[0x0][0xf28] ;  /* 0x0001e500ff2877ac */ /* 0x000e620008000a00 */
[----:B------:R-:W1:Y:S01]  /*6cc0*/  LDCU.128 UR56, c[0x0][0xf10] ;  /* 0x0001e200ff3877ac */ /* 0x000e620008000c00 */
[----:B------:R-:W1:Y:S01]  /*6cd0*/  LDCU UR53, c[0x0][0x374] ;  /* 0x00006e80ff3577ac */ /* 0x000e620008000800 */
[----:B------:R-:W-:Y:S01]  /*6ce0*/  UMOV UR43, URZ ;  /* 0x000000ff002b7c82 */ /* 0x000fe20008000000 */
[----:B------:R-:W-:Y:S01]  /*6cf0*/  UMOV UR52, URZ ;  /* 0x000000ff00347c82 */ /* 0x000fe20008000000 */
[----:B------:R-:W-:Y:S01]  /*6d00*/  UMOV UR46, URZ ;  /* 0x000000ff002e7c82 */ /* 0x000fe20008000000 */
[----:B--234-:R-:W-:-:S07]  /*6d10*/  IMAD.IADD R2, R3, 0x1, R2 ;  /* 0x0000000103027824 */ /* 0x01cfce00078e0202 */
.L_x_184:
[C---:B------:R-:W-:Y:S02]  /*6d20*/  LEA R0, R186.reuse, UR44, 0x3 ;  /* 0x0000002cba007c11 */ /* 0x040fe4000f8e18ff */
[----:B------:R-:W-:Y:S02]  /*6d30*/  SHF.L.U32 R3, R189, 0x1f, RZ ;  /* 0x0000001fbd037819 */ /* 0x000fe400000006ff */
[----:B--2---:R-:W-:Y:S02]  /*6d40*/  LEA R5, R186, UR44, 0x4 ;  /* 0x0000002cba057c11 */ /* 0x004fe4000f8e20ff */
[----:B------:R-:W2:Y:S02]  /*6d50*/  SYNCS.PHASECHK.TRANS64.TRYWAIT P0, [R0+URZ+0x60], R3 ;  /* 0x00006003000075a7 */ /* 0x000ea400080011ff */
[----:B--2---:R-:W-:Y:S05]  /*6d60*/  @!P0 BRA `(.L_x_93) ;  /* 0x000000cc00a08947 */ /* 0x004fea0003800000 */
.L_x_229:
[----:B------:R-:W-:Y:S01]  /*6d70*/  R2UR UR7, R193 ;  /* 0x00000000c10772ca */ /* 0x000fe200000e0000 */
[----:B------:R-:W3:Y:S01]  /*6d80*/  LDS.128 R4, [R5+0xc0] ;  /* 0x0000c00005047984 */ /* 0x000ee20000000c00 */
[----:B--2---:R-:W-:Y:S01]  /*6d90*/  VIADD R0, R0, 0x70 ;  /* 0x0000007000007836 */ /* 0x004fe20000000000 */
[----:B------:R-:W-:Y:S04]  /*6da0*/  UISETP.GE.AND UP0, UPT, UR45, 0x1, UPT ;  /* 0x000000012d00788c */ /* 0x000fe8000bf06270 */
[----:B------:R-:W-:Y:S01]  /*6db0*/  PRMT R0, RZ, 0x654, R0 ;  /* 0x00000654ff007816 */ /* 0x000fe20000000000 */
[----:B------:R-:W-:Y:S01]  /*6dc0*/  @!PT LDS RZ, [RZ] ;  /* 0x00000000fffff984 */ /* 0x000fe20000000800 */
[----:B------:R-:W-:Y:S01]  /*6dd0*/  @!PT LDS RZ, [RZ] ;  /* 0x00000000fffff984 */ /* 0x000fe20000000800 */
[----:B------:R-:W-:Y:S01]  /*6de0*/  @!PT LDS RZ, [RZ] ;  /* 0x00000000fffff984 */ /* 0x000fe20000000800 */
[----:B------:R-:W-:Y:S01]  /*6df0*/  @!PT LDS RZ, [RZ] ;  /* 0x00000000fffff984 */ /* 0x000fe20000000800 */
[----:B------:R2:W-:Y:S06]  /*6e00*/  MEMBAR.ALL.CTA ;  /* 0x0000000000007992 */ /* 0x0005ec0000008000 */
[----:B--2---:R-:W2:Y:S02]  /*6e10*/  FENCE.VIEW.ASYNC.S ;  /* 0x00000000000073c6 */ /* 0x004ea40000000000 */
[----:B--2---:R2:W-:Y:S01]  /*6e20*/  SYNCS.ARRIVE.TRANS64.RED.A1T0 RZ, [R0+URZ], RZ ;  /* 0x000000ff00ff79a7 */ /* 0x0045e200081004ff */
[----:B---3--:R-:W-:Y:S11]  /*6e30*/  LOP3.LUT P0, RZ, R6, 0x1, RZ, 0xc0, !PT ;  /* 0x0000000106ff7812 */ /* 0x008ff6000780c0ff */
[----:B------:R-:W-:Y:S02]  /*6e40*/  @!UPT UIADD3 URZ, UPT, UPT, URZ, URZ, URZ ;  /* 0x000000fffffff290 */ /* 0x000fe4000fffe0ff */
[----:B------:R-:W-:Y:S01]  /*6e50*/  VOTEU.ANY UP1, P0 ;  /* 0x0000000000ff7886 */ /* 0x000fe20000020100 */
[----:B------:R-:W-:Y:S01]  /*6e60*/  PLOP3.LUT P0, PT, PT, PT, UP1, 0x80, 0x8 ;  /* 0x000000000008781c */ /* 0x000fe20003f0f018 */
[----:B------:R-:W-:Y:S06]  /*6e70*/  UP2UR UR4, UPR, URZ, 0x2 ;  /* 0x00000002ff047883 */ /* 0x000fec0008000000 */
[----:B------:R-:W-:Y:S06]  /*6e80*/  IMAD.U32 R194, RZ, RZ, UR4 ;  /* 0x00000004ffc27e24 */ /* 0x000fec000f8e00ff */
[----:B------:R-:W-:Y:S02]  /*6e90*/  @P0 SHF.R.U32.HI R3, RZ, 0x10, R5 ;  /* 0x00000010ff030819 */ /* 0x000fe40000011605 */
[----:B------:R-:W-:Y:S02]  /*6ea0*/  @P0 MOV R8, R4 ;  /* 0x0000000400080202 */ /* 0x000fe40000000f00 */
[----:B------:R-:W-:Y:S02]  /*6eb0*/  @P0 R2UR UR4, R3 ;  /* 0x00000000030402ca */ /* 0x000fe400000e0000 */
[----:B------:R-:W-:Y:S02]  /*6ec0*/  @P0 LOP3.LUT R4, R5, 0xffff, RZ, 0xc0, !PT ;  /* 0x0000ffff05040812 */ /* 0x000fe400078ec0ff */
[----:B------:R-:W-:Y:S02]  /*6ed0*/  @P0 R2UR UR6, R8 ;  /* 0x00000000080602ca */ /* 0x000fe400000e0000 */
[----:B------:R-:W-:Y:S07]  /*6ee0*/  @P0 R2UR UR5, R4 ;  /* 0x00000000040502ca */ /* 0x000fee00000e0000 */
[----:B------:R-:W-:Y:S02]  /*6ef0*/  @UP1 UMOV UR7, UR4 ;  /* 0x0000000400071c82 */ /* 0x000fe40008000000 */
[----:B------:R-:W-:Y:S02]  /*6f00*/  IMAD.U32 R193, RZ, RZ, UR7 ;  /* 0x00000007ffc17e24 */ /* 0x000fe4000f8e00ff */
[----:B------:R-:W-:Y:S02]  /*6f10*/  @UP1 UMOV UR38, UR6 ;  /* 0x0000000600261c82 */ /* 0x000fe40008000000 */
[----:B------:R-:W-:Y:S01]  /*6f20*/  @UP1 UMOV UR37, UR5 ;  /* 0x0000000500251c82 */ /* 0x000fe20008000000 */
[----:B--2---:R-:W-:Y:S05]  /*6f30*/  BRA.U !UP0, `(.L_x_94) ;  /* 0x0000000108cc7547 */ /* 0x004fea000b800000 */
[----:B------:R-:W2:Y:S01]  /*6f40*/  LDCU UR12, c[0x0][0xf20] ;  /* 0x0001e400ff0c77ac */ /* 0x000ea20008000800 */
[----:B-1----:R-:W-:Y:S02]  /*6f50*/  UIMAD.WIDE.U32 UR4, UR53, UR59, URZ ;  /* 0x0000003b350472a5 */ /* 0x002fe4000f8e00ff */
[----:B------:R-:W-:Y:S02]  /*6f60*/  UIMAD.WIDE.U32 UR6, UR61, UR56, URZ ;  /* 0x000000383d0672a5 */ /* 0x000fe4000f8e00ff */
[----:B------:R-:W-:Y:S02]  /*6f70*/  UISETP.NE.AND UP0, UPT, UR58, 0x1, UPT ;  /* 0x000000013a00788c */ /* 0x000fe4000bf05270 */
[----:B------:R-:W-:Y:S02]  /*6f80*/  UIMAD.WIDE.U32 UR8, UR37, UR59, URZ ;  /* 0x0000003b250872a5 */ /* 0x000fe4000f8e00ff */
[----:B------:R-:W-:Y:S02]  /*6f90*/  UISETP.NE.AND UP1, UPT, UR42, 0x1, UPT ;  /* 0x000000012a00788c */ /* 0x000fe4000bf25270 */
[----:B------:R-:W-:Y:S02]  /*6fa0*/  UIMAD.WIDE.U32 UR10, UR38, UR56, URZ ;  /* 0x00000038260a72a5 */ /* 0x000fe4000f8e00ff */
[----:B------:R-:W-:Y:S01]  /*6fb0*/  UISETP.NE.AND UP2, UPT, UR45, 0x1, UPT ;  /* 0x000000012d00788c */ /* 0x000fe2000bf45270 */
[----:B------:R-:W-:Y:S02]  /*6fc0*/  UMOV UR4, UR5 ;  /* 0x0000000500047c82 */ /* 0x000fe40008000000 */
[----:B--2---:R-:W-:Y:S03]  /*6fd0*/  USHF.R.U32.HI UR5, URZ, UR12, UR4 ;  /* 0x0000000cff057299 */ /* 0x004fe60008011604 */
[----:B------:R-:W-:Y:S02]  /*6fe0*/  UMOV UR4, UR7 ;  /* 0x0000000700047c82 */ /* 0x000fe40008000000 */
[----:B------:R-:W-:Y:S02]  /*6ff0*/  USHF.R.U32.HI UR7, URZ, UR57, UR4 ;  /* 0x00000039ff077299 */ /* 0x000fe40008011604 */
[----:B------:R-:W-:Y:S02]  /*7000*/  USEL UR4, UR53, UR5, !UP0 ;  /* 0x0000000535047287 */ /* 0x000fe4000c000000 */
[----:B------:R-:W-:Y:S01]  /*7010*/  USEL UR7, UR61, UR7, !UP1 ;  /* 0x000000073d077287 */ /* 0x000fe2000c800000 */
[----:B------:R-:W-:Y:S01]  /*7020*/  UMOV UR5, UR9 ;  /* 0x0000000900057c82 */ /* 0x000fe20008000000 */
[----:B------:R-:W-:Y:S02]  /*7030*/  UIMAD.WIDE.U32 UR8, UR4, UR40, URZ ;  /* 0x00000028040872a5 */ /* 0x000fe4000f8e00ff */
[----:B------:R-:W-:Y:S03]  /*7040*/  USHF.R.U32.HI UR6, URZ, UR12, UR5 ;  /* 0x0000000cff067299 */ /* 0x000fe60008011605 */
[----:B------:R-:W-:Y:S01]  /*7050*/  UMOV UR5, UR11 ;  /* 0x0000000b00057c82 */ /* 0x000fe20008000000 */
[----:B------:R-:W-:Y:S02]  /*7060*/  UIMAD.WIDE.U32 UR10, UR7, UR40, URZ ;  /* 0x00000028070a72a5 */ /* 0x000fe4000f8e00ff */
[----:B------:R-:W-:Y:S02]  /*7070*/  USEL UR6, UR37, UR6, !UP0 ;  /* 0x0000000625067287 */ /* 0x000fe4000c000000 */
[----:B------:R-:W-:Y:S01]  /*7080*/  USHF.R.U32.HI UR5, URZ, UR57, UR5 ;  /* 0x00000039ff057299 */ /* 0x000fe20008011605 */
[----:B------:R-:W-:Y:S02]  /*7090*/  UMOV UR8, UR9 ;  /* 0x0000000900087c82 */ /* 0x000fe40008000000 */
[----:B------:R-:W-:Y:S01]  /*70a0*/  UMOV UR10, UR11 ;  /* 0x0000000b000a7c82 */ /* 0x000fe20008000000 */
[----:B------:R-:W-:Y:S02]  /*70b0*/  @UP2 USHF.R.U32.HI UR4, URZ, UR41, UR8 ;  /* 0x00000029ff042299 */ /* 0x000fe40008011608 */
[----:B------:R-:W-:Y:S02]  /*70c0*/  @UP2 USHF.R.U32.HI UR7, URZ, UR41, UR10 ;  /* 0x00000029ff072299 */ /* 0x000fe4000801160a */
[----:B------:R-:W-:Y:S02]  /*70d0*/  UIMAD UR4, UR45, UR4, URZ ;  /* 0x000000042d0472a4 */ /* 0x000fe4000f8e02ff */
        /* <DEDUP_REMOVED lines=8> */
[----:B------:R-:W-:Y:S02]  /*7160*/  USEL UR11, UR6, UR4, !UP2 ;  /* 0x00000004060b7287 */ /* 0x000fe4000d000000 */
[----:B------:R-:W-:Y:S02]  /*7170*/  UIADD3 UR8, UPT, UPT, -UR5, URZ, URZ ;  /* 0x000000ff05087290 */ /* 0x000fe4000fffe1ff */
[----:B------:R-:W-:Y:S01]  /*7180*/  UIADD3 UR10, UPT, UPT, -UR11, URZ, URZ ;  /* 0x000000ff0b0a7290 */ /* 0x000fe2000fffe1ff */
[----:B------:R-:W-:Y:S01]  /*7190*/  @!UP0 UMOV UR4, UR9 ;  /* 0x0000000900048c82 */ /* 0x000fe20008000000 */
[----:B------:R-:W-:Y:S02]  /*71a0*/  UIADD3 UR9, UPT, UPT, -UR6, URZ, URZ ;  /* 0x000000ff06097290 */ /* 0x000fe4000fffe1ff */
[----:B------:R-:W-:Y:S02]  /*71b0*/  @!UP0 USHF.R.U32.HI UR4, URZ, UR41, UR4 ;  /* 0x00000029ff048299 */ /* 0x000fe40008011604 */
[----:B------:R-:W-:Y:S02]  /*71c0*/  UIMAD UR10, UR45, UR10, UR6 ;  /* 0x0000000a2d0a72a4 */ /* 0x000fe4000f8e0206 */
[----:B------:R-:W-:Y:S04]  /*71d0*/  @!UP0 USEL UR4, UR5, UR4, !UP2 ;  /* 0x0000000405048287 */ /* 0x000fe8000d000000 */
[----:B------:R-:W-:Y:S02]  /*71e0*/  @!UP0 UIMAD UR10, UR7, UR10, UR4 ;  /* 0x0000000a070a82a4 */ /* 0x000fe4000f8e0204 */
[----:B------:R-:W-:Y:S02]  /*71f0*/  @!UP0 UIADD3 UR11, UPT, UPT, UR11, -UR4, URZ ;  /* 0x800000040b0b8290 */ /* 0x000fe4000fffe0ff */
[----:B------:R-:W-:Y:S02]  /*7200*/  UIMAD UR7, UR42, UR8, UR38 ;  /* 0x000000082a0772a4 */ /* 0x000fe4000f8e0226 */
[----:B------:R-:W-:Y:S02]  /*7210*/  @!UP0 UIMAD UR6, UR11, UR45, UR5 ;  /* 0x0000002d0b0682a4 */ /* 0x000fe4000f8e0205 */
[----:B------:R-:W-:Y:S01]  /*7220*/  UIMAD UR4, UR58, UR9, UR37 ;  /* 0x000000093a0472a4 */ /* 0x000fe2000f8e0225 */
[----:B------:R-:W-:Y:S02]  /*7230*/  @!UP0 UMOV UR5, UR10 ;  /* 0x0000000a00058c82 */ /* 0x000fe40008000000 */
[----:B------:R-:W-:Y:S02]  /*7240*/  UIMAD UR38, UR5, UR42, UR7 ;  /* 0x0000002a052672a4 */ /* 0x000fe4000f8e0207 */
[----:B------:R-:W-:Y:S11]  /*7250*/  UIMAD UR37, UR6, UR58, UR4 ;  /* 0x0000003a062572a4 */ /* 0x000ff6000f8e0204 */
[----:B------:R-:W-:Y:S01]  /*7260*/  @!UPT UIADD3 URZ, UPT, UPT, URZ, URZ, URZ ;  /* 0x000000fffffff290 */ /* 0x000fe2000fffe0ff */
.L_x_94:
[----:B-1----:R-:W-:Y:S01]  /*7270*/  UISETP.NE.AND UP0, UPT, UR39, 0x1, UPT ;  /* 0x000000012700788c */ /* 0x002fe2000bf05270 */
[----:B------:R-:W-:Y:S01]  /*7280*/  LOP3.LUT P0, RZ, R184, 0x1b0, RZ, 0xc0, !PT ;  /* 0x000001b0b8ff7812 */ /* 0x000fe2000780c0ff */
[----:B------:R-:W-:Y:S01]  /*7290*/  USHF.L.U32 UR50, UR36, 0x7, URZ ;  /* 0x0000000724327899 */ /* 0x000fe200080006ff */
[----:B------:R-:W-:Y:S01]  /*72a0*/  BSSY.RECONVERGENT B6, `(.L_x_95) ;  /* 0x0000034000067945 */ /* 0x000fe20003800200 */
[----:B------:R-:W-:Y:S01]  /*72b0*/  USHF.L.U32 UR47, UR20, 0x8, URZ ;  /* 0x00000008142f7899 */ /* 0x000fe200080006ff */
[----:B------:R-:W-:Y:S06]  /*72c0*/  IADD3 R186, PT, PT, R186, 0x1, RZ ;  /* 0x00000001baba7810 */ /* 0x000fec0007ffe0ff */
[----:B------:R-:W1:Y:S01]  /*72d0*/  @!UP0 LDCU.128 UR12, c[0x0][0xf10] ;  /* 0x0001e200ff0c87ac */ /* 0x000e620008000c00 */
[----:B------:R-:W2:Y:S01]  /*72e0*/  @!UP0 LDCU UR5, c[0x0][0xf0c] ;  /* 0x0001e180ff0587ac */ /* 0x000ea20008000800 */
[----:B------:R-:W3:Y:S01]  /*72f0*/  @!UP0 LDCU UR10, c[0x0][0xf20] ;  /* 0x0001e400ff0a87ac */ /* 0x000ee20008000800 */
[----:B-1----:R-:W-:Y:S02]  /*7300*/  UIMAD.WIDE.U32 UR8, UR38, UR12, URZ ;  /* 0x0000000c260872a5 */ /* 0x002fe4000f8e00ff */
[----:B------:R-:W-:Y:S02]  /*7310*/  UIMAD.WIDE.U32 UR6, UR37, UR15, URZ ;  /* 0x0000000f250672a5 */ /* 0x000fe4000f8e00ff */
[----:B------:R-:W-:Y:S03]  /*7320*/  @!UP0 UISETP.NE.AND UP1, UPT, UR14, 0x1, UPT ;  /* 0x000000010e00888c */ /* 0x000fe6000bf25270 */
[----:B------:R-:W-:Y:S01]  /*7330*/  @!UP0 UMOV UR4, UR9 ;  /* 0x0000000900048c82 */ /* 0x000fe20008000000 */
[----:B--2---:R-:W-:Y:S02]  /*7340*/  @!UP0 UISETP.NE.AND UP2, UPT, UR5, 0x1, UPT ;  /* 0x000000010500888c */ /* 0x004fe4000bf45270 */
[----:B------:R-:W-:Y:S01]  /*7350*/  @!UP0 USHF.R.U32.HI UR4, URZ, UR13, UR4 ;  /* 0x0000000dff048299 */ /* 0x000fe20008011604 */
[----:B------:R-:W-:Y:S02]  /*7360*/  @!UP0 UMOV UR6, UR7 ;  /* 0x0000000700068c82 */ /* 0x000fe40008000000 */
[----:B---3--:R-:W-:Y:S02]  /*7370*/  @!UP0 USHF.R.U32.HI UR6, URZ, UR10, UR6 ;  /* 0x0000000aff068299 */ /* 0x008fe40008011606 */
[----:B------:R-:W-:Y:S02]  /*7380*/  @!UP0 USEL UR7, UR38, UR4, !UP2 ;  /* 0x0000000426078287 */ /* 0x000fe4000d000000 */
[----:B------:R-:W-:Y:S04]  /*7390*/  @!UP0 USEL UR6, UR37, UR6, !UP1 ;  /* 0x0000000625068287 */ /* 0x000fe8000c800000 */
[----:B------:R-:W-:Y:S02]  /*73a0*/  @!UP0 UIADD3 UR4, UPT, UPT, -UR7, UR6, URZ ;  /* 0x0000000607048290 */ /* 0x000fe4000fffe1ff */
[----:B------:R-:W-:Y:S02]  /*73b0*/  @!UP0 UIADD3 UR6, UPT, UPT, UR7, -UR6, URZ ;  /* 0x8000000607068290 */ /* 0x000fe4000fffe0ff */
[----:B------:R-:W-:Y:S02]  /*73c0*/  @!UP0 UIMAD UR38, UR4, UR5, UR38 ;  /* 0x00000005042682a4 */ /* 0x000fe4000f8e0226 */
[----:B------:R-:W-:Y:S01]  /*73d0*/  @!UP0 UIMAD UR37, UR6, UR14, UR37 ;  /* 0x0000000e062582a4 */ /* 0x000fe2000f8e0225 */
[----:B------:R-:W-:Y:S11]  /*73e0*/  @!P0 BRA `(.L_x_96) ;  /* 0x00000000007c8947 */ /* 0x000ff60003800000 */
[----:B------:R-:W1:Y:S01]  /*73f0*/  LDCU.64 UR8, c[0x4][0x80] ;  /* 0x01001000ff0877ac */ /* 0x000e620008000a00 */
[----:B------:R-:W-:Y:S01]  /*7400*/  MOV R16, 0x0 ;  /* 0x0000000000107802 */ /* 0x000fe20000000f00 */
[----:B------:R-:W-:Y:S02]  /*7410*/  HFMA2 R12, -RZ, RZ, 0, 5.9604644775390625e-08 ;  /* 0x00000001ff0c7431 */ /* 0x000fe400000001ff */
[----:B------:R-:W-:Y:S01]  /*7420*/  IMAD.MOV.U32 R8, RZ, RZ, 0x70 ;  /* 0x00000070ff087424 */ /* 0x000fe200078e00ff */
[----:B------:R2:W3:Y:S01]  /*7430*/  LDC.64 R14, c[0x4][R16] ;  /* 0x01000000100e7b82 */ /* 0x0004e20000000a00 */
[----:B------:R-:W4:Y:S01]  /*7440*/  LDCU.64 UR6, c[0x4][0x88] ;  /* 0x01001100ff0677ac */ /* 0x000f220008000a00 */
[----:B------:R-:W-:Y:S01]  /*7450*/  IMAD.MOV.U32 R13, RZ, RZ, RZ ;  /* 0x000000ffff0d7224 */ /* 0x000fe200078e00ff */
[----:B------:R-:W2:Y:S01]  /*7460*/  LDCU.64 UR4, c[0x4][0x8] ;  /* 0x01000100ff0477ac */ /* 0x000ea20008000a00 */
[----:B-1----:R-:W-:Y:S01]  /*7470*/  MOV R5, UR9 ;  /* 0x0000000900057c02 */ /* 0x002fe20008000f00 */
[----:B------:R-:W-:Y:S01]  /*7480*/  IMAD.U32 R4, RZ, RZ, UR8 ;  /* 0x00000008ff047e24 */ /* 0x000fe2000f8e00ff */
[----:B----4-:R-:W-:Y:S01]  /*7490*/  MOV R7, UR7 ;  /* 0x0000000700077c02 */ /* 0x010fe20008000f00 */
[----:B------:R-:W-:Y:S01]  /*74a0*/  IMAD.U32 R6, RZ, RZ, UR6 ;  /* 0x00000006ff067e24 */ /* 0x000fe2000f8e00ff */
[----:B--2---:R-:W-:Y:S01]  /*74b0*/  MOV R11, UR5 ;  /* 0x00000005000b7c02 */ /* 0x004fe20008000f00 */
[----:B------:R-:W-:Y:S02]  /*74c0*/  IMAD.U32 R10, RZ, RZ, UR4 ;  /* 0x00000004ff0a7e24 */ /* 0x000fe4000f8e00ff */
[----:B------:R-:W-:Y:S07]  /*74d0*/  LEPC R20, `(.L_x_97) ;  /* 0x000000001014794e */ /* 0x000fee0000000000 */
[----:B---3-5:R-:W-:Y:S05]  /*74e0*/  CALL.ABS.NOINC R14 ;  /* 0x000000000e007343 */ /* 0x028fea0003c00000 */
.L_x_97:
[----:B------:R-:W1:Y:S01]  /*74f0*/  LDCU.64 UR8, c[0x4][0x80] ;  /* 0x01001000ff0877ac */ /* 0x000e620008000a00 */
[----:B------:R-:W2:Y:S01]  /*7500*/  LDC.64 R16, c[0x4][R16] ;  /* 0x0100000010107b82 */ /* 0x000ea20000000a00 */
[----:B------:R-:W-:Y:S02]  /*7510*/  HFMA2 R12, -RZ, RZ, 0, 5.9604644775390625e-08 ;  /* 0x00000001ff0c7431 */ /* 0x000fe400000001ff */
[----:B------:R-:W-:Y:S02]  /*7520*/  IMAD.MOV.U32 R8, RZ, RZ, 0x70 ;  /* 0x00000070ff087424 */ /* 0x000fe400078e00ff */
[----:B------:R-:W-:Y:S01]  /*7530*/  IMAD.MOV.U32 R13, RZ, RZ, RZ ;  /* 0x000000ffff0d7224 */ /* 0x000fe200078e00ff */
[----:B------:R-:W3:Y:S01]  /*7540*/  LDCU.64 UR6, c[0x4][0x88] ;  /* 0x01001100ff0677ac */ /* 0x000ee20008000a00 */
[----:B------:R-:W4:Y:S01]  /*7550*/  LDCU.64 UR4, c[0x4][0x8] ;  /* 0x01000100ff0477ac */ /* 0x000f220008000a00 */
[----:B-1----:R-:W-:Y:S02]  /*7560*/  MOV R4, UR8 ;  /* 0x0000000800047c02 */ /* 0x002fe40008000f00 */
[----:B------:R-:W-:Y:S02]  /*7570*/  MOV R5, UR9 ;  /* 0x0000000900057c02 */ /* 0x000fe40008000f00 */
[----:B---3--:R-:W-:Y:S01]  /*7580*/  MOV R7, UR7 ;  /* 0x0000000700077c02 */ /* 0x008fe20008000f00 */
[----:B------:R-:W-:Y:S01]  /*7590*/  IMAD.U32 R6, RZ, RZ, UR6 ;  /* 0x00000006ff067e24 */ /* 0x000fe2000f8e00ff */
[----:B----4-:R-:W-:Y:S01]  /*75a0*/  MOV R11, UR5 ;  /* 0x00000005000b7c02 */ /* 0x010fe20008000f00 */
[----:B------:R-:W-:Y:S02]  /*75b0*/  IMAD.U32 R10, RZ, RZ, UR4 ;  /* 0x00000004ff0a7e24 */ /* 0x000fe4000f8e00ff */
[----:B------:R-:W-:Y:S07]  /*75c0*/  LEPC R20, `(.L_x_96) ;  /* 0x000000001014794e */ /* 0x000fee0000000000 */
[----:B--2---:R-:W-:Y:S05]  /*75d0*/  CALL.ABS.NOINC R16 ;  /* 0x0000000010007343 */ /* 0x004fea0003c00000 */
.L_x_96:
[----:B------:R-:W-:Y:S05]  /*75e0*/  BSYNC.RECONVERGENT B6 ;  /* 0x0000000000067941 */ /* 0x000fea0003800200 */
.L_x_95:
[----:B------:R-:W-:Y:S02]  /*75f0*/  ISETP.NE.U32.AND P0, PT, RZ, UR62, PT ;  /* 0x0000003eff007c0c */ /* 0x000fe4000bf05070 */
[C---:B------:R-:W-:Y:S02]  /*7600*/  ISETP.NE.U32.AND P1, PT, R178.reuse, RZ, PT ;  /* 0x000000ffb200720c */ /* 0x040fe40003f25070 */
[----:B------:R-:W-:Y:S02]  /*7610*/  ISETP.NE.U32.AND P4, PT, R178, RZ, PT ;  /* 0x000000ffb200720c */ /* 0x000fe40003f85070 */
[----:B------:R-:W-:Y:S02]  /*7620*/  ISETP.NE.AND.EX P0, PT, RZ, UR63, PT, P0 ;  /* 0x0000003fff007c0c */ /* 0x000fe4000bf05300 */
[C---:B------:R-:W-:Y:S02]  /*7630*/  ISETP.NE.AND.EX P1, PT, R179.reuse, RZ, PT, P1 ;  /* 0x000000ffb300720c */ /* 0x040fe40003f25310 */
[----:B------:R-:W-:Y:S02]  /*7640*/  ISETP.NE.AND.EX P4, PT, R179, RZ, P0, P4 ;  /* 0x000000ffb300720c */ /* 0x000fe40000785340 */
[----:B------:R-:W-:Y:S02]  /*7650*/  ISETP.NE.U32.AND P5, PT, R174, RZ, PT ;  /* 0x000000ffae00720c */ /* 0x000fe40003fa5070 */
[----:B------:R-:W-:Y:S02]  /*7660*/  ISETP.NE.U32.AND P3, PT, RZ, UR62, PT ;  /* 0x0000003eff007c0c */ /* 0x000fe4000bf65070 */
[----:B------:R-:W-:Y:S02]  /*7670*/  PLOP3.LUT P2, PT, PT, PT, PT, 0x8, 0x80 ;  /* 0x000000000080781c */ /* 0x000fe40003f4e170 */
[----:B------:R-:W-:Y:S02]  /*7680*/  ISETP.NE.AND.EX P5, PT, R175, RZ, PT, P5 ;  /* 0x000000ffaf00720c */ /* 0x000fe40003fa5350 */
[----:B------:R-:W-:Y:S03]  /*7690*/  ISETP.NE.AND.EX P3, PT, RZ, UR63, PT, P3 ;  /* 0x0000003fff007c0c */ /* 0x000fe6000bf65330 */
[----:B------:R-:W-:Y:S01]  /*76a0*/  @!P4 PLOP3.LUT P2, PT, P1, PT, PT, 0x80, 0x8 ;  /* 0x000000000008c81c */ /* 0x000fe20000f4f070 */
[----:B------:R-:W-:Y:S01]  /*76b0*/  @!UPT UIADD3 URZ, UPT, UPT, URZ, URZ, URZ ;  /* 0x000000fffffff290 */ /* 0x000fe2000fffe0ff */
[----:B------:R-:W-:Y:S11]  /*76c0*/  @!P1 BRA `(.L_x_98) ;  /* 0x0000000000309947 */ /* 0x000ff60003800000 */
[----:B------:R-:W-:Y:S01]  /*76d0*/  ISETP.NE.U32.AND P0, PT, R176, RZ, PT ;  /* 0x000000ffb000720c */ /* 0x000fe20003f05070 */
[----:B------:R-:W1:Y:S01]  /*76e0*/  LDCU.64 UR4, c[0x0][0x358] ;  /* 0x00006b00ff0477ac */ /* 0x000e620008000a00 */
[----:B------:R-:W-:Y:S02]  /*76f0*/  IMAD.MOV.U32 R180, RZ, RZ, 0x1 ;  /* 0x00000001ffb47424 */ /* 0x000fe400078e00ff */
[----:B------:R-:W-:Y:S11]  /*7700*/  ISETP.NE.AND.EX P0, PT, R177, RZ, PT, P0 ;  /* 0x000000ffb100720c */ /* 0x000ff60003f05300 */
[----:B------:R-:W-:Y:S02]  /*7710*/  @!UPT UIADD3 URZ, UPT, UPT, URZ, URZ, URZ ;  /* 0x000000fffffff290 */ /* 0x000fe4000fffe0ff */
[----:B------:R-:W2:Y:S01]  /*7720*/  @P0 LDC.64 R4, c[0x0][0xc88] ;  /* 0x00032200ff040b82 */ /* 0x000ea20000000a00 */
[----:B------:R-:W-:Y:S04]  /*7730*/  @P0 IMAD R0, R178, UR60, RZ ;  /* 0x0000003cb2000c24 */ /* 0x000fe8000f8e02ff */
[----:B--2---:R-:W-:Y:S04]  /*7740*/  @P0 IMAD.WIDE R4, R0, 0x4, R4 ;  /* 0x0000000400040825 */ /* 0x004fe800078e0204 */
[----:B------:R-:W-:Y:S01]  /*7750*/  HFMA2 R0, -RZ, RZ, 0, 5.9604644775390625e-08 ;  /* 0x00000001ff007431 */ /* 0x000fe200000001ff */
[----:B-1---5:R1:W5:Y:S04]  /*7760*/  @P0 LDG.E R133, desc[UR4][R4.64] ;  /* 0x0000000404850981 */ /* 0x022368000c1e1900 */
[----:B------:R-:W-:Y:S01]  /*7770*/  @!P0 PRMT R180, R0, 0x7610, R180 ;  /* 0x0000761000b48816 */ /* 0x000fe200000000b4 */
[----:B-1----:R-:W2:Y:S06]  /*7780*/  @!P0 LDC R133, c[0x0][0xc80] ;  /* 0x00032000ff858b82 */ /* 0x002eac0000000800 */
.L_x_98:
[----:B------:R-:W-:Y:S05]  /*7790*/  @!P5 BRA `(.L_x_99) ;  /* 0x000000000024d947 */ /* 0x000fea0003800000 */
[----:B------:R-:W-:Y:S01]  /*77a0*/  ISETP.NE.U32.AND P0, PT, R172, RZ, PT ;  /* 0x000000ffac00720c */ /* 0x000fe20003f05070 */
[----:B------:R-:W1:Y:S03]  /*77b0*/  LDCU.64 UR4, c[0x0][0x358] ;  /* 0x00006b00ff0477ac */ /* 0x000e660008000a00 */
[----:B------:R-:W-:Y:S11]  /*77c0*/  ISETP.NE.AND.EX P0, PT, R173, RZ, PT, P0 ;  /* 0x000000ffad00720c */ /* 0x000ff60003f05300 */
[----:B------:R-:W-:Y:S02]  /*77d0*/  @!UPT UIADD3 URZ, UPT, UPT, URZ, URZ, URZ ;  /* 0x000000fffffff290 */ /* 0x000fe4000fffe0ff */
[----:B------:R-:W3:Y:S01]  /*77e0*/  @P0 LDC.64 R4, c[0x0][0xca8] ;  /* 0x00032a00ff040b82 */ /* 0x000ee20000000a00 */
[----:B------:R-:W-:Y:S04]  /*77f0*/  @P0 IMAD R0, R174, UR60, RZ ;  /* 0x0000003cae000c24 */ /* 0x000fe8000f8e02ff */
[----:B---3--:R-:W-:Y:S05]  /*7800*/  @P0 IMAD.WIDE R4, R0, 0x4, R4 ;  /* 0x0000000400040825 */ /* 0x008fea00078e0204 */
[----:B-1---5:R1:W5:Y:S02]  /*7810*/  @P0 LDG.E R130, desc[UR4][R4.64] ;  /* 0x0000000404820981 */ /* 0x022364000c1e1900 */
[----:B-1----:R-:W3:Y:S02]  /*7820*/  @!P0 LDC R130, c[0x0][0xca0] ;  /* 0x00032800ff828b82 */ /* 0x002ee40000000800 */
.L_x_99:
[----:B--2--5:R-:W-:Y:S01]  /*7830*/  FSETP.NEU.AND P0, PT, R133, RZ, PT ;  /* 0x000000ff8500720b */ /* 0x024fe20003f0d000 */
[----:B------:R-:W-:Y:S01]  /*7840*/  IMAD.U32 R3, RZ, RZ, UR43 ;  /* 0x0000002bff037e24 */ /* 0x000fe2000f8e00ff */
[----:B------:R-:W-:Y:S01]  /*7850*/  SEL R5, RZ, 0xffffffff, P3 ;  /* 0xffffffffff057807 */ /* 0x000fe20001800000 */
[----:B------:R-:W-:Y:S01]  /*7860*/  IMAD.SHL.U32 R200, R188, 0x10, RZ ;  /* 0x00000010bcc87824 */ /* 0x000fe200078e00ff */
[----:B------:R-:W-:Y:S01]  /*7870*/  @!P4 LOP3.LUT P3, RZ, R180, 0xff, RZ, 0xc0, !PT ;  /* 0x000000ffb4ffc812 */ /* 0x000fe2000786c0ff */
[----:B------:R-:W-:Y:S01]  /*7880*/  IMAD R131, R3, 0xc0, R2 ;  /* 0x000000c003837824 */ /* 0x000fe200078e0202 */
[----:B------:R-:W-:Y:S01]  /*7890*/  @!P4 SEL R0, RZ, 0xffffffff, P0 ;  /* 0xffffffffff00c807 */ /* 0x000fe20000000000 */
[----:B------:R-:W-:Y:S01]  /*78a0*/  IMAD.SHL.U32 R198, R187, 0x10, RZ ;  /* 0x00000010bbc67824 */ /* 0x000fe200078e00ff */
[----:B------:R-:W-:Y:S01]  /*78b0*/  BSSY B1, `(.L_x_100) ;  /* 0x000004f000017945 */ /* 0x000fe20003800000 */
[----:B------:R-:W-:Y:S01]  /*78c0*/  IMAD.IADD R199, R191, 0x1, R200 ;  /* 0x00000001bfc77824 */ /* 0x000fe200078e02c8 */
[C---:B------:R-:W-:Y:S01]  /*78d0*/  @P2 SEL R0, R5.reuse, R0, !P3 ;  /* 0x0000000005002207 */ /* 0x040fe20005800000 */
[----:B------:R-:W-:Y:S01]  /*78e0*/  IMAD.MOV.U32 R137, RZ, RZ, 0x1 ;  /* 0x00000001ff897424 */ /* 0x000fe200078e00ff */
[----:B------:R-:W-:Y:S01]  /*78f0*/  CS2R R146, SRZ ;  /* 0x0000000000927805 */ /* 0x000fe2000001ff00 */
[----:B------:R-:W-:Y:S01]  /*7900*/  IMAD.MOV.U32 R138, RZ, RZ, RZ ;  /* 0x000000ffff8a7224 */ /* 0x000fe200078e00ff */
[----:B------:R-:W-:Y:S02]  /*7910*/  @!P4 LOP3.LUT R0, R0, 0x1, RZ, 0xc0, !PT ;  /* 0x000000010000c812 */ /* 0x000fe400078ec0ff */
[----:B------:R-:W-:Y:S02]  /*7920*/  CS2R R144, SRZ ;  /* 0x0000000000907805 */ /* 0x000fe4000001ff00 */
[----:B------:R-:W-:Y:S02]  /*7930*/  CS2R R142, SRZ ;  /* 0x00000000008e7805 */ /* 0x000fe4000001ff00 */
[----:B------:R-:W-:Y:S02]  /*7940*/  CS2R R140, SRZ ;  /* 0x00000000008c7805 */ /* 0x000fe4000001ff00 */
[----:B------:R-:W-:Y:S01]  /*7950*/  ISETP.NE.U32.OR P5, PT, R0, 0x1, P4 ;  /* 0x000000010000780c */ /* 0x000fe200027a5470 */
[----:B------:R-:W-:Y:S01]  /*7960*/  IMAD.U32 R0, RZ, RZ, UR43 ;  /* 0x0000002bff007e24 */ /* 0x000fe2000f8e00ff */
[----:B------:R-:W-:Y:S02]  /*7970*/  LOP3.LUT P4, R185, R180, 0xff, RZ, 0xc0, !PT ;  /* 0x000000ffb4b97812 */ /* 0x000fe4000788c0ff */
[----:B------:R-:W-:Y:S02]  /*7980*/  CS2R R150, SRZ ;  /* 0x0000000000967805 */ /* 0x000fe4000001ff00 */
[----:B------:R-:W-:Y:S02]  /*7990*/  P2R R195, PR, RZ, 0x20 ;  /* 0x00000020ffc37803 */ /* 0x000fe40000000000 */
[----:B------:R-:W-:Y:S02]  /*79a0*/  CS2R R148, SRZ ;  /* 0x0000000000947805 */ /* 0x000fe4000001ff00 */
[----:B------:R-:W-:Y:S02]  /*79b0*/  SHF.L.U32 R4, R0, 0x1f, RZ ;  /* 0x0000001f00047819 */ /* 0x000fe400000006ff */
[----:B------:R-:W-:Y:S02]  /*79c0*/  CS2R R154, SRZ ;  /* 0x00000000009a7805 */ /* 0x000fe4000001ff00 */
[----:B------:R-:W-:Y:S02]  /*79d0*/  SEL R0, RZ, 0xffffffff, P0 ;  /* 0xffffffffff007807 */ /* 0x000fe40000000000 */
[----:B------:R-:W-:Y:S02]  /*79e0*/  CS2R R152, SRZ ;  /* 0x0000000000987805 */ /* 0x000fe4000001ff00 */
[----:B------:R-:W-:Y:S02]  /*79f0*/  ISETP.NE.AND P0, PT, RZ, UR43, PT ;  /* 0x0000002bff007c0c */ /* 0x000fe4000bf05270 */
[----:B------:R-:W-:Y:S02]  /*7a00*/  CS2R R158, SRZ ;  /* 0x00000000009e7805 */ /* 0x000fe4000001ff00 */
[----:B------:R-:W-:Y:S02]  /*7a10*/  @P1 SEL R0, R5, R0, !P4 ;  /* 0x0000000005001207 */ /* 0x000fe40006000000 */
[----:B------:R-:W-:Y:S02]  /*7a20*/  CS2R R156, SRZ ;  /* 0x00000000009c7805 */ /* 0x000fe4000001ff00 */
[----:B------:R-:W-:Y:S02]  /*7a30*/  @P5 SHF.L.U32 R6, RZ, 0x1f, RZ ;  /* 0x0000001fff065819 */ /* 0x000fe400000006ff */
[----:B------:R-:W-:Y:S02]  /*7a40*/  CS2R R162, SRZ ;  /* 0x0000000000a27805 */ /* 0x000fe4000001ff00 */
[----:B------:R-:W-:Y:S02]  /*7a50*/  SEL R202, RZ, 0x60, P0 ;  /* 0x00000060ffca7807 */ /* 0x000fe40000000000 */
[----:B------:R-:W-:Y:S01]  /*7a60*/  CS2R R160, SRZ ;  /* 0x0000000000a07805 */ /* 0x000fe2000001ff00 */
[----:B------:R-:W1:Y:S01]  /*7a70*/  @P5 SYNCS.PHASECHK.TRANS64.TRYWAIT P3, [UR44+0x10], R6 ;  /* 0x00001006ff0055a7 */ /* 0x000e62000806112c */
[----:B------:R-:W-:Y:S02]  /*7a80*/  LOP3.LUT R0, R0, 0x1, RZ, 0xc0, !PT ;  /* 0x0000000100007812 */ /* 0x000fe400078ec0ff */
[----:B------:R-:W-:Y:S01]  /*7a90*/  CS2R R166, SRZ ;  /* 0x0000000000a67805 */ /* 0x000fe2000001ff00 */
[----:B------:R-:W-:Y:S01]  /*7aa0*/  IMAD.IADD R201, R131, 0x1, R202 ;  /* 0x0000000183c97824 */ /* 0x000fe200078e02ca */
[----:B------:R-:W-:Y:S02]  /*7ab0*/  CS2R R164, SRZ ;  /* 0x0000000000a47805 */ /* 0x000fe4000001ff00 */
[----:B------:R-:W-:Y:S02]  /*7ac0*/  ISETP.NE.U32.AND P1, PT, R0, 0x1, PT ;  /* 0x000000010000780c */ /* 0x000fe40003f25070 */
[----:B------:R-:W-:Y:S02]  /*7ad0*/  CS2R R170, SRZ ;  /* 0x0000000000aa7805 */ /* 0x000fe4000001ff00 */
[----:B------:R-:W-:Y:S02]  /*7ae0*/  CS2R R168, SRZ ;  /* 0x0000000000a87805 */ /* 0x000fe4000001ff00 */
[----:B------:R-:W-:Y:S01]  /*7af0*/  SHF.R.U32.HI R0, RZ, 0x15, R201 ;  /* 0x00000015ff007819 */ /* 0x000fe200000116c9 */
[----:B------:R-:W-:Y:S01]  /*7b00*/  IMAD.IADD R197, R191, 0x1, R198 ;  /* 0x00000001bfc57824 */ /* 0x000fe200078e02c6 */
[----:B------:R-:W-:Y:S01]  /*7b10*/  P2R R139, PR, RZ, 0x2 ;  /* 0x00000002ff8b7803 */ /* 0x000fe20000000000 */
[----:B------:R-:W-:Y:S01]  /*7b20*/  VIADD R202, R202, UR47 ;  /* 0x0000002fcaca7c36 */ /* 0x000fe20008000000 */
[----:B------:R-:W-:Y:S01]  /*7b30*/  LOP3.LUT R203, R0, 0x3, RZ, 0xc0, !PT ;  /* 0x0000000300cb7812 */ /* 0x000fe200078ec0ff */
[----:B------:R-:W-:Y:S01]  /*7b40*/  IMAD.IADD R196, R190, 0x1, R199 ;  /* 0x00000001bec47824 */ /* 0x000fe200078e02c7 */
[----:B------:R2:W4:Y:S01]  /*7b50*/  SYNCS.PHASECHK.TRANS64.TRYWAIT P2, [UR44+0x80], R4 ;  /* 0x00008004ff0075a7 */ /* 0x000522000804112c */
[----:B-1----:R-:W-:Y:S01]  /*7b60*/  @P5 SEL R137, RZ, 0x1, !P3 ;  /* 0x00000001ff895807 */ /* 0x002fe20005800000 */
[----:B--2---:R-:W-:Y:S06]  /*7b70*/  @!P5 BRA `(.L_x_101) ;  /* 0x000000000088d947 */ /* 0x004fec0003800000 */
[----:B------:R-:W-:Y:S01]  /*7b80*/  IMAD.MOV.U32 R147, RZ, RZ, RZ ;  /* 0x000000ffff937224 */ /* 0x000fe200078e00ff */
[----:B------:R-:W-:Y:S01]  /*7b90*/  ISETP.NE.AND P0, PT, R137, RZ, PT ;  /* 0x000000ff8900720c */ /* 0x000fe20003f05270 */
[----:B------:R-:W-:Y:S01]  /*7ba0*/  BSSY B0, `(.L_x_102) ;  /* 0x0000014000007945 */ /* 0x000fe20003800000 */
[----:B------:R-:W-:Y:S02]  /*7bb0*/  CS2R R170, SRZ ;  /* 0x0000000000aa7805 */ /* 0x000fe4000001ff00 */
        /* <DEDUP_REMOVED lines=13> */
[----:B------:R-:W-:Y:S01]  /*7c90*/  CS2R R144, SRZ ;  /* 0x0000000000907805 */ /* 0x000fe2000001ff00 */
[----:B------:R-:W-:Y:S06]  /*7ca0*/  @P0 BRA `(.L_x_103) ;  /* 0x00000000000c0947 */ /* 0x000fec0003800000 */
[----:B------:R-:W-:Y:S04]  /*7cb0*/  SHF.L.U32 R6, RZ, 0x1f, RZ ;  /* 0x0000001fff067819 */ /* 0x000fe800000006ff */
[----:B------:R-:W1:Y:S02]  /*7cc0*/  SYNCS.PHASECHK.TRANS64.TRYWAIT P0, [UR44+0x10], R6 ;  /* 0x00001006ff0075a7 */ /* 0x000e64000800112c */
[----:B-1----:R-:W-:Y:S05]  /*7cd0*/  @!P0 BRA `(.L_x_104) ;  /* 0x000000bc00d88947 */ /* 0x002fea0003800000 */
.L_x_103:
[----:B------:R-:W-:Y:S05]  /*7ce0*/  BSYNC B0 ;  /* 0x0000000000007941 */ /* 0x000fea0003800000 */
.L_x_102:
[----:B------:R-:W-:Y:S01]  /*7cf0*/  ISETP.NE.AND P0, PT, R139, RZ, PT ;  /* 0x000000ff8b00720c */ /* 0x000fe20003f05270 */
[----:B------:R-:W-:Y:S11]  /*7d00*/  HFMA2 R138, -RZ, RZ, 0, 5.9604644775390625e-08 ;  /* 0x00000001ff8a7431 */ /* 0x000ff600000001ff */
[----:B------:R-:W-:Y:S01]  /*7d10*/  @!UPT UIADD3 URZ, UPT, UPT, URZ, URZ, URZ ;  /* 0x000000fffffff290 */ /* 0x000fe2000fffe0ff */
[----:B------:R2:W1:Y:S04]  /*7d20*/  @P0 LDS.128 R168, [R191] ;  /* 0x00000000bfa80984 */ /* 0x0004680000000c00 */
[----:B------:R2:W1:Y:S04]  /*7d30*/  @P0 LDS.128 R164, [R199+0x10] ;  /* 0x00001000c7a40984 */ /* 0x0004680000000c00 */
[----:B------:R2:W1:Y:S04]  /*7d40*/  @P0 LDS.128 R160, [R197+0x20] ;  /* 0x00002000c5a00984 */ /* 0x0004680000000c00 */
[----:B------:R2:W1:Y:S04]  /*7d50*/  @P0 LDS.128 R156, [R196+0x10] ;  /* 0x00001000c49c0984 */ /* 0x0004680000000c00 */
[----:B------:R2:W1:Y:S04]  /*7d60*/  @P0 LDS.128 R152, [R191+0x1000] ;  /* 0x00100000bf980984 */ /* 0x0004680000000c00 */
[----:B------:R2:W1:Y:S04]  /*7d70*/  @P0 LDS.128 R148, [R199+0x1010] ;  /* 0x00101000c7940984 */ /* 0x0004680000000c00 */
[----:B------:R2:W1:Y:S04]  /*7d80*/  @P0 LDS.128 R140, [R197+0x1020] ;  /* 0x00102000c58c0984 */ /* 0x0004680000000c00 */
[----:B------:R2:W1:Y:S02]  /*7d90*/  @P0 LDS.128 R144, [R196+0x1010] ;  /* 0x00101000c4900984 */ /* 0x0004640000000c00 */
.L_x_101:
[----:B------:R-:W-:Y:S05]  /*7da0*/  BSYNC B1 ;  /* 0x0000000000017941 */ /* 0x000fea0003800000 */
.L_x_100:
[----:B------:R-:W-:Y:S02]  /*7db0*/  ISETP.NE.AND P0, PT, R192, R203, PT ;  /* 0x000000cbc000720c */ /* 0x000fe40003f05270 */
[----:B------:R-:W-:Y:S01]  /*7dc0*/  MOV R55, RZ ;  /* 0x000000ff00377202 */ /* 0x000fe20000000f00 */
[----:B----4-:R-:W-:Y:S10]  /*7dd0*/  @P2 BRA `(.L_x_105) ;  /* 0x0000000000082947 */ /* 0x010ff40003800000 */
[----:B------:R-:W4:Y:S02]  /*7de0*/  SYNCS.PHASECHK.TRANS64.TRYWAIT P1, [UR44+0x80], R4 ;  /* 0x00008004ff0075a7 */ /* 0x000f24000802112c */
[----:B----4-:R-:W-:Y:S05]  /*7df0*/  @!P1 BRA `(.L_x_106) ;  /* 0x000000bc00a89947 */ /* 0x010fea0003800000 */
.L_x_105:
[----:B------:R-:W-:Y:S01]  /*7e00*/  IMAD.MOV.U32 R54, RZ, RZ, RZ ;  /* 0x000000ffff367224 */ /* 0x000fe200078e00ff */
        /* <DEDUP_REMOVED lines=32> */
[----:B------:R-:W-:Y:S11]  /*8010*/  LOP3.LUT P0, RZ, R0, 0x3, R181, 0x48, !PT ;  /* 0x0000000300ff7812 */ /* 0x000ff600078048b5 */
[----:B------:R-:W-:Y:S02]  /*8020*/  @!UPT UIADD3 URZ, UPT, UPT, URZ, URZ, URZ ;  /* 0x000000fffffff290 */ /* 0x000fe4000fffe0ff */
[----:B------:R-:W-:Y:S05]  /*8030*/  @!P0 BRA `(.L_x_108) ;  /* 0x0000000000408947 */ /* 0x000fea0003800000 */
[----:B------:R-:W4:Y:S01]  /*8040*/  LDCU.64 UR8, c[0x4][0x70] ;  /* 0x01000e00ff0877ac */ /* 0x000f220008000a00 */
[----:B------:R-:W-:Y:S01]  /*8050*/  MOV R15, 0x0 ;  /* 0x00000000000f7802 */ /* 0x000fe20000000f00 */
[----:B------:R-:W-:Y:S02]  /*8060*/  HFMA2 R12, -RZ, RZ, 0, 5.9604644775390625e-08 ;  /* 0x00000001ff0c7431 */ /* 0x000fe400000001ff */
[----:B------:R-:W-:Y:S02]  /*8070*/  IMAD.MOV.U32 R8, RZ, RZ, 0x192 ;  /* 0x00000192ff087424 */ /* 0x000fe400078e00ff */
[----:B------:R-:W-:Y:S01]  /*8080*/  IMAD.MOV.U32 R13, RZ, RZ, RZ ;  /* 0x000000ffff0d7224 */ /* 0x000fe200078e00ff */
[----:B------:R-:W5:Y:S01]  /*8090*/  LDCU.64 UR6, c[0x4][0x78] ;  /* 0x01000f00ff0677ac */ /* 0x000f620008000a00 */
[----:B------:R-:W2:Y:S01]  /*80a0*/  LDC.64 R14, c[0x4][R15] ;  /* 0x010000000f0e7b82 */ /* 0x000ea20000000a00 */
[----:B------:R-:W3:Y:S01]  /*80b0*/  LDCU.64 UR4, c[0x4][0x10] ;  /* 0x01000200ff0477ac */ /* 0x000ee20008000a00 */
[----:B----4-:R-:W-:Y:S01]  /*80c0*/  MOV R5, UR9 ;  /* 0x0000000900057c02 */ /* 0x010fe20008000f00 */
[----:B-1----:R-:W-:Y:S01]  /*80d0*/  IMAD.U32 R4, RZ, RZ, UR8 ;  /* 0x00000008ff047e24 */ /* 0x002fe2000f8e00ff */
[----:B-----5:R-:W-:Y:S01]  /*80e0*/  MOV R7, UR7 ;  /* 0x0000000700077c02 */ /* 0x020fe20008000f00 */
[----:B------:R-:W-:Y:S01]  /*80f0*/  IMAD.U32 R6, RZ, RZ, UR6 ;  /* 0x00000006ff067e24 */ /* 0x000fe2000f8e00ff */
[----:B---3--:R-:W-:Y:S01]  /*8100*/  MOV R11, UR5 ;  /* 0x00000005000b7c02 */ /* 0x008fe20008000f00 */
[----:B------:R-:W-:Y:S02]  /*8110*/  IMAD.U32 R10, RZ, RZ, UR4 ;  /* 0x00000004ff0a7e24 */ /* 0x000fe4000f8e00ff */
[----:B------:R-:W-:Y:S07]  /*8120*/  LEPC R20, `(.L_x_108) ;  /* 0x000000001014794e */ /* 0x000fee0000000000 */
[----:B--2---:R-:W-:Y:S05]  /*8130*/  CALL.ABS.NOINC R14 ;  /* 0x000000000e007343 */ /* 0x004fea0003c00000 */
.L_x_108:
[----:B------:R-:W-:Y:S05]  /*8140*/  WARPSYNC.ALL ;  /* 0x0000000000007948 */ /* 0x000fea0003800000 */
[C---:B------:R-:W-:Y:S01]  /*8150*/  R2UR UR4, R201.reuse ;  /* 0x00000000c90472ca */ /* 0x040fe200000e0000 */
[----:B------:R-:W-:Y:S05]  /*8160*/  VIADD R0, R201, 0x80 ;  /* 0x00000080c9007836 */ /* 0x000fea0000000000 */
[----:B------:R-:W-:Y:S04]  /*8170*/  SHF.R.U32.HI R0, RZ, 0x15, R0 ;  /* 0x00000015ff007819 */ /* 0x000fe80000011600 */
[----:B------:R-:W-:Y:S03]  /*8180*/  LOP3.LUT P0, RZ, R0, 0x3, R181, 0x48, !PT ;  /* 0x0000000300ff7812 */ /* 0x000fe600078048b5 */
[----:B------:R-:W4:Y:S10]  /*8190*/  LDTM.x32 R24, tmem[UR4] ;  /* 0x00000004001879ee */ /* 0x000f3400082c0000 */
[----:B----4-:R-:W-:Y:S05]  /*81a0*/  @!P0 BRA `(.L_x_109) ;  /* 0x0000000000408947 */ /* 0x010fea0003800000 */
        /* <DEDUP_REMOVED lines=16> */
.L_x_109:
[----:B------:R-:W-:Y:S05]  /*82b0*/  WARPSYNC.ALL ;  /* 0x0000000000007948 */ /* 0x000fea0003800000 */
[----:B------:R-:W-:Y:S11]  /*82c0*/  R2UR UR4, R201 ;  /* 0x00000000c90472ca */ /* 0x000ff600000e0000 */
[----:B------:R-:W-:Y:S02]  /*82d0*/  @!UPT UIADD3 URZ, UPT, UPT, URZ, URZ, URZ ;  /* 0x000000fffffff290 */ /* 0x000fe4000fffe0ff */
[----:B------:R-:W4:Y:S02]  /*82e0*/  LDTM.x32 R56, tmem[UR4+0x80] ;  /* 0x00008004003879ee */ /* 0x000f2400082c0000 */
[----:B----4-:R-:W-:Y:S01]  /*82f0*/  NOP ;  /* 0x0000000000007918 */ /* 0x010fe20000000000 */
.L_x_107:
[----:B-1----:R-:W-:Y:S01]  /*8300*/  SHF.L.U32 R132, R168, 0x10, RZ ;  /* 0x00000010a8847819 */ /* 0x002fe200000006ff */
[----:B---3--:R-:W-:Y:S01]  /*8310*/  FMUL R0, R130, R24 ;  /* 0x0000001882007220 */ /* 0x008fe20000400000 */
[----:B------:R-:W-:Y:S01]  /*8320*/  LOP3.LUT R134, R168, 0xffff0000, RZ, 0xc0, !PT ;  /* 0xffff0000a8867812 */ /* 0x000fe200078ec0ff */
[C---:B------:R-:W-:Y:S01]  /*8330*/  FMUL R3, R130.reuse, R25 ;  /* 0x0000001982037220 */ /* 0x040fe20000400000 */
[----:B------:R-:W-:Y:S01]  /*8340*/  SHF.L.U32 R135, R169, 0x10, RZ ;  /* 0x00000010a9877819 */ /* 0x000fe200000006ff */
[----:B------:R-:W-:Y:S01]  /*8350*/  FMUL R4, R130, R26 ;  /* 0x0000001a82047220 */ /* 0x000fe20000400000 */
[----:B------:R-:W-:Y:S01]  /*8360*/  LOP3.LUT R136, R165, 0xffff0000, RZ, 0xc0, !PT ;  /* 0xffff0000a5887812 */ /* 0x000fe200078ec0ff */
[----:B------:R-:W-:Y:S01]  /*8370*/  FFMA R0, R133, R132, R0 ;  /* 0x0000008485007223 */ /* 0x000fe20000000000 */
[----:B------:R-:W-:Y:S01]  /*8380*/  LOP3.LUT R132, R169, 0xffff0000, RZ, 0xc0, !PT ;  /* 0xffff0000a9847812 */ /* 0x000fe200078ec0ff */
[C---:B------:R-:W-:Y:S01]  /*8390*/  FFMA R3, R133.reuse, R134, R3 ;  /* 0x0000008685037223 */ /* 0x040fe20000000003 */
[C---:B------:R-:W-:Y:S01]  /*83a0*/  LOP3.LUT R134, R170.reuse, 0xffff0000, RZ, 0xc0, !PT ;  /* 0xffff0000aa867812 */ /* 0x040fe200078ec0ff */
[----:B------:R-:W-:Y:S01]  /*83b0*/  FFMA R4, R133, R135, R4 ;  /* 0x0000008785047223 */ /* 0x000fe20000000004 */
[----:B------:R-:W-:Y:S01]  /*83c0*/  SHF.L.U32 R135, R170, 0x10, RZ ;  /* 0x00000010aa877819 */ /* 0x000fe200000006ff */
[----:B------:R-:W-:Y:S01]  /*83d0*/  FMUL R5, R130, R27 ;  /* 0x0000001b82057220 */ /* 0x000fe20000400000 */
[----:B------:R-:W-:Y:S01]  /*83e0*/  ISETP.NE.AND P0, PT, R192, R203, PT ;  /* 0x000000cbc000720c */ /* 0x000fe20003f05270 */
[C---:B------:R-:W-:Y:S01]  /*83f0*/  FMUL R6, R130.reuse, R28 ;  /* 0x0000001c82067220 */ /* 0x040fe20000400000 */
[----:B------:R-:W-:Y:S01]  /*8400*/  F2FP.BF16.F32.PACK_AB R204, R3, R0 ;  /* 0x0000000003cc723e */ /* 0x000fe200000010ff */
[----:B------:R-:W-:Y:S01]  /*8410*/  FMUL R7, R130, R29 ;  /* 0x0000001d82077220 */ /* 0x000fe20000400000 */
[----:B------:R-:W-:Y:S01]  /*8420*/  ISETP.NE.AND P1, PT, R192, RZ, PT ;  /* 0x000000ffc000720c */ /* 0x000fe20003f25270 */
[----:B------:R-:W-:Y:S01]  /*8430*/  FFMA R5, R133, R132, R5 ;  /* 0x0000008485057223 */ /* 0x000fe20000000005 */
[----:B------:R-:W-:Y:S01]  /*8440*/  SHF.L.U32 R132, R171, 0x10, RZ ;  /* 0x00000010ab847819 */ /* 0x000fe200000006ff */
[----:B------:R-:W-:Y:S01]  /*8450*/  FFMA R6, R133, R135, R6 ;  /* 0x0000008785067223 */ /* 0x000fe20000000006 */
[----:B------:R-:W-:Y:S01]  /*8460*/  SHF.L.U32 R135, R165, 0x10, RZ ;  /* 0x00000010a5877819 */ /* 0x000fe200000006ff */
[----:B------:R-:W-:Y:S01]  /*8470*/  FFMA R7, R133, R134, R7 ;  /* 0x0000008685077223 */ /* 0x000fe20000000007 */
[----:B------:R-:W-:Y:S01]  /*8480*/  LOP3.LUT R134, R171, 0xffff0000, RZ, 0xc0, !PT ;  /* 0xffff0000ab867812 */ /* 0x000fe200078ec0ff */
[C---:B------:R-:W-:Y:S01]  /*8490*/  FMUL R8, R130.reuse, R30 ;  /* 0x0000001e82087220 */ /* 0x040fe20000400000 */
[----:B------:R-:W-:Y:S01]  /*84a0*/  F2FP.BF16.F32.PACK_AB R205, R5, R4 ;  /* 0x0000000405cd723e */ /* 0x000fe200000010ff */
[----:B------:R-:W-:Y:S01]  /*84b0*/  FMUL R9, R130, R31 ;  /* 0x0000001f82097220 */ /* 0x000fe20000400000 */
[----:B------:R-:W-:Y:S01]  /*84c0*/  F2FP.BF16.F32.PACK_AB R206, R7, R6 ;  /* 0x0000000607ce723e */ /* 0x000fe200000010ff */
[C---:B------:R-:W-:Y:S01]  /*84d0*/  FFMA R8, R133.reuse, R132, R8 ;  /* 0x0000008485087223 */ /* 0x040fe20000000008 */
[C---:B------:R-:W-:Y:S01]  /*84e0*/  SHF.L.U32 R132, R164.reuse, 0x10, RZ ;  /* 0x00000010a4847819 */ /* 0x040fe200000006ff */
[----:B------:R-:W-:Y:S01]  /*84f0*/  FFMA R9, R133, R134, R9 ;  /* 0x0000008685097223 */ /* 0x000fe20000000009 */
[----:B------:R-:W-:Y:S01]  /*8500*/  LOP3.LUT R134, R164, 0xffff0000, RZ, 0xc0, !PT ;  /* 0xffff0000a4867812 */ /* 0x000fe200078ec0ff */
[C---:B------:R-:W-:Y:S01]  /*8510*/  FMUL R10, R130.reuse, R32 ;  /* 0x00000020820a7220 */ /* 0x040fe20000400000 */
[C---:B------:R-:W-:Y:S01]  /*8520*/  FMUL R11, R130.reuse, R33 ;  /* 0x00000021820b7220 */ /* 0x040fe20000400000 */
        /* <DEDUP_REMOVED lines=10> */
[----:B------:R-:W-:Y:S01]  /*85d0*/  FFMA R12, R133, R135, R12 ;  /* 0x00000087850c7223 */ /* 0x000fe2000000000c */
[----:B------:R-:W-:Y:S01]  /*85e0*/  SHF.L.U32 R135, R167, 0x10, RZ ;  /* 0x00000010a7877819 */ /* 0x000fe200000006ff */
[----:B------:R-:W-:Y:S01]  /*85f0*/  FFMA R13, R133, R136, R13 ;  /* 0x00000088850d7223 */ /* 0x000fe2000000000d */
[----:B------:R-:W-:Y:S01]  /*8600*/  LOP3.LUT R136, R167, 0xffff0000, RZ, 0xc0, !PT ;  /* 0xffff0000a7887812 */ /* 0x000fe200078ec0ff */
[----:B------:R-:W-:Y:S01]  /*8610*/  FFMA R14, R133, R132, R14 ;  /* 0x00000084850e7223 */ /* 0x000fe2000000000e */
[----:B------:R-:W-:Y:S01]  /*8620*/  SHF.L.U32 R132, R160, 0x10, RZ ;  /* 0x00000010a0847819 */ /* 0x000fe200000006ff */
[----:B------:R-:W-:Y:S01]  /*8630*/  FMUL R16, R130, R38 ;  /* 0x0000002682107220 */ /* 0x000fe20000400000 */
[----:B------:R-:W-:Y:S01]  /*8640*/  F2FP.BF16.F32.PACK_AB R209, R13, R12 ;  /* 0x0000000c0dd1723e */ /* 0x000fe200000010ff */
[----:B------:R-:W-:Y:S01]  /*8650*/  FFMA R15, R133, R134, R15 ;  /* 0x00000086850f7223 */ /* 0x000fe2000000000f */
[----:B------:R-:W-:Y:S01]  /*8660*/  LOP3.LUT R134, R160, 0xffff0000, RZ, 0xc0, !PT ;  /* 0xffff0000a0867812 */ /* 0x000fe200078ec0ff */
[C---:B------:R-:W-:Y:S01]  /*8670*/  FMUL R17, R130.reuse, R39 ;  /* 0x0000002782117220 */ /* 0x040fe20000400000 */
[C---:B------:R-:W-:Y:S01]  /*8680*/  FMUL R18, R130.reuse, R40 ;  /* 0x0000002882127220 */ /* 0x040fe20000400000 */
[----:B------:R-:W-:Y:S01]  /*8690*/  FMUL R19, R130, R41 ;  /* 0x0000002982137220 */ /* 0x000fe20000400000 */
[----:B------:R-:W-:Y:S01]  /*86a0*/  F2FP.BF16.F32.PACK_AB R210, R15, R14 ;  /* 0x0000000e0fd2723e */ /* 0x000fe200000010ff */
[C---:B------:R-:W-:Y:S01]  /*86b0*/  FFMA R16, R133.reuse, R135, R16 ;  /* 0x0000008785107223 */ /* 0x040fe20000000010 */
[----:B------:R-:W-:Y:S01]  /*86c0*/  SHF.L.U32 R135, R162, 0x10, RZ ;  /* 0x00000010a2877819 */ /* 0x000fe200000006ff */
[----:B------:R-:W-:Y:S01]  /*86d0*/  FFMA R17, R133, R136, R17 ;  /* 0x0000008885117223 */ /* 0x000fe20000000011 */
[----:B------:R-:W-:Y:S01]  /*86e0*/  LOP3.LUT R136, R159, 0xffff0000, RZ, 0xc0, !PT ;  /* 0xffff00009f887812 */ /* 0x000fe200078ec0ff */
[----:B------:R-:W-:Y:S01]  /*86f0*/  FFMA R18, R133, R132, R18 ;  /* 0x0000008485127223 */ /* 0x000fe20000000012 */
[----:B------:R-:W-:Y:S01]  /*8700*/  SHF.L.U32 R132, R161, 0x10, RZ ;  /* 0x00000010a1847819 */ /* 0x000fe200000006ff */
[----:B------:R-:W-:Y:S01]  /*8710*/  FFMA R19, R133, R134, R19 ;  /* 0x0000008685137223 */ /* 0x000fe20000000013 */
[----:B------:R-:W-:Y:S01]  /*8720*/  LOP3.LUT R134, R161, 0xffff0000, RZ, 0xc0, !PT ;  /* 0xffff0000a1867812 */ /* 0x000fe200078ec0ff */
[C---:B------:R-:W-:Y:S01]  /*8730*/  FMUL R20, R130.reuse, R42 ;  /* 0x0000002a82147220 */ /* 0x040fe20000400000 */
[----:B------:R-:W-:Y:S01]  /*8740*/  F2FP.BF16.F32.PACK_AB R211, R17, R16 ;  /* 0x0000001011d3723e */ /* 0x000fe200000010ff */
[C---:B------:R-:W-:Y:S01]  /*8750*/  FMUL R21, R130.reuse, R43 ;  /* 0x0000002b82157220 */ /* 0x040fe20000400000 */
[----:B------:R-:W-:Y:S01]  /*8760*/  FMUL R22, R130, R44 ;  /* 0x0000002c82167220 */ /* 0x000fe20000400000 */
[C---:B------:R-:W-:Y:S01]  /*8770*/  FFMA R20, R133.reuse, R132, R20 ;  /* 0x0000008485147223 */ /* 0x040fe20000000014 */
[----:B------:R-:W-:Y:S01]  /*8780*/  LOP3.LUT R132, R162, 0xffff0000, RZ, 0xc0, !PT ;  /* 0xffff0000a2847812 */ /* 0x000fe200078ec0ff */
[----:B------:R-:W-:Y:S01]  /*8790*/  FFMA R21, R133, R134, R21 ;  /* 0x0000008685157223 */ /* 0x000fe20000000015 */
[----:B------:R-:W-:Y:S01]  /*87a0*/  LOP3.LUT R134, R163, 0xffff0000, RZ, 0xc0, !PT ;  /* 0xffff0000a3867812 */ /* 0x000fe200078ec0ff */
[----:B------:R-:W-:Y:S01]  /*87b0*/  FFMA R22, R133, R135, R22 ;  /* 0x0000008785167223 */ /* 0x000fe20000000016 */
[----:B------:R-:W-:Y:S01]  /*87c0*/  SHF.L.U32 R135, R163, 0x10, RZ ;  /* 0x00000010a3877819 */ /* 0x000fe200000006ff */
[C---:B------:R-:W-:Y:S01]  /*87d0*/  FMUL R23, R130.reuse, R45 ;  /* 0x0000002d82177220 */ /* 0x040fe20000400000 */
[C---:B------:R-:W-:Y:S01]  /*87e0*/  FMUL R88, R130.reuse, R46 ;  /* 0x0000002e82587220 */ /* 0x040fe20000400000 */
[C---:B------:R-:W-:Y:S01]  /*87f0*/  FMUL R89, R130.reuse, R47 ;  /* 0x0000002f82597220 */ /* 0x040fe20000400000 */
[----:B------:R-:W-:Y:S01]  /*8800*/  FMUL R90, R130, R48 ;  /* 0x00000030825a7220 */ /* 0x000fe20000400000 */
[C---:B------:R-:W-:Y:S01]  /*8810*/  FFMA R23, R133.reuse, R132, R23 ;  /* 0x0000008485177223 */ /* 0x040fe20000000017 */
[C---:B------:R-:W-:Y:S01]  /*8820*/  SHF.L.U32 R132, R156.reuse, 0x10, RZ ;  /* 0x000000109c847819 */ /* 0x040fe200000006ff */
[----:B------:R-:W-:Y:S01]  /*8830*/  FFMA R88, R133, R135, R88 ;  /* 0x0000008785587223 */ /* 0x000fe20000000058 */
[----:B------:R-:W-:Y:S01]  /*8840*/  SHF.L.U32 R135, R159, 0x10, RZ ;  /* 0x000000109f877819 */ /* 0x000fe200000006ff */
[C---:B------:R-:W-:Y:S01]  /*8850*/  FFMA R89, R133.reuse, R134, R89 ;  /* 0x0000008685597223 */ /* 0x040fe20000000059 */
[----:B------:R-:W-:Y:S01]  /*8860*/  LOP3.LUT R134, R156, 0xffff0000, RZ, 0xc0, !PT ;  /* 0xffff00009c867812 */ /* 0x000fe200078ec0ff */
[C---:B------:R-:W-:Y:S01]  /*8870*/  FMUL R91, R130.reuse, R49 ;  /* 0x00000031825b7220 */ /* 0x040fe20000400000 */
[----:B------:R-:W-:Y:S01]  /*8880*/  FFMA R90, R133, R132, R90 ;  /* 0x00000084855a7223 */ /* 0x000fe2000000005a */
[----:B------:R-:W-:Y:S01]  /*8890*/  SHF.L.U32 R132, R157, 0x10, RZ ;  /* 0x000000109d847819 */ /* 0x000fe200000006ff */
[C---:B------:R-:W-:Y:S01]  /*88a0*/  FMUL R92, R130.reuse, R50 ;  /* 0x00000032825c7220 */ /* 0x040fe20000400000 */
[----:B------:R-:W-:Y:S01]  /*88b0*/  FFMA R91, R133, R134, R91 ;  /* 0x00000086855b7223 */ /* 0x000fe2000000005b */
[----:B------:R-:W-:Y:S01]  /*88c0*/  LOP3.LUT R134, R157, 0xffff0000, RZ, 0xc0, !PT ;  /* 0xffff00009d867812 */ /* 0x000fe200078ec0ff */
[----:B------:R-:W-:Y:S01]  /*88d0*/  FMUL R93, R130, R51 ;  /* 0x00000033825d7220 */ /* 0x000fe20000400000 */
[----:B------:R1:W-:Y:S01]  /*88e0*/  @!P0 STS.128 [R191], R204 ;  /* 0x000000ccbf008388 */ /* 0x0003e20000000c00 */
[C---:B------:R-:W-:Y:S01]  /*88f0*/  FFMA R92, R133.reuse, R132, R92 ;  /* 0x00000084855c7223 */ /* 0x040fe2000000005c */
[----:B------:R-:W-:Y:S01]  /*8900*/  SHF.L.U32 R132, R158, 0x10, RZ ;  /* 0x000000109e847819 */ /* 0x000fe200000006ff */
[----:B------:R-:W-:Y:S01]  /*8910*/  FMUL R94, R130, R52 ;  /* 0x00000034825e7220 */ /* 0x000fe20000400000 */
[C---:B------:R-:W-:Y:S01]  /*8920*/  FFMA R93, R133.reuse, R134, R93 ;  /* 0x00000086855d7223 */ /* 0x040fe2000000005d */
[----:B------:R-:W-:Y:S01]  /*8930*/  LOP3.LUT R134, R158, 0xffff0000, RZ, 0xc0, !PT ;  /* 0xffff00009e867812 */ /* 0x000fe200078ec0ff */
[----:B------:R-:W-:Y:S01]  /*8940*/  FMUL R95, R130, R53 ;  /* 0x00000035825f7220 */ /* 0x000fe20000400000 */
[C---:B------:R-:W-:Y:S01]  /*8950*/  FFMA R94, R133.reuse, R132, R94 ;  /* 0x00000084855e7223 */ /* 0x040fe2000000005e */
[----:B------:R-:W-:Y:S01]  /*8960*/  SHF.L.U32 R132, R152, 0x10, RZ ;  /* 0x0000001098847819 */ /* 0x000fe200000006ff */
[C---:B------:R-:W-:Y:S01]  /*8970*/  FMUL R96, R130.reuse, R54 ;  /* 0x0000003682607220 */ /* 0x040fe20000400000 */
[C---:B------:R-:W-:Y:S01]  /*8980*/  FMUL R97, R130.reuse, R55 ;  /* 0x0000003782617220 */ /* 0x040fe20000400000 */
[----:B------:R3:W-:Y:S01]  /*8990*/  @!P0 STS.128 [R199+0x10], R208 ;  /* 0x000010d0c7008388 */ /* 0x0007e20000000c00 */
[----:B------:R-:W-:Y:S01]  /*89a0*/  FMUL R98, R130, R56 ;  /* 0x0000003882627220 */ /* 0x000fe20000400000 */
[C---:B------:R-:W-:Y:S01]  /*89b0*/  FFMA R95, R133.reuse, R134, R95 ;  /* 0x00000086855f7223 */ /* 0x040fe2000000005f */
[----:B------:R-:W-:Y:S01]  /*89c0*/  LOP3.LUT R134, R154, 0xffff0000, RZ, 0xc0, !PT ;  /* 0xffff00009a867812 */ /* 0x000fe200078ec0ff */
[----:B------:R-:W-:Y:S01]  /*89d0*/  FFMA R96, R133, R135, R96 ;  /* 0x0000008785607223 */ /* 0x000fe20000000060 */
[----:B------:R-:W-:Y:S01]  /*89e0*/  SHF.L.U32 R135, R153, 0x10, RZ ;  /* 0x0000001099877819 */ /* 0x000fe200000006ff */
[----:B------:R-:W-:Y:S01]  /*89f0*/  FFMA R97, R133, R136, R97 ;  /* 0x0000008885617223 */ /* 0x000fe20000000061 */
[----:B------:R-:W-:Y:S01]  /*8a00*/  LOP3.LUT R136, R145, 0xffff0000, RZ, 0xc0, !PT ;  /* 0xffff000091887812 */ /* 0x000fe200078ec0ff */
[C---:B------:R-:W-:Y:S01]  /*8a10*/  FFMA R98, R133.reuse, R132, R98 ;  /* 0x0000008485627223 */ /* 0x040fe20000000062 */
[----:B------:R-:W-:Y:S01]  /*8a20*/  LOP3.LUT R132, R152, 0xffff0000, RZ, 0xc0, !PT ;  /* 0xffff000098847812 */ /* 0x000fe200078ec0ff */
[C---:B------:R-:W-:Y:S01]  /*8a30*/  FMUL R99, R130.reuse, R57 ;  /* 0x0000003982637220 */ /* 0x040fe20000400000 */
[C---:B------:R-:W-:Y:S01]  /*8a40*/  FMUL R100, R130.reuse, R58 ;  /* 0x0000003a82647220 */ /* 0x040fe20000400000 */
[C---:B------:R-:W-:Y:S01]  /*8a50*/  FMUL R101, R130.reuse, R59 ;  /* 0x0000003b82657220 */ /* 0x040fe20000400000 */
[----:B------:R-:W-:Y:S01]  /*8a60*/  FMUL R102, R130, R60 ;  /* 0x0000003c82667220 */ /* 0x000fe20000400000 */
[----:B------:R-:W-:Y:S01]  /*8a70*/  FFMA R99, R133, R132, R99 ;  /* 0x0000008485637223 */ /* 0x000fe20000000063 */
[----:B------:R-:W-:Y:S01]  /*8a80*/  LOP3.LUT R132, R153, 0xffff0000, RZ, 0xc0, !PT ;  /* 0xffff000099847812 */ /* 0x000fe200078ec0ff */
[----:B------:R-:W-:Y:S01]  /*8a90*/  FFMA R100, R133, R135, R100 ;  /* 0x0000008785647223 */ /* 0x000fe20000000064 */
[----:B------:R-:W-:Y:S01]  /*8aa0*/  SHF.L.U32 R135, R154, 0x10, RZ ;  /* 0x000000109a877819 */ /* 0x000fe200000006ff */
[C---:B------:R-:W-:Y:S01]  /*8ab0*/  FMUL R103, R130.reuse, R61 ;  /* 0x0000003d82677220 */ /* 0x040fe20000400000 */
[C---:B------:R-:W-:Y:S01]  /*8ac0*/  FMUL R104, R130.reuse, R62 ;  /* 0x0000003e82687220 */ /* 0x040fe20000400000 */
[----:B-1----:R-:W-:Y:S01]  /*8ad0*/  F2FP.BF16.F32.PACK_AB R204, R19, R18 ;  /* 0x0000001213cc723e */ /* 0x002fe200000010ff */
[----:B------:R-:W-:Y:S01]  /*8ae0*/  FFMA R101, R133, R132, R101 ;  /* 0x0000008485657223 */ /* 0x000fe20000000065 */
[----:B------:R-:W-:Y:S01]  /*8af0*/  SHF.L.U32 R132, R155, 0x10, RZ ;  /* 0x000000109b847819 */ /* 0x000fe200000006ff */
[----:B------:R-:W-:Y:S01]  /*8b00*/  FFMA R102, R133, R135, R102 ;  /* 0x0000008785667223 */ /* 0x000fe20000000066 */
[----:B------:R-:W-:Y:S01]  /*8b10*/  F2FP.BF16.F32.PACK_AB R205, R21, R20 ;  /* 0x0000001415cd723e */ /* 0x000fe200000010ff */
[----:B------:R-:W-:Y:S01]  /*8b20*/  FFMA R103, R133, R134, R103 ;  /* 0x0000008685677223 */ /* 0x000fe20000000067 */
[----:B------:R-:W-:Y:S01]  /*8b30*/  LOP3.LUT R134, R155, 0xffff0000, RZ, 0xc0, !PT ;  /* 0xffff00009b867812 */ /* 0x000fe200078ec0ff */
[----:B------:R-:W-:Y:S01]  /*8b40*/  FMUL R105, R130, R63 ;  /* 0x0000003f82697220 */ /* 0x000fe20000400000 */
[----:B------:R-:W-:Y:S01]  /*8b50*/  F2FP.BF16.F32.PACK_AB R206, R23, R22 ;  /* 0x0000001617ce723e */ /* 0x000fe200000010ff */
[----:B------:R-:W-:Y:S01]  /*8b60*/  FFMA R104, R133, R132, R104 ;  /* 0x0000008485687223 */ /* 0x000fe20000000068 */
[----:B------:R-:W-:Y:S01]  /*8b70*/  F2FP.BF16.F32.PACK_AB R207, R89, R88 ;  /* 0x0000005859cf723e */ /* 0x000fe200000010ff */
[----:B------:R-:W-:Y:S01]  /*8b80*/  FFMA R105, R133, R134, R105 ;  /* 0x0000008685697223 */ /* 0x000fe20000000069 */
[----:B------:R-:W-:Y:S01]  /*8b90*/  SHF.L.U32 R132, R148, 0x10, RZ ;  /* 0x0000001094847819 */ /* 0x000fe200000006ff */
[----:B------:R-:W-:Y:S01]  /*8ba0*/  FMUL R106, R130, R64 ;  /* 0x00000040826a7220 */ /* 0x000fe20000400000 */
[----:B------:R-:W-:Y:S01]  /*8bb0*/  LOP3.LUT R134, R148, 0xffff0000, RZ, 0xc0, !PT ;  /* 0xffff000094867812 */ /* 0x000fe200078ec0ff */
[----:B------:R1:W-:Y:S01]  /*8bc0*/  @!P0 STS.128 [R197+0x20], R204 ;  /* 0x000020ccc5008388 */ /* 0x0003e20000000c00 */
[----:B------:R-:W-:Y:S01]  /*8bd0*/  SHF.L.U32 R135, R149, 0x10, RZ ;  /* 0x0000001095877819 */ /* 0x000fe200000006ff */
[C---:B------:R-:W-:Y:S01]  /*8be0*/  FMUL R107, R130.reuse, R65 ;  /* 0x00000041826b7220 */ /* 0x040fe20000400000 */
[----:B---3--:R-:W-:Y:S01]  /*8bf0*/  F2FP.BF16.F32.PACK_AB R208, R91, R90 ;  /* 0x0000005a5bd0723e */ /* 0x008fe200000010ff */
[C---:B------:R-:W-:Y:S01]  /*8c00*/  FMUL R108, R130.reuse, R66 ;  /* 0x00000042826c7220 */ /* 0x040fe20000400000 */
[----:B------:R-:W-:Y:S01]  /*8c10*/  F2FP.BF16.F32.PACK_AB R209, R93, R92 ;  /* 0x0000005c5dd1723e */ /* 0x000fe200000010ff */
[----:B------:R-:W-:Y:S01]  /*8c20*/  FFMA R106, R133, R132, R106 ;  /* 0x00000084856a7223 */ /* 0x000fe2000000006a */
[----:B------:R-:W-:Y:S01]  /*8c30*/  F2FP.BF16.F32.PACK_AB R210, R95, R94 ;  /* 0x0000005e5fd2723e */ /* 0x000fe200000010ff */
[----:B------:R-:W-:Y:S01]  /*8c40*/  FFMA R107, R133, R134, R107 ;  /* 0x00000086856b7223 */ /* 0x000fe2000000006b */
[----:B------:R-:W-:Y:S01]  /*8c50*/  F2FP.BF16.F32.PACK_AB R211, R97, R96 ;  /* 0x0000006061d3723e */ /* 0x000fe200000010ff */
[----:B------:R-:W-:Y:S01]  /*8c60*/  FFMA R108, R133, R135, R108 ;  /* 0x00000087856c7223 */ /* 0x000fe2000000006c */
[----:B------:R-:W-:Y:S01]  /*8c70*/  LOP3.LUT R132, R149, 0xffff0000, RZ, 0xc0, !PT ;  /* 0xffff000095847812 */ /* 0x000fe200078ec0ff */
[----:B------:R-:W-:Y:S01]  /*8c80*/  FMUL R109, R130, R67 ;  /* 0x00000043826d7220 */ /* 0x000fe20000400000 */
[C---:B------:R-:W-:Y:S01]  /*8c90*/  SHF.L.U32 R135, R150.reuse, 0x10, RZ ;  /* 0x0000001096877819 */ /* 0x040fe200000006ff */
[----:B------:R3:W-:Y:S01]  /*8ca0*/  @!P0 STS.128 [R196+0x10], R208 ;  /* 0x000010d0c4008388 */ /* 0x0007e20000000c00 */
[----:B------:R-:W-:Y:S01]  /*8cb0*/  LOP3.LUT R134, R150, 0xffff0000, RZ, 0xc0, !PT ;  /* 0xffff000096867812 */ /* 0x000fe200078ec0ff */
[C---:B------:R-:W-:Y:S01]  /*8cc0*/  FMUL R110, R130.reuse, R68 ;  /* 0x00000044826e7220 */ /* 0x040fe20000400000 */
[C---:B------:R-:W-:Y:S01]  /*8cd0*/  FMUL R111, R130.reuse, R69 ;  /* 0x00000045826f7220 */ /* 0x040fe20000400000 */
[----:B------:R-:W-:Y:S01]  /*8ce0*/  FFMA R109, R133, R132, R109 ;  /* 0x00000084856d7223 */ /* 0x000fe2000000006d */
[----:B------:R-:W-:Y:S01]  /*8cf0*/  SHF.L.U32 R132, R151, 0x10, RZ ;  /* 0x0000001097847819 */ /* 0x000fe200000006ff */
[----:B------:R-:W-:Y:S01]  /*8d00*/  FFMA R110, R133, R135, R110 ;  /* 0x00000087856e7223 */ /* 0x000fe2000000006e */
[----:B------:R-:W-:Y:S01]  /*8d10*/  SHF.L.U32 R135, R141, 0x10, RZ ;  /* 0x000000108d877819 */ /* 0x000fe200000006ff */
[----:B------:R-:W-:Y:S01]  /*8d20*/  FFMA R111, R133, R134, R111 ;  /* 0x00000086856f7223 */ /* 0x000fe2000000006f */
[----:B------:R-:W-:Y:S01]  /*8d30*/  LOP3.LUT R134, R151, 0xffff0000, RZ, 0xc0, !PT ;  /* 0xffff000097867812 */ /* 0x000fe200078ec0ff */
[C---:B------:R-:W-:Y:S01]  /*8d40*/  FMUL R112, R130.reuse, R70 ;  /* 0x0000004682707220 */ /* 0x040fe20000400000 */
[C---:B------:R-:W-:Y:S01]  /*8d50*/  FMUL R113, R130.reuse, R71 ;  /* 0x0000004782717220 */ /* 0x040fe20000400000 */
[C---:B------:R-:W-:Y:S01]  /*8d60*/  FMUL R114, R130.reuse, R72 ;  /* 0x0000004882727220 */ /* 0x040fe20000400000 */
[----:B------:R-:W-:Y:S01]  /*8d70*/  FMUL R115, R130, R73 ;  /* 0x0000004982737220 */ /* 0x000fe20000400000 */
[C---:B------:R-:W-:Y:S01]  /*8d80*/  FFMA R112, R133.reuse, R132, R112 ;  /* 0x0000008485707223 */ /* 0x040fe20000000070 */
[C---:B------:R-:W-:Y:S01]  /*8d90*/  SHF.L.U32 R132, R140.reuse, 0x10, RZ ;  /* 0x000000108c847819 */ /* 0x040fe200000006ff */
[----:B------:R-:W-:Y:S01]  /*8da0*/  FFMA R113, R133, R134, R113 ;  /* 0x0000008685717223 */ /* 0x000fe20000000071 */
[----:B------:R-:W-:Y:S01]  /*8db0*/  LOP3.LUT R134, R140, 0xffff0000, RZ, 0xc0, !PT ;  /* 0xffff00008c867812 */ /* 0x000fe200078ec0ff */
[----:B------:R-:W-:Y:S01]  /*8dc0*/  FMUL R116, R130, R74 ;  /* 0x0000004a82747220 */ /* 0x000fe20000400000 */
[----:B-1----:R-:W-:Y:S01]  /*8dd0*/  F2FP.BF16.F32.PACK_AB R204, R99, R98 ;  /* 0x0000006263cc723e */ /* 0x002fe200000010ff */
[----:B------:R-:W-:Y:S01]  /*8de0*/  FFMA R114, R133, R132, R114 ;  /* 0x0000008485727223 */ /* 0x000fe20000000072 */
[----:B------:R-:W-:Y:S01]  /*8df0*/  LOP3.LUT R132, R141, 0xffff0000, RZ, 0xc0, !PT ;  /* 0xffff00008d847812 */ /* 0x000fe200078ec0ff */
[C---:B------:R-:W-:Y:S01]  /*8e00*/  FFMA R115, R133.reuse, R134, R115 ;  /* 0x0000008685737223 */ /* 0x040fe20000000073 */
[C---:B------:R-:W-:Y:S01]  /*8e10*/  LOP3.LUT R134, R142.reuse, 0xffff0000, RZ, 0xc0, !PT ;  /* 0xffff00008e867812 */ /* 0x040fe200078ec0ff */
[----:B------:R-:W-:Y:S01]  /*8e20*/  FFMA R116, R133, R135, R116 ;  /* 0x0000008785747223 */ /* 0x000fe20000000074 */
[----:B------:R-:W-:Y:S01]  /*8e30*/  SHF.L.U32 R135, R142, 0x10, RZ ;  /* 0x000000108e877819 */ /* 0x000fe200000006ff */
[C---:B------:R-:W-:Y:S01]  /*8e40*/  FMUL R117, R130.reuse, R75 ;  /* 0x0000004b82757220 */ /* 0x040fe20000400000 */
[----:B------:R-:W-:Y:S01]  /*8e50*/  F2FP.BF16.F32.PACK_AB R205, R101, R100 ;  /* 0x0000006465cd723e */ /* 0x000fe200000010ff */
[C---:B------:R-:W-:Y:S01]  /*8e60*/  FMUL R118, R130.reuse, R76 ;  /* 0x0000004c82767220 */ /* 0x040fe20000400000 */
[----:B------:R-:W-:Y:S01]  /*8e70*/  F2FP.BF16.F32.PACK_AB R206, R103, R102 ;  /* 0x0000006667ce723e */ /* 0x000fe200000010ff */
[C---:B------:R-:W-:Y:S01]  /*8e80*/  FMUL R119, R130.reuse, R77 ;  /* 0x0000004d82777220 */ /* 0x040fe20000400000 */
[C---:B------:R-:W-:Y:S01]  /*8e90*/  FFMA R117, R133.reuse, R132, R117 ;  /* 0x0000008485757223 */ /* 0x040fe20000000075 */
[----:B------:R-:W-:Y:S01]  /*8ea0*/  FFMA R118, R133, R135, R118 ;  /* 0x0000008785767223 */ /* 0x000fe20000000076 */
[----:B------:R-:W-:Y:S01]  /*8eb0*/  SHF.L.U32 R132, R143, 0x10, RZ ;  /* 0x000000108f847819 */ /* 0x000fe200000006ff */
[----:B------:R-:W-:Y:S01]  /*8ec0*/  FFMA R119, R133, R134, R119 ;  /* 0x0000008685777223 */ /* 0x000fe20000000077 */
[----:B------:R-:W-:Y:S01]  /*8ed0*/  F2FP.BF16.F32.PACK_AB R207, R105, R104 ;  /* 0x0000006869cf723e */ /* 0x000fe200000010ff */
[C---:B------:R-:W-:Y:S01]  /*8ee0*/  FMUL R120, R130.reuse, R78 ;  /* 0x0000004e82787220 */ /* 0x040fe20000400000 */
[----:B------:R-:W-:Y:S01]  /*8ef0*/  LOP3.LUT R134, R143, 0xffff0000, RZ, 0xc0, !PT ;  /* 0xffff00008f867812 */ /* 0x000fe200078ec0ff */
[----:B------:R-:W-:Y:S01]  /*8f00*/  FMUL R121, R130, R79 ;  /* 0x0000004f82797220 */ /* 0x000fe20000400000 */
[----:B---3--:R-:W-:Y:S01]  /*8f10*/  F2FP.BF16.F32.PACK_AB R208, R107, R106 ;  /* 0x0000006a6bd0723e */ /* 0x008fe200000010ff */
[----:B------:R1:W-:Y:S01]  /*8f20*/  @!P0 STS.128 [R191+0x1000], R204 ;  /* 0x001000ccbf008388 */ /* 0x0003e20000000c00 */
[C---:B------:R-:W-:Y:S01]  /*8f30*/  FFMA R120, R133.reuse, R132, R120 ;  /* 0x0000008485787223 */ /* 0x040fe20000000078 */
[----:B------:R-:W-:Y:S01]  /*8f40*/  FFMA R121, R133, R134, R121 ;  /* 0x0000008685797223 */ /* 0x000fe20000000079 */
[----:B------:R-:W-:Y:S01]  /*8f50*/  SHF.L.U32 R132, R144, 0x10, RZ ;  /* 0x0000001090847819 */ /* 0x000fe200000006ff */
[----:B------:R-:W-:Y:S01]  /*8f60*/  FMUL R122, R130, R80 ;  /* 0x00000050827a7220 */ /* 0x000fe20000400000 */
[----:B------:R-:W-:Y:S01]  /*8f70*/  LOP3.LUT R134, R144, 0xffff0000, RZ, 0xc0, !PT ;  /* 0xffff000090867812 */ /* 0x000fe200078ec0ff */
[C---:B------:R-:W-:Y:S01]  /*8f80*/  FMUL R123, R130.reuse, R81 ;  /* 0x00000051827b7220 */ /* 0x040fe20000400000 */
[----:B------:R-:W-:Y:S01]  /*8f90*/  SHF.L.U32 R135, R145, 0x10, RZ ;  /* 0x0000001091877819 */ /* 0x000fe200000006ff */
[C---:B------:R-:W-:Y:S01]  /*8fa0*/  FMUL R124, R130.reuse, R82 ;  /* 0x00000052827c7220 */ /* 0x040fe20000400000 */
[----:B------:R-:W-:Y:S01]  /*8fb0*/  F2FP.BF16.F32.PACK_AB R209, R109, R108 ;  /* 0x0000006c6dd1723e */ /* 0x000fe200000010ff */
[----:B------:R-:W-:Y:S01]  /*8fc0*/  FMUL R125, R130, R83 ;  /* 0x00000053827d7220 */ /* 0x000fe20000400000 */
[----:B------:R-:W-:Y:S01]  /*8fd0*/  F2FP.BF16.F32.PACK_AB R210, R111, R110 ;  /* 0x0000006e6fd2723e */ /* 0x000fe200000010ff */
[----:B------:R-:W-:Y:S01]  /*8fe0*/  FFMA R122, R133, R132, R122 ;  /* 0x00000084857a7223 */ /* 0x000fe2000000007a */
[----:B------:R-:W-:Y:S01]  /*8ff0*/  F2FP.BF16.F32.PACK_AB R211, R113, R112 ;  /* 0x0000007071d3723e */ /* 0x000fe200000010ff */
[C---:B------:R-:W-:Y:S01]  /*9000*/  FFMA R123, R133.reuse, R134, R123 ;  /* 0x00000086857b7223 */ /* 0x040fe2000000007b */
[----:B------:R-:W-:Y:S01]  /*9010*/  SHF.L.U32 R132, R146, 0x10, RZ ;  /* 0x0000001092847819 */ /* 0x000fe200000006ff */
[C---:B------:R-:W-:Y:S01]  /*9020*/  FFMA R124, R133.reuse, R135, R124 ;  /* 0x00000087857c7223 */ /* 0x040fe2000000007c */
[----:B------:R-:W-:Y:S01]  /*9030*/  FMUL R126, R130, R84 ;  /* 0x00000054827e7220 */ /* 0x000fe20000400000 */
[----:B------:R1:W-:Y:S01]  /*9040*/  @!P0 STS.128 [R199+0x1010], R208 ;  /* 0x001010d0c7008388 */ /* 0x0003e20000000c00 */
[----:B------:R-:W-:Y:S01]  /*9050*/  LOP3.LUT R134, R146, 0xffff0000, RZ, 0xc0, !PT ;  /* 0xffff000092867812 */ /* 0x000fe200078ec0ff */
[----:B------:R-:W-:Y:S01]  /*9060*/  FFMA R125, R133, R136, R125 ;  /* 0x00000088857d7223 */ /* 0x000fe2000000007d */
[C---:B------:R-:W-:Y:S01]  /*9070*/  FMUL R127, R130.reuse, R85 ;  /* 0x00000055827f7220 */ /* 0x040fe20000400000 */
[C---:B------:R-:W-:Y:S01]  /*9080*/  SHF.L.U32 R135, R147.reuse, 0x10, RZ ;  /* 0x0000001093877819 */ /* 0x040fe200000006ff */
[C---:B------:R-:W-:Y:S01]  /*9090*/  FMUL R128, R130.reuse, R86 ;  /* 0x0000005682807220 */ /* 0x040fe20000400000 */
[----:B------:R-:W-:Y:S01]  /*90a0*/  LOP3.LUT R136, R147, 0xffff0000, RZ, 0xc0, !PT ;  /* 0xffff000093887812 */ /* 0x000fe200078ec0ff */
[----:B------:R-:W-:Y:S01]  /*90b0*/  FMUL R129, R130, R87 ;  /* 0x0000005782817220 */ /* 0x000fe20000400000 */
[----:B------:R-:W-:Y:S01]  /*90c0*/  F2FP.BF16.F32.PACK_AB R212, R115, R114 ;  /* 0x0000007273d4723e */ /* 0x000fe200000010ff */
[----:B------:R-:W-:Y:S01]  /*90d0*/  FFMA R126, R133, R132, R126 ;  /* 0x00000084857e7223 */ /* 0x000fe2000000007e */
[----:B------:R-:W-:Y:S01]  /*90e0*/  F2FP.BF16.F32.PACK_AB R213, R117, R116 ;  /* 0x0000007475d5723e */ /* 0x000fe200000010ff */
[----:B------:R-:W-:Y:S01]  /*90f0*/  FFMA R127, R133, R134, R127 ;  /* 0x00000086857f7223 */ /* 0x000fe2000000007f */
[----:B------:R-:W-:Y:S01]  /*9100*/  F2FP.BF16.F32.PACK_AB R214, R119, R118 ;  /* 0x0000007677d6723e */ /* 0x000fe200000010ff */
[----:B------:R-:W-:Y:S01]  /*9110*/  FFMA R128, R133, R135, R128 ;  /* 0x0000008785807223 */ /* 0x000fe20000000080 */
[----:B------:R-:W-:Y:S01]  /*9120*/  F2FP.BF16.F32.PACK_AB R215, R121, R120 ;  /* 0x0000007879d7723e */ /* 0x000fe200000010ff */
[----:B------:R-:W-:Y:S01]  /*9130*/  FFMA R129, R133, R136, R129 ;  /* 0x0000008885817223 */ /* 0x000fe20000000081 */
[----:B------:R-:W-:Y:S02]  /*9140*/  F2FP.BF16.F32.PACK_AB R216, R123, R122 ;  /* 0x0000007a7bd8723e */ /* 0x000fe400000010ff */
[----:B------:R-:W-:Y:S01]  /*9150*/  F2FP.BF16.F32.PACK_AB R217, R125, R124 ;  /* 0x0000007c7dd9723e */ /* 0x000fe200000010ff */
[----:B------:R1:W-:Y:S01]  /*9160*/  @!P0 STS.128 [R197+0x1020], R212 ;  /* 0x001020d4c5008388 */ /* 0x0003e20000000c00 */
[----:B------:R-:W-:Y:S02]  /*9170*/  F2FP.BF16.F32.PACK_AB R218, R127, R126 ;  /* 0x0000007e7fda723e */ /* 0x000fe400000010ff */
[----:B------:R-:W-:Y:S05]  /*9180*/  F2FP.BF16.F32.PACK_AB R219, R129, R128 ;  /* 0x0000008081db723e */ /* 0x000fea00000010ff */
[----:B------:R1:W-:Y:S01]  /*9190*/  @!P0 STS.128 [R196+0x1010], R216 ;  /* 0x001010d8c4008388 */ /* 0x0003e20000000c00 */
[----:B------:R-:W-:Y:S01]  /*91a0*/  @!PT LDS RZ, [RZ] ;  /* 0x00000000fffff984 */ /* 0x000fe20000000800 */
[----:B------:R-:W-:Y:S01]  /*91b0*/  @!PT LDS RZ, [RZ] ;  /* 0x00000000fffff984 */ /* 0x000fe20000000800 */
[----:B------:R-:W-:Y:S01]  /*91c0*/  @!PT LDS RZ, [RZ] ;  /* 0x00000000fffff984 */ /* 0x000fe20000000800 */
[----:B------:R-:W-:Y:S01]  /*91d0*/  @!PT LDS RZ, [RZ] ;  /* 0x00000000fffff984 */ /* 0x000fe20000000800 */
[----:B------:R3:W-:Y:S07]  /*91e0*/  MEMBAR.ALL.CTA ;  /* 0x0000000000007992 */ /* 0x0007ee0000008000 */
[----:B---3--:R-:W3:Y:S01]  /*91f0*/  FENCE.VIEW.ASYNC.S ;  /* 0x00000000000073c6 */ /* 0x008ee20000000000 */
[----:B------:R-:W-:Y:S05]  /*9200*/  WARPSYNC.ALL ;  /* 0x0000000000007948 */ /* 0x000fea0003800000 */
[----:B------:R-:W-:Y:S01]  /*9210*/  BSSY.RECONVERGENT B0, `(.L_x_110) ;  /* 0x0000012000007945 */ /* 0x000fe20003800200 */
[----:B---3--:R-:W-:Y:S06]  /*9220*/  BAR.SYNC.DEFER_BLOCKING 0x1, 0x80 ;  /* 0x0042000000007b1d */ /* 0x008fec0000010000 */
[----:B------:R-:W-:Y:S05]  /*9230*/  @P1 BRA `(.L_x_111) ;  /* 0x00000000003c1947 */ /* 0x000fea0003800000 */
[----:B------:R-:W-:Y:S01]  /*9240*/  UIADD3 UR4, UPT, UPT, UR44, 0x200, URZ ;  /* 0x000002002c047890 */ /* 0x000fe2000fffe0ff */
[----:B------:R-:W-:Y:S01]  /*9250*/  R2UR UR49, R202 ;  /* 0x00000000ca3172ca */ /* 0x000fe200000e0000 */
[----:B------:R-:W-:Y:S01]  /*9260*/  UMOV UR51, UR60 ;  /* 0x0000003c00337c82 */ /* 0x000fe20008000000 */
[----:B------:R-:W-:Y:S01]  /*9270*/  UIADD3 UR8, UPT, UPT, UR44, 0x1200, URZ ;  /* 0x000012002c087890 */ /* 0x000fe2000fffe0ff */
[----:B------:R-:W-:Y:S02]  /*9280*/  UMOV UR10, UR50 ;  /* 0x00000032000a7c82 */ /* 0x000fe40008000000 */
[----:B------:R-:W-:Y:S01]  /*9290*/  IMAD.U32 R184, RZ, RZ, UR4 ;  /* 0x00000004ffb87e24 */ /* 0x000fe2000f8e00ff */
[----:B------:R-:W-:Y:S01]  /*92a0*/  UIADD3 UR4, UP0, UPT, UR54, 0xa80, URZ ;  /* 0x00000a8036047890 */ /* 0x000fe2000ff1e0ff */
[----:B------:R-:W-:Y:S03]  /*92b0*/  UMOV UR11, UR60 ;  /* 0x0000003c000b7c82 */ /* 0x000fe60008000000 */
[----:B------:R-:W-:Y:S01]  /*92c0*/  R2UR UR48, R184 ;  /* 0x00000000b83072ca */ /* 0x000fe200000e0000 */
[----:B------:R-:W-:Y:S02]  /*92d0*/  UIADD3.X UR5, UPT, UPT, URZ, UR55, URZ, UP0, !UPT ;  /* 0x00000037ff057290 */ /* 0x000fe400087fe4ff */
[----:B------:R-:W-:Y:S10]  /*92e0*/  UIADD3 UR9, UPT, UPT, UR49, 0x80, URZ ;  /* 0x0000008031097890 */ /* 0x000ff4000fffe0ff */
[----:B------:R3:W-:Y:S01]  /*92f0*/  UTMASTG.3D [UR48], [UR4] ;  /* 0x00000030040073b5 */ /* 0x0007e20008010000 */
[----:B------:R3:W-:Y:S01]  /*9300*/  UTMASTG.3D [UR8], [UR4] ;  /* 0x00000008040073b5 */ /* 0x0007e20008010000 */
[----:B------:R0:W-:Y:S01]  /*9310*/  UTMACMDFLUSH ;  /* 0x00000000000079b7 */ /* 0x0001e20000000000 */
[----:B---3--:R-:W-:Y:S04]  /*9320*/  DEPBAR.LE SB0, 0x1 ;  /* 0x000080400000791a */ /* 0x008fe80000000000 */
.L_x_111:
[----:B------:R-:W-:Y:S05]  /*9330*/  BSYNC.RECONVERGENT B0 ;  /* 0x0000000000007941 */ /* 0x000fea0003800200 */
.L_x_110:
[----:B------:R-:W-:Y:S01]  /*9340*/  BAR.SYNC.DEFER_BLOCKING 0x1, 0x80 ;  /* 0x0042000000007b1d */ /* 0x000fe20000010000 */
[----:B------:R-:W-:Y:S01]  /*9350*/  ISETP.NE.AND P1, PT, R195, RZ, PT ;  /* 0x000000ffc300720c */ /* 0x000fe20003f25270 */
[----:B------:R-:W-:Y:S01]  /*9360*/  UISETP.NE.AND UP0, UPT, UR52, URZ, UPT ;  /* 0x000000ff3400728c */ /* 0x000fe2000bf05270 */
[----:B------:R-:W-:Y:S11]  /*9370*/  LEA R3, R138, UR44, 0x3 ;  /* 0x0000002c8a037c11 */ /* 0x000ff6000f8e18ff */
[----:B------:R-:W-:Y:S01]  /*9380*/  @P1 SHF.L.U32 R6, RZ, 0x1f, RZ ;  /* 0x0000001fff061819 */ /* 0x000fe200000006ff */
[----:B------:R-:W-:Y:S06]  /*9390*/  BRA.U !UP0, `(.L_x_112) ;  /* 0x0000000108247547 */ /* 0x000fec000b800000 */
[----:B------:R-:W3:Y:S01]  /*93a0*/  S2R R0, SR_CgaCtaId ;  /* 0x0000000000007919 */ /* 0x000ee20000008800 */
[----:B------:R-:W-:Y:S01]  /*93b0*/  IMAD.U32 R4, RZ, RZ, UR46 ;  /* 0x0000002eff047e24 */ /* 0x000fe2000f8e00ff */
[----:B------:R-:W-:Y:S04]  /*93c0*/  UIADD3 UR4, UPT, UPT, UR46, 0x1, URZ ;  /* 0x000000012e047890 */ /* 0x000fe8000fffe0ff */
[----:B------:R-:W-:Y:S01]  /*93d0*/  @P1 LEA R4, R4, UR44, 0x3 ;  /* 0x0000002c04041c11 */ /* 0x000fe2000f8e18ff */
[----:B------:R-:W-:Y:S04]  /*93e0*/  UISETP.NE.AND UP0, UPT, UR4, 0x4, UPT ;  /* 0x000000040400788c */ /* 0x000fe8000bf05270 */
[----:B------:R-:W-:Y:S01]  /*93f0*/  @P1 VIADD R5, R4, 0x30 ;  /* 0x0000003004051836 */ /* 0x000fe20000000000 */
[----:B------:R-:W-:Y:S04]  /*9400*/  USEL UR46, UR4, URZ, UP0 ;  /* 0x000000ff042e7287 */ /* 0x000fe80008000000 */
[----:B---3--:R-:W-:Y:S04]  /*9410*/  @P1 PRMT R0, R0, 0x654, R5 ;  /* 0x0000065400001816 */ /* 0x008fe80000000005 */
[----:B------:R3:W-:Y:S04]  /*9420*/  @P1 SYNCS.ARRIVE.TRANS64.RED.A1T0 RZ, [R0+URZ], RZ ;  /* 0x000000ff00ff19a7 */ /* 0x0007e800081004ff */
.L_x_112:
[----:B------:R-:W4:Y:S01]  /*9430*/  @P1 SYNCS.PHASECHK.TRANS64.TRYWAIT P0, [R3+URZ+0x10], R6 ;  /* 0x00001006030015a7 */ /* 0x000f2200080011ff */
[----:B------:R-:W-:Y:S01]  /*9440*/  BSSY B1, `(.L_x_113) ;  /* 0x0000019000017945 */ /* 0x000fe20003800000 */
[----:B----4-:R-:W-:Y:S03]  /*9450*/  @P1 SEL R137, RZ, 0x1, !P0 ;  /* 0x00000001ff891807 */ /* 0x010fe60004000000 */
[----:B------:R-:W-:Y:S05]  /*9460*/  @!P1 BRA `(.L_x_114) ;  /* 0x0000000000589947 */ /* 0x000fea0003800000 */
[----:B------:R-:W-:Y:S01]  /*9470*/  ISETP.NE.AND P1, PT, R139, RZ, PT ;  /* 0x000000ff8b00720c */ /* 0x000fe20003f25270 */
[----:B------:R-:W-:Y:S01]  /*9480*/  BSSY B0, `(.L_x_115) ;  /* 0x000000a000007945 */ /* 0x000fe20003800000 */
[----:B------:R-:W-:Y:S11]  /*9490*/  ISETP.NE.AND P0, PT, R137, RZ, PT ;  /* 0x000000ff8900720c */ /* 0x000ff60003f05270 */
[----:B------:R-:W-:Y:S04]  /*94a0*/  @P1 IMAD R9, R138, 0x2000, R191 ;  /* 0x000020008a091824 */ /* 0x000fe800078e02bf */
[----:B------:R-:W-:Y:S01]  /*94b0*/  @P1 IMAD.IADD R7, R200, 0x1, R9 ;  /* 0x00000001c8071824 */ /* 0x000fe200078e0209 */
[----:B------:R-:W-:Y:S03]  /*94c0*/  @P1 IADD3 R5, PT, PT, R198, R9, RZ ;  /* 0x00000009c6051210 */ /* 0x000fe60007ffe0ff */
[----:B------:R-:W-:Y:S01]  /*94d0*/  @P1 IMAD.IADD R4, R190, 0x1, R7 ;  /* 0x00000001be041824 */ /* 0x000fe200078e0207 */
[----:B------:R-:W-:Y:S06]  /*94e0*/  @P0 BRA `(.L_x_116) ;  /* 0x00000000000c0947 */ /* 0x000fec0003800000 */
[----:B---3--:R-:W-:Y:S04]  /*94f0*/  SHF.L.U32 R0, RZ, 0x1f, RZ ;  /* 0x0000001fff007819 */ /* 0x008fe800000006ff */
[----:B------:R-:W3:Y:S02]  /*9500*/  SYNCS.PHASECHK.TRANS64.TRYWAIT P0, [R3+URZ+0x10], R0 ;  /* 0x00001000030075a7 */ /* 0x000ee400080011ff */
[----:B---3--:R-:W-:Y:S05]  /*9510*/  @!P0 BRA `(.L_x_117) ;  /* 0x000000a400f88947 */ /* 0x008fea0003800000 */
.L_x_116:
[----:B------:R-:W-:Y:S05]  /*9520*/  BSYNC B0 ;  /* 0x0000000000007941 */ /* 0x000fea0003800000 */
.L_x_115:
[----:B------:R-:W-:Y:S02]  /*9530*/  ISETP.NE.AND P0, PT, R139, RZ, PT ;  /* 0x000000ff8b00720c */ /* 0x000fe40003f05270 */
[----:B------:R-:W-:Y:S11]  /*9540*/  IADD3 R138, PT, PT, R138, 0x1, RZ ;  /* 0x000000018a8a7810 */ /* 0x000ff60007ffe0ff */
[----:B------:R4:W1:Y:S04]  /*9550*/  @P0 LDS.128 R160, [R5+0x20] ;  /* 0x0000200005a00984 */ /* 0x0008680000000c00 */
[----:B------:R4:W1:Y:S04]  /*9560*/  @P0 LDS.128 R140, [R5+0x1020] ;  /* 0x00102000058c0984 */ /* 0x0008680000000c00 */
[----:B------:R4:W1:Y:S04]  /*9570*/  @P0 LDS.128 R168, [R9] ;  /* 0x0000000009a80984 */ /* 0x0008680000000c00 */
[----:B------:R4:W1:Y:S04]  /*9580*/  @P0 LDS.128 R152, [R9+0x1000] ;  /* 0x0010000009980984 */ /* 0x0008680000000c00 */
[----:B------:R4:W1:Y:S04]  /*9590*/  @P0 LDS.128 R164, [R7+0x10] ;  /* 0x0000100007a40984 */ /* 0x0008680000000c00 */
[----:B------:R4:W1:Y:S04]  /*95a0*/  @P0 LDS.128 R148, [R7+0x1010] ;  /* 0x0010100007940984 */ /* 0x0008680000000c00 */
[----:B------:R4:W1:Y:S04]  /*95b0*/  @P0 LDS.128 R156, [R4+0x10] ;  /* 0x00001000049c0984 */ /* 0x0008680000000c00 */
[----:B------:R4:W1:Y:S02]  /*95c0*/  @P0 LDS.128 R144, [R4+0x1010] ;  /* 0x0010100004900984 */ /* 0x0008640000000c00 */
.L_x_114:
[----:B------:R-:W-:Y:S05]  /*95d0*/  BSYNC B1 ;  /* 0x0000000000017941 */ /* 0x000fea0003800000 */
.L_x_113:
[----:B------:R-:W-:Y:S05]  /*95e0*/  VIADD R201, R201, 0x400000 ;  /* 0x00400000c9c97836 */ /* 0x000fea0000000000 */
[----:B---3--:R-:W-:Y:S04]  /*95f0*/  SHF.R.U32.HI R0, RZ, 0x15, R201 ;  /* 0x00000015ff007819 */ /* 0x008fe800000116c9 */
[----:B------:R-:W-:Y:S04]  /*9600*/  LOP3.LUT R17, R0, 0x3, RZ, 0xc0, !PT ;  /* 0x0000000300117812 */ /* 0x000fe800078ec0ff */
[----:B------:R-:W-:Y:S11]  /*9610*/  ISETP.NE.AND P0, PT, R192, R17, PT ;  /* 0x00000011c000720c */ /* 0x000ff60003f05270 */
[----:B------:R-:W-:Y:S02]  /*9620*/  @!UPT UIADD3 URZ, UPT, UPT, URZ, URZ, URZ ;  /* 0x000000fffffff290 */ /* 0x000fe4000fffe0ff */
[----:B------:R-:W-:Y:S05]  /*9630*/  @P0 BRA `(.L_x_118) ;  /* 0x0000000000bc0947 */ /* 0x000fea0003800000 */
        /* <DEDUP_REMOVED lines=8> */
[----:B------:R-:W3:Y:S01]  /*96c0*/  LDCU.64 UR6, c[0x4][0x78] ;  /* 0x01000f00ff0677ac */ /* 0x000ee20008000a00 */
[----:B------:R-:W1:Y:S01]  /*96d0*/  LDC.64 R14, c[0x4][R15] ;  /* 0x010000000f0e7b82 */ /* 0x000e620000000a00 */
[----:B------:R-:W5:Y:S01]  /*96e0*/  LDCU.64 UR4, c[0x4][0x10] ;  /* 0x01000200ff0477ac */ /* 0x000f620008000a00 */
[----:B----4-:R-:W-:Y:S01]  /*96f0*/  MOV R5, UR9 ;  /* 0x0000000900057c02 */ /* 0x010fe20008000f00 */
[----:B------:R-:W-:Y:S01]  /*9700*/  IMAD.U32 R4, RZ, RZ, UR8 ;  /* 0x00000008ff047e24 */ /* 0x000fe2000f8e00ff */
[----:B---3--:R-:W-:Y:S01]  /*9710*/  MOV R7, UR7 ;  /* 0x0000000700077c02 */ /* 0x008fe20008000f00 */
[----:B------:R-:W-:Y:S01]  /*9720*/  IMAD.U32 R6, RZ, RZ, UR6 ;  /* 0x00000006ff067e24 */ /* 0x000fe2000f8e00ff */
[----:B-----5:R-:W-:Y:S01]  /*9730*/  MOV R11, UR5 ;  /* 0x00000005000b7c02 */ /* 0x020fe20008000f00 */
[----:B------:R-:W-:Y:S02]  /*9740*/  IMAD.U32 R10, RZ, RZ, UR4 ;  /* 0x00000004ff0a7e24 */ /* 0x000fe4000f8e00ff */
[----:B------:R-:W-:Y:S07]  /*9750*/  LEPC R20, `(.L_x_119) ;  /* 0x000000001014794e */ /* 0x000fee0000000000 */
[----:B-12---:R-:W-:Y:S05]  /*9760*/  CALL.ABS.NOINC R14 ;  /* 0x000000000e007343 */ /* 0x006fea0003c00000 */
.L_x_119:
[----:B------:R-:W-:Y:S05]  /*9770*/  WARPSYNC.ALL ;  /* 0x0000000000007948 */ /* 0x000fea0003800000 */
[C---:B------:R-:W-:Y:S01]  /*9780*/  R2UR UR4, R201.reuse ;  /* 0x00000000c90472ca */ /* 0x040fe200000e0000 */
[----:B------:R-:W-:Y:S05]  /*9790*/  VIADD R0, R201, 0x80 ;  /* 0x00000080c9007836 */ /* 0x000fea0000000000 */
[----:B------:R-:W-:Y:S04]  /*97a0*/  SHF.R.U32.HI R0, RZ, 0x15, R0 ;  /* 0x00000015ff007819 */ /* 0x000fe80000011600 */
[----:B------:R-:W-:Y:S03]  /*97b0*/  LOP3.LUT P0, RZ, R0, 0x3, R181, 0x48, !PT ;  /* 0x0000000300ff7812 */ /* 0x000fe600078048b5 */
[----:B------:R-:W3:Y:S10]  /*97c0*/  LDTM.x32 R24, tmem[UR4] ;  /* 0x00000004001879ee */ /* 0x000ef400082c0000 */
[----:B---3--:R-:W-:Y:S05]  /*97d0*/  @!P0 BRA `(.L_x_120) ;  /* 0x0000000000408947 */ /* 0x008fea0003800000 */
        /* <DEDUP_REMOVED lines=16> */
.L_x_120:
[----:B------:R-:W-:Y:S05]  /*98e0*/  WARPSYNC.ALL ;  /* 0x0000000000007948 */ /* 0x000fea0003800000 */
[----:B------:R-:W-:Y:S11]  /*98f0*/  R2UR UR4, R201 ;  /* 0x00000000c90472ca */ /* 0x000ff600000e0000 */
[----:B------:R-:W-:Y:S02]  /*9900*/  @!UPT UIADD3 URZ, UPT, UPT, URZ, URZ, URZ ;  /* 0x000000fffffff290 */ /* 0x000fe4000fffe0ff */
[----:B------:R-:W3:Y:S02]  /*9910*/  LDTM.x32 R56, tmem[UR4+0x80] ;  /* 0x00008004003879ee */ /* 0x000ee400082c0000 */
[----:B---3--:R-:W-:Y:S01]  /*9920*/  NOP ;  /* 0x0000000000007918 */ /* 0x008fe20000000000 */
.L_x_118:
[----:B-1----:R-:W-:Y:S01]  /*9930*/  SHF.L.U32 R18, R168, 0x10, RZ ;  /* 0x00000010a8127819 */ /* 0x002fe200000006ff */
[----:B------:R-:W-:Y:S01]  /*9940*/  FMUL R0, R130, R24 ;  /* 0x0000001882007220 */ /* 0x000fe20000400000 */
[C---:B------:R-:W-:Y:S01]  /*9950*/  SHF.L.U32 R19, R169.reuse, 0x10, RZ ;  /* 0x00000010a9137819 */ /* 0x040fe200000006ff */
[----:B------:R-:W-:Y:S05]  /*9960*/  WARPSYNC.ALL ;  /* 0x0000000000007948 */ /* 0x000fea0003800000 */
[----:B------:R-:W-:Y:S01]  /*9970*/  LOP3.LUT R20, R169, 0xffff0000, RZ, 0xc0, !PT ;  /* 0xffff0000a9147812 */ /* 0x000fe200078ec0ff */
[----:B------:R-:W1:Y:S01]  /*9980*/  S2UR UR5, SR_CgaCtaId ;  /* 0x00000000000579c3 */ /* 0x000e620000008800 */
[----:B------:R-:W-:Y:S01]  /*9990*/  ISETP.NE.AND P1, PT, R192, R17, PT ;  /* 0x00000011c000720c */ /* 0x000fe20003f25270 */
[----:B------:R-:W-:Y:S01]  /*99a0*/  FFMA R0, R133, R18, R0 ;  /* 0x0000001285007223 */ /* 0x000fe20000000000 */
[----:B------:R-:W-:Y:S01]  /*99b0*/  LOP3.LUT R18, R168, 0xffff0000, RZ, 0xc0, !PT ;  /* 0xffff0000a8127812 */ /* 0x000fe200078ec0ff */
[----:B------:R-:W-:Y:S01]  /*99c0*/  FMUL R3, R130, R25 ;  /* 0x0000001982037220 */ /* 0x000fe20000400000 */
[----:B------:R-:W-:Y:S01]  /*99d0*/  LOP3.LUT R16, R164, 0xffff0000, RZ, 0xc0, !PT ;  /* 0xffff0000a4107812 */ /* 0x000fe200078ec0ff */
[C---:B----4-:R-:W-:Y:S01]  /*99e0*/  FMUL R4, R130.reuse, R26 ;  /* 0x0000001a82047220 */ /* 0x050fe20000400000 */
[----:B------:R-:W-:Y:S01]  /*99f0*/  SHF.L.U32 R15, R165, 0x10, RZ ;  /* 0x00000010a50f7819 */ /* 0x000fe200000006ff */
[----:B------:R-:W-:Y:S01]  /*9a00*/  FMUL R5, R130, R27 ;  /* 0x0000001b82057220 */ /* 0x000fe20000400000 */
[----:B------:R-:W-:Y:S01]  /*9a10*/  SHF.L.U32 R17, R166, 0x10, RZ ;  /* 0x00000010a6117819 */ /* 0x000fe200000006ff */
[C---:B------:R-:W-:Y:S01]  /*9a20*/  FFMA R3, R133.reuse, R18, R3 ;  /* 0x0000001285037223 */ /* 0x040fe20000000003 */
[----:B------:R-:W-:Y:S01]  /*9a30*/  SHF.L.U32 R18, R170, 0x10, RZ ;  /* 0x00000010aa127819 */ /* 0x000fe200000006ff */
[C---:B------:R-:W-:Y:S01]  /*9a40*/  FFMA R4, R133.reuse, R19, R4 ;  /* 0x0000001385047223 */ /* 0x040fe20000000004 */
[----:B------:R-:W-:Y:S01]  /*9a50*/  SHF.L.U32 R19, R164, 0x10, RZ ;  /* 0x00000010a4137819 */ /* 0x000fe200000006ff */
[----:B------:R-:W-:Y:S01]  /*9a60*/  FFMA R5, R133, R20, R5 ;  /* 0x0000001485057223 */ /* 0x000fe20000000005 */
[----:B------:R-:W-:Y:S01]  /*9a70*/  LOP3.LUT R20, R170, 0xffff0000, RZ, 0xc0, !PT ;  /* 0xffff0000aa147812 */ /* 0x000fe200078ec0ff */
[C---:B------:R-:W-:Y:S01]  /*9a80*/  FMUL R6, R130.reuse, R28 ;  /* 0x0000001c82067220 */ /* 0x040fe20000400000 */
[----:B------:R-:W-:Y:S01]  /*9a90*/  F2FP.BF16.F32.PACK_AB R88, R3, R0 ;  /* 0x000000000358723e */ /* 0x000fe200000010ff */
[C---:B------:R-:W-:Y:S01]  /*9aa0*/  FMUL R7, R130.reuse, R29 ;  /* 0x0000001d82077220 */ /* 0x040fe20000400000 */
[----:B------:R-:W-:Y:S01]  /*9ab0*/  F2FP.BF16.F32.PACK_AB R89, R5, R4 ;  /* 0x000000040559723e */ /* 0x000fe200000010ff */
[----:B------:R-:W-:Y:S01]  /*9ac0*/  FFMA R6, R133, R18, R6 ;  /* 0x0000001285067223 */ /* 0x000fe20000000006 */
[----:B------:R-:W-:Y:S01]  /*9ad0*/  SHF.L.U32 R18, R171, 0x10, RZ ;  /* 0x00000010ab127819 */ /* 0x000fe200000006ff */
[----:B------:R-:W-:Y:S01]  /*9ae0*/  FFMA R7, R133, R20, R7 ;  /* 0x0000001485077223 */ /* 0x000fe20000000007 */
[----:B------:R-:W-:Y:S01]  /*9af0*/  LOP3.LUT R20, R171, 0xffff0000, RZ, 0xc0, !PT ;  /* 0xffff0000ab147812 */ /* 0x000fe200078ec0ff */
[C---:B------:R-:W-:Y:S01]  /*9b00*/  FMUL R8, R130.reuse, R30 ;  /* 0x0000001e82087220 */ /* 0x040fe20000400000 */
[----:B------:R-:W-:Y:S01]  /*9b10*/  ISETP.NE.AND P2, PT, R195, RZ, PT ;  /* 0x000000ffc300720c */ /* 0x000fe20003f45270 */
[----:B------:R-:W-:Y:S01]  /*9b20*/  FMUL R9, R130, R31 ;  /* 0x0000001f82097220 */ /* 0x000fe20000400000 */
[----:B------:R-:W-:Y:S01]  /*9b30*/  F2FP.BF16.F32.PACK_AB R90, R7, R6 ;  /* 0x00000006075a723e */ /* 0x000fe200000010ff */
[----:B------:R-:W-:Y:S01]  /*9b40*/  UIADD3 UR4, UPT, UPT, UR44, 0x88, URZ ;  /* 0x000000882c047890 */ /* 0x000fe2000fffe0ff */
[----:B------:R-:W-:Y:S01]  /*9b50*/  ISETP.NE.AND P0, PT, R192, RZ, PT ;  /* 0x000000ffc000720c */ /* 0x000fe20003f05270 */
[----:B------:R-:W-:Y:S01]  /*9b60*/  FFMA R8, R133, R18, R8 ;  /* 0x0000001285087223 */ /* 0x000fe20000000008 */
[----:B------:R-:W-:Y:S01]  /*9b70*/  LOP3.LUT R18, R165, 0xffff0000, RZ, 0xc0, !PT ;  /* 0xffff0000a5127812 */ /* 0x000fe200078ec0ff */
[----:B------:R-:W-:Y:S01]  /*9b80*/  FFMA R9, R133, R20, R9 ;  /* 0x0000001485097223 */ /* 0x000fe20000000009 */
[----:B------:R-:W-:Y:S01]  /*9b90*/  LOP3.LUT R20, R167, 0xffff0000, RZ, 0xc0, !PT ;  /* 0xffff0000a7147812 */ /* 0x000fe200078ec0ff */
[----:B-1----:R-:W-:Y:S01]  /*9ba0*/  UPRMT UR4, UR5, 0x654, UR4 ;  /* 0x0000065405047896 */ /* 0x002fe20008000004 */
[----:B------:R-:W-:Y:S01]  /*9bb0*/  NOP ;  /* 0x0000000000007918 */ /* 0x000fe20000000000 */
[C---:B------:R-:W-:Y:S01]  /*9bc0*/  FMUL R10, R130.reuse, R32 ;  /* 0x00000020820a7220 */ /* 0x040fe20000400000 */
[----:B------:R-:W-:Y:S01]  /*9bd0*/  F2FP.BF16.F32.PACK_AB R91, R9, R8 ;  /* 0x00000008095b723e */ /* 0x000fe200000010ff */
[C---:B------:R-:W-:Y:S01]  /*9be0*/  FMUL R11, R130.reuse, R33 ;  /* 0x00000021820b7220 */ /* 0x040fe20000400000 */
[C---:B------:R-:W-:Y:S01]  /*9bf0*/  FMUL R12, R130.reuse, R34 ;  /* 0x00000022820c7220 */ /* 0x040fe20000400000 */
[----:B------:R-:W-:Y:S01]  /*9c00*/  FMUL R13, R130, R35 ;  /* 0x00000023820d7220 */ /* 0x000fe20000400000 */
[----:B------:R-:W-:Y:S01]  /*9c10*/  FFMA R10, R133, R19, R10 ;  /* 0x00000013850a7223 */ /* 0x000fe2000000000a */
[----:B------:R-:W-:Y:S01]  /*9c20*/  SHF.L.U32 R19, R167, 0x10, RZ ;  /* 0x00000010a7137819 */ /* 0x000fe200000006ff */
[----:B------:R-:W-:Y:S01]  /*9c30*/  SYNCS.ARRIVE.TRANS64.RED.A1T0 RZ, [UR4], RZ ;  /* 0x000000ffffff79a7 */ /* 0x000fe20008100404 */
[----:B------:R1:W-:Y:S01]  /*9c40*/  @!P1 STS.128 [R191+0x2000], R88 ;  /* 0x00200058bf009388 */ /* 0x0003e20000000c00 */
[C---:B------:R-:W-:Y:S01]  /*9c50*/  FFMA R11, R133.reuse, R16, R11 ;  /* 0x00000010850b7223 */ /* 0x040fe2000000000b */
[C---:B------:R-:W-:Y:S01]  /*9c60*/  FFMA R12, R133.reuse, R15, R12 ;  /* 0x0000000f850c7223 */ /* 0x040fe2000000000c */
[----:B------:R-:W-:Y:S01]  /*9c70*/  FFMA R13, R133, R18, R13 ;  /* 0x00000012850d7223 */ /* 0x000fe2000000000d */
[----:B------:R-:W-:Y:S01]  /*9c80*/  LOP3.LUT R18, R166, 0xffff0000, RZ, 0xc0, !PT ;  /* 0xffff0000a6127812 */ /* 0x000fe200078ec0ff */
[C---:B------:R-:W-:Y:S01]  /*9c90*/  FMUL R14, R130.reuse, R36 ;  /* 0x00000024820e7220 */ /* 0x040fe20000400000 */
[----:B------:R-:W-:Y:S01]  /*9ca0*/  F2FP.BF16.F32.PACK_AB R92, R11, R10 ;  /* 0x0000000a0b5c723e */ /* 0x000fe200000010ff */
[----:B------:R-:W-:Y:S01]  /*9cb0*/  FMUL R15, R130, R37 ;  /* 0x00000025820f7220 */ /* 0x000fe20000400000 */
[----:B------:R-:W-:Y:S01]  /*9cc0*/  SHF.L.U32 R11, R160, 0x10, RZ ;  /* 0x00000010a00b7819 */ /* 0x000fe200000006ff */
[----:B------:R-:W-:Y:S01]  /*9cd0*/  FFMA R14, R133, R17, R14 ;  /* 0x00000011850e7223 */ /* 0x000fe2000000000e */
[----:B------:R-:W-:Y:S01]  /*9ce0*/  F2FP.BF16.F32.PACK_AB R93, R13, R12 ;  /* 0x0000000c0d5d723e */ /* 0x000fe200000010ff */
[----:B------:R-:W-:Y:S01]  /*9cf0*/  FMUL R16, R130, R38 ;  /* 0x0000002682107220 */ /* 0x000fe20000400000 */
[----:B------:R-:W-:Y:S01]  /*9d00*/  LOP3.LUT R12, R160, 0xffff0000, RZ, 0xc0, !PT ;  /* 0xffff0000a00c7812 */ /* 0x000fe200078ec0ff */
[----:B------:R-:W-:Y:S01]  /*9d10*/  FMUL R17, R130, R39 ;  /* 0x0000002782117220 */ /* 0x000fe20000400000 */
[----:B------:R-:W-:Y:S01]  /*9d20*/  SHF.L.U32 R13, R161, 0x10, RZ ;  /* 0x00000010a10d7819 */ /* 0x000fe200000006ff */
[C---:B------:R-:W-:Y:S01]  /*9d30*/  FFMA R15, R133.reuse, R18, R15 ;  /* 0x00000012850f7223 */ /* 0x040fe2000000000f */
[----:B------:R-:W-:Y:S01]  /*9d40*/  LOP3.LUT R18, R158, 0xffff0000, RZ, 0xc0, !PT ;  /* 0xffff00009e127812 */ /* 0x000fe200078ec0ff */
[C---:B------:R-:W-:Y:S01]  /*9d50*/  FFMA R16, R133.reuse, R19, R16 ;  /* 0x0000001385107223 */ /* 0x040fe20000000010 */
[C---:B------:R-:W-:Y:S01]  /*9d60*/  FMUL R8, R130.reuse, R40 ;  /* 0x0000002882087220 */ /* 0x040fe20000400000 */
[----:B------:R-:W-:Y:S01]  /*9d70*/  FFMA R17, R133, R20, R17 ;  /* 0x0000001485117223 */ /* 0x000fe20000000011 */
[----:B------:R-:W-:Y:S01]  /*9d80*/  F2FP.BF16.F32.PACK_AB R94, R15, R14 ;  /* 0x0000000e0f5e723e */ /* 0x000fe200000010ff */
[C---:B------:R-:W-:Y:S01]  /*9d90*/  FMUL R9, R130.reuse, R41 ;  /* 0x0000002982097220 */ /* 0x040fe20000400000 */
[----:B------:R-:W-:Y:S01]  /*9da0*/  LOP3.LUT R14, R161, 0xffff0000, RZ, 0xc0, !PT ;  /* 0xffff0000a10e7812 */ /* 0x000fe200078ec0ff */
[----:B------:R-:W-:Y:S01]  /*9db0*/  FFMA R8, R133, R11, R8 ;  /* 0x0000000b85087223 */ /* 0x000fe20000000008 */
[----:B------:R-:W-:Y:S01]  /*9dc0*/  F2FP.BF16.F32.PACK_AB R95, R17, R16 ;  /* 0x00000010115f723e */ /* 0x000fe200000010ff */
[----:B------:R-:W-:Y:S01]  /*9dd0*/  FMUL R10, R130, R42 ;  /* 0x0000002a820a7220 */ /* 0x000fe20000400000 */
[----:B------:R-:W-:Y:S01]  /*9de0*/  SHF.L.U32 R15, R162, 0x10, RZ ;  /* 0x00000010a20f7819 */ /* 0x000fe200000006ff */
[----:B------:R-:W-:Y:S01]  /*9df0*/  FMUL R11, R130, R43 ;  /* 0x0000002b820b7220 */ /* 0x000fe20000400000 */
[----:B------:R-:W-:Y:S01]  /*9e00*/  LOP3.LUT R16, R157, 0xffff0000, RZ, 0xc0, !PT ;  /* 0xffff00009d107812 */ /* 0x000fe200078ec0ff */
[----:B------:R-:W-:Y:S01]  /*9e10*/  FFMA R9, R133, R12, R9 ;  /* 0x0000000c85097223 */ /* 0x000fe20000000009 */
[----:B------:R-:W-:Y:S01]  /*9e20*/  SHF.L.U32 R17, R159, 0x10, RZ ;  /* 0x000000109f117819 */ /* 0x000fe200000006ff */
[----:B------:R-:W-:Y:S01]  /*9e30*/  FFMA R10, R133, R13, R10 ;  /* 0x0000000d850a7223 */ /* 0x000fe2000000000a */
[----:B------:R-:W-:Y:S01]  /*9e40*/  LOP3.LUT R20, R159, 0xffff0000, RZ, 0xc0, !PT ;  /* 0xffff00009f147812 */ /* 0x000fe200078ec0ff */
[----:B------:R-:W-:Y:S01]  /*9e50*/  FFMA R11, R133, R14, R11 ;  /* 0x0000000e850b7223 */ /* 0x000fe2000000000b */
[----:B------:R-:W-:Y:S01]  /*9e60*/  LOP3.LUT R14, R162, 0xffff0000, RZ, 0xc0, !PT ;  /* 0xffff0000a20e7812 */ /* 0x000fe200078ec0ff */
[C---:B------:R-:W-:Y:S01]  /*9e70*/  FMUL R12, R130.reuse, R44 ;  /* 0x0000002c820c7220 */ /* 0x040fe20000400000 */
[----:B-1----:R-:W-:Y:S01]  /*9e80*/  F2FP.BF16.F32.PACK_AB R88, R9, R8 ;  /* 0x000000080958723e */ /* 0x002fe200000010ff */
[----:B------:R1:W-:Y:S01]  /*9e90*/  @!P1 STS.128 [R199+0x2010], R92 ;  /* 0x0020105cc7009388 */ /* 0x0003e20000000c00 */
[----:B------:R-:W-:Y:S01]  /*9ea0*/  F2FP.BF16.F32.PACK_AB R89, R11, R10 ;  /* 0x0000000a0b59723e */ /* 0x000fe200000010ff */
[----:B------:R-:W-:Y:S01]  /*9eb0*/  FMUL R13, R130, R45 ;  /* 0x0000002d820d7220 */ /* 0x000fe20000400000 */
[----:B------:R-:W-:Y:S01]  /*9ec0*/  SHF.L.U32 R11, R163, 0x10, RZ ;  /* 0x00000010a30b7819 */ /* 0x000fe200000006ff */
[C---:B------:R-:W-:Y:S01]  /*9ed0*/  FFMA R12, R133.reuse, R15, R12 ;  /* 0x0000000f850c7223 */ /* 0x040fe2000000000c */
[----:B------:R-:W-:Y:S01]  /*9ee0*/  SHF.L.U32 R15, R156, 0x10, RZ ;  /* 0x000000109c0f7819 */ /* 0x000fe200000006ff */
[----:B------:R-:W-:Y:S01]  /*9ef0*/  FFMA R13, R133, R14, R13 ;  /* 0x0000000e850d7223 */ /* 0x000fe2000000000d */
[----:B------:R-:W-:Y:S01]  /*9f00*/  LOP3.LUT R14, R163, 0xffff0000, RZ, 0xc0, !PT ;  /* 0xffff0000a30e7812 */ /* 0x000fe200078ec0ff */
[C---:B------:R-:W-:Y:S01]  /*9f10*/  FMUL R8, R130.reuse, R46 ;  /* 0x0000002e82087220 */ /* 0x040fe20000400000 */
[C---:B------:R-:W-:Y:S01]  /*9f20*/  FMUL R9, R130.reuse, R47 ;  /* 0x0000002f82097220 */ /* 0x040fe20000400000 */
[----:B------:R-:W-:Y:S01]  /*9f30*/  FMUL R10, R130, R48 ;  /* 0x00000030820a7220 */ /* 0x000fe20000400000 */
[----:B------:R-:W-:Y:S01]  /*9f40*/  F2FP.BF16.F32.PACK_AB R90, R13, R12 ;  /* 0x0000000c0d5a723e */ /* 0x000fe200000010ff */
[C---:B------:R-:W-:Y:S01]  /*9f50*/  FFMA R8, R133.reuse, R11, R8 ;  /* 0x0000000b85087223 */ /* 0x040fe20000000008 */
[C---:B------:R-:W-:Y:S01]  /*9f60*/  FFMA R9, R133.reuse, R14, R9 ;  /* 0x0000000e85097223 */ /* 0x040fe20000000009 */
[----:B------:R-:W-:Y:S01]  /*9f70*/  LOP3.LUT R14, R156, 0xffff0000, RZ, 0xc0, !PT ;  /* 0xffff00009c0e7812 */ /* 0x000fe200078ec0ff */
[----:B------:R-:W-:Y:S01]  /*9f80*/  FFMA R10, R133, R15, R10 ;  /* 0x0000000f850a7223 */ /* 0x000fe2000000000a */
[----:B------:R-:W-:Y:S01]  /*9f90*/  SHF.L.U32 R15, R157, 0x10, RZ ;  /* 0x000000109d0f7819 */ /* 0x000fe200000006ff */
[C---:B------:R-:W-:Y:S01]  /*9fa0*/  FMUL R11, R130.reuse, R49 ;  /* 0x00000031820b7220 */ /* 0x040fe20000400000 */
[----:B------:R-:W-:Y:S01]  /*9fb0*/  F2FP.BF16.F32.PACK_AB R91, R9, R8 ;  /* 0x00000008095b723e */ /* 0x000fe200000010ff */
[C---:B------:R-:W-:Y:S01]  /*9fc0*/  FMUL R12, R130.reuse, R50 ;  /* 0x00000032820c7220 */ /* 0x040fe20000400000 */
[C---:B------:R-:W-:Y:S01]  /*9fd0*/  FMUL R13, R130.reuse, R51 ;  /* 0x00000033820d7220 */ /* 0x040fe20000400000 */
[C---:B------:R-:W-:Y:S01]  /*9fe0*/  FFMA R11, R133.reuse, R14, R11 ;  /* 0x0000000e850b7223 */ /* 0x040fe2000000000b */
[----:B------:R-:W-:Y:S01]  /*9ff0*/  FMUL R8, R130, R52 ;  /* 0x0000003482087220 */ /* 0x000fe20000400000 */
[C---:B------:R-:W-:Y:S01]  /*a000*/  FFMA R12, R133.reuse, R15, R12 ;  /* 0x0000000f850c7223 */ /* 0x040fe2000000000c */
[C---:B------:R-:W-:Y:S01]  /*a010*/  FFMA R13, R133.reuse, R16, R13 ;  /* 0x00000010850d7223 */ /* 0x040fe2000000000d */
[----:B------:R-:W-:Y:S01]  /*a020*/  SHF.L.U32 R16, R158, 0x10, RZ ;  /* 0x000000109e107819 */ /* 0x000fe200000006ff */
[C---:B------:R-:W-:Y:S01]  /*a030*/  FMUL R9, R130.reuse, R53 ;  /* 0x0000003582097220 */ /* 0x040fe20000400000 */
[C---:B------:R-:W-:Y:S01]  /*a040*/  FMUL R14, R130.reuse, R54 ;  /* 0x00000036820e7220 */ /* 0x040fe20000400000 */
[----:B------:R-:W-:Y:S01]  /*a050*/  FMUL R15, R130, R55 ;  /* 0x00000037820f7220 */ /* 0x000fe20000400000 */
[----:B------:R3:W-:Y:S01]  /*a060*/  @!P1 STS.128 [R197+0x2020], R88 ;  /* 0x00202058c5009388 */ /* 0x0007e20000000c00 */
[----:B------:R-:W-:Y:S01]  /*a070*/  FFMA R8, R133, R16, R8 ;  /* 0x0000001085087223 */ /* 0x000fe20000000008 */
[----:B-1----:R-:W-:Y:S01]  /*a080*/  F2FP.BF16.F32.PACK_AB R93, R13, R12 ;  /* 0x0000000c0d5d723e */ /* 0x002fe200000010ff */
[C---:B------:R-:W-:Y:S01]  /*a090*/  FFMA R9, R133.reuse, R18, R9 ;  /* 0x0000001285097223 */ /* 0x040fe20000000009 */
[C---:B------:R-:W-:Y:S01]  /*a0a0*/  LOP3.LUT R12, R152.reuse, 0xffff0000, RZ, 0xc0, !PT ;  /* 0xffff0000980c7812 */ /* 0x040fe200078ec0ff */
[C---:B------:R-:W-:Y:S01]  /*a0b0*/  FFMA R14, R133.reuse, R17, R14 ;  /* 0x00000011850e7223 */ /* 0x040fe2000000000e */
[----:B------:R-:W-:Y:S01]  /*a0c0*/  SHF.L.U32 R17, R152, 0x10, RZ ;  /* 0x0000001098117819 */ /* 0x000fe200000006ff */
[----:B------:R-:W-:Y:S01]  /*a0d0*/  FFMA R15, R133, R20, R15 ;  /* 0x00000014850f7223 */ /* 0x000fe2000000000f */
[----:B------:R-:W-:Y:S01]  /*a0e0*/  F2FP.BF16.F32.PACK_AB R94, R9, R8 ;  /* 0x00000008095e723e */ /* 0x000fe200000010ff */
        /* <DEDUP_REMOVED lines=8> */
[----:B------:R-:W-:Y:S01]  /*a170*/  FMUL R9, R130, R58 ;  /* 0x0000003a82097220 */ /* 0x000fe20000400000 */
[----:B------:R-:W-:Y:S01]  /*a180*/  SHF.L.U32 R18, R154, 0x10, RZ ;  /* 0x000000109a127819 */ /* 0x000fe200000006ff */
[----:B------:R-:W-:Y:S01]  /*a190*/  FMUL R10, R130, R59 ;  /* 0x0000003b820a7220 */ /* 0x000fe20000400000 */
[----:B------:R-:W-:Y:S01]  /*a1a0*/  LOP3.LUT R15, R154, 0xffff0000, RZ, 0xc0, !PT ;  /* 0xffff00009a0f7812 */ /* 0x000fe200078ec0ff */
[----:B------:R-:W-:Y:S01]  /*a1b0*/  FMUL R11, R130, R60 ;  /* 0x0000003c820b7220 */ /* 0x000fe20000400000 */
[----:B------:R-:W-:Y:S01]  /*a1c0*/  LOP3.LUT R17, R155, 0xffff0000, RZ, 0xc0, !PT ;  /* 0xffff00009b117812 */ /* 0x000fe200078ec0ff */
[C---:B------:R-:W-:Y:S01]  /*a1d0*/  FFMA R9, R133.reuse, R14, R9 ;  /* 0x0000000e85097223 */ /* 0x040fe20000000009 */
[----:B------:R-:W-:Y:S01]  /*a1e0*/  F2FP.BF16.F32.PACK_AB R96, R8, R16 ;  /* 0x000000100860723e */ /* 0x000fe200000010ff */
[----:B------:R-:W-:Y:S01]  /*a1f0*/  FFMA R10, R133, R13, R10 ;  /* 0x0000000d850a7223 */ /* 0x000fe2000000000a */
[----:B------:R-:W-:Y:S01]  /*a200*/  LOP3.LUT R16, R141, 0xffff0000, RZ, 0xc0, !PT ;  /* 0xffff00008d107812 */ /* 0x000fe200078ec0ff */
[C---:B------:R-:W-:Y:S01]  /*a210*/  FMUL R12, R130.reuse, R61 ;  /* 0x0000003d820c7220 */ /* 0x040fe20000400000 */
[----:B------:R-:W-:Y:S01]  /*a220*/  LOP3.LUT R20, R147, 0xffff0000, RZ, 0xc0, !PT ;  /* 0xffff000093147812 */ /* 0x000fe200078ec0ff */
[----:B------:R-:W-:Y:S01]  /*a230*/  FFMA R11, R133, R18, R11 ;  /* 0x00000012850b7223 */ /* 0x000fe2000000000b */
[----:B------:R-:W-:Y:S01]  /*a240*/  SHF.L.U32 R18, R155, 0x10, RZ ;  /* 0x000000109b127819 */ /* 0x000fe200000006ff */
[----:B------:R-:W-:Y:S01]  /*a250*/  FMUL R13, R130, R62 ;  /* 0x0000003e820d7220 */ /* 0x000fe20000400000 */
[----:B------:R-:W-:Y:S01]  /*a260*/  F2FP.BF16.F32.PACK_AB R97, R10, R9 ;  /* 0x000000090a61723e */ /* 0x000fe200000010ff */
[C---:B------:R-:W-:Y:S01]  /*a270*/  FFMA R12, R133.reuse, R15, R12 ;  /* 0x0000000f850c7223 */ /* 0x040fe2000000000c */
[----:B------:R-:W-:Y:S01]  /*a280*/  SHF.L.U32 R15, R150, 0x10, RZ ;  /* 0x00000010960f7819 */ /* 0x000fe200000006ff */
[----:B------:R-:W-:Y:S01]  /*a290*/  FMUL R14, R130, R63 ;  /* 0x0000003f820e7220 */ /* 0x000fe20000400000 */
[----:B------:R-:W-:Y:S01]  /*a2a0*/  FFMA R13, R133, R18, R13 ;  /* 0x00000012850d7223 */ /* 0x000fe2000000000d */
[----:B------:R-:W-:Y:S01]  /*a2b0*/  LOP3.LUT R18, R145, 0xffff0000, RZ, 0xc0, !PT ;  /* 0xffff000091127812 */ /* 0x000fe200078ec0ff */
[----:B------:R1:W-:Y:S01]  /*a2c0*/  @!P1 STS.128 [R196+0x2010], R92 ;  /* 0x0020105cc4009388 */ /* 0x0003e20000000c00 */
[----:B------:R-:W-:Y:S01]  /*a2d0*/  F2FP.BF16.F32.PACK_AB R98, R12, R11 ;  /* 0x0000000b0c62723e */ /* 0x000fe200000010ff */
[C---:B------:R-:W-:Y:S01]  /*a2e0*/  FFMA R14, R133.reuse, R17, R14 ;  /* 0x00000011850e7223 */ /* 0x040fe2000000000e */
[----:B------:R-:W-:Y:S01]  /*a2f0*/  SHF.L.U32 R11, R148, 0x10, RZ ;  /* 0x00000010940b7819 */ /* 0x000fe200000006ff */
[----:B------:R-:W-:Y:S01]  /*a300*/  FMUL R8, R130, R64 ;  /* 0x0000004082087220 */ /* 0x000fe20000400000 */
[----:B------:R-:W-:Y:S01]  /*a310*/  LOP3.LUT R12, R148, 0xffff0000, RZ, 0xc0, !PT ;  /* 0xffff0000940c7812 */ /* 0x000fe200078ec0ff */
[----:B------:R-:W-:Y:S01]  /*a320*/  FMUL R9, R130, R65 ;  /* 0x0000004182097220 */ /* 0x000fe20000400000 */
[----:B------:R-:W-:Y:S01]  /*a330*/  F2FP.BF16.F32.PACK_AB R99, R14, R13 ;  /* 0x0000000d0e63723e */ /* 0x000fe200000010ff */
[----:B------:R-:W-:Y:S01]  /*a340*/  FFMA R8, R133, R11, R8 ;  /* 0x0000000b85087223 */ /* 0x000fe20000000008 */
[----:B------:R-:W-:Y:S01]  /*a350*/  SHF.L.U32 R13, R149, 0x10, RZ ;  /* 0x00000010950d7819 */ /* 0x000fe200000006ff */
[----:B------:R-:W-:Y:S01]  /*a360*/  FFMA R9, R133, R12, R9 ;  /* 0x0000000c85097223 */ /* 0x000fe20000000009 */
[----:B------:R-:W-:Y:S01]  /*a370*/  LOP3.LUT R14, R149, 0xffff0000, RZ, 0xc0, !PT ;  /* 0xffff0000950e7812 */ /* 0x000fe200078ec0ff */
[C---:B------:R-:W-:Y:S01]  /*a380*/  FMUL R10, R130.reuse, R66 ;  /* 0x00000042820a7220 */ /* 0x040fe20000400000 */
[----:B------:R-:W-:Y:S01]  /*a390*/  SHF.L.U32 R17, R147, 0x10, RZ ;  /* 0x0000001093117819 */ /* 0x000fe200000006ff */
[C---:B------:R-:W-:Y:S01]  /*a3a0*/  FMUL R11, R130.reuse, R67 ;  /* 0x00000043820b7220 */ /* 0x040fe20000400000 */
[----:B---3--:R-:W-:Y:S01]  /*a3b0*/  F2FP.BF16.F32.PACK_AB R88, R9, R8 ;  /* 0x000000080958723e */ /* 0x008fe200000010ff */
[C---:B------:R-:W-:Y:S01]  /*a3c0*/  FFMA R10, R133.reuse, R13, R10 ;  /* 0x0000000d850a7223 */ /* 0x040fe2000000000a */
[----:B------:R-:W-:Y:S01]  /*a3d0*/  FMUL R12, R130, R68 ;  /* 0x00000044820c7220 */ /* 0x000fe20000400000 */
[C---:B------:R-:W-:Y:S01]  /*a3e0*/  FFMA R11, R133.reuse, R14, R11 ;  /* 0x0000000e850b7223 */ /* 0x040fe2000000000b */
[----:B------:R-:W-:Y:S01]  /*a3f0*/  LOP3.LUT R14, R150, 0xffff0000, RZ, 0xc0, !PT ;  /* 0xffff0000960e7812 */ /* 0x000fe200078ec0ff */
[C---:B------:R-:W-:Y:S01]  /*a400*/  FMUL R13, R130.reuse, R69 ;  /* 0x00000045820d7220 */ /* 0x040fe20000400000 */
[----:B------:R3:W-:Y:S01]  /*a410*/  @!P1 STS.128 [R191+0x3000], R96 ;  /* 0x00300060bf009388 */ /* 0x0007e20000000c00 */
[----:B------:R-:W-:Y:S01]  /*a420*/  FFMA R12, R133, R15, R12 ;  /* 0x0000000f850c7223 */ /* 0x000fe2000000000c */
[----:B------:R-:W-:Y:S01]  /*a430*/  F2FP.BF16.F32.PACK_AB R89, R11, R10 ;  /* 0x0000000a0b59723e */ /* 0x000fe200000010ff */
[----:B------:R-:W-:Y:S01]  /*a440*/  FFMA R13, R133, R14, R13 ;  /* 0x0000000e850d7223 */ /* 0x000fe2000000000d */
[C---:B------:R-:W-:Y:S01]  /*a450*/  SHF.L.U32 R11, R151.reuse, 0x10, RZ ;  /* 0x00000010970b7819 */ /* 0x040fe200000006ff */
[C---:B------:R-:W-:Y:S01]  /*a460*/  FMUL R8, R130.reuse, R70 ;  /* 0x0000004682087220 */ /* 0x040fe20000400000 */
[----:B------:R-:W-:Y:S01]  /*a470*/  LOP3.LUT R14, R151, 0xffff0000, RZ, 0xc0, !PT ;  /* 0xffff0000970e7812 */ /* 0x000fe200078ec0ff */
[----:B------:R-:W-:Y:S01]  /*a480*/  FMUL R9, R130, R71 ;  /* 0x0000004782097220 */ /* 0x000fe20000400000 */
[----:B------:R-:W-:Y:S01]  /*a490*/  SHF.L.U32 R15, R140, 0x10, RZ ;  /* 0x000000108c0f7819 */ /* 0x000fe200000006ff */
        /* <DEDUP_REMOVED lines=10> */
[----:B------:R-:W-:Y:S01]  /*a540*/  FMUL R13, R130, R75 ;  /* 0x0000004b820d7220 */ /* 0x000fe20000400000 */
[C---:B------:R-:W-:Y:S01]  /*a550*/  FFMA R11, R133.reuse, R14, R11 ;  /* 0x0000000e850b7223 */ /* 0x040fe2000000000b */
[----:B------:R-:W-:Y:S01]  /*a560*/  SHF.L.U32 R14, R142, 0x10, RZ ;  /* 0x000000108e0e7819 */ /* 0x000fe200000006ff */
[C---:B------:R-:W-:Y:S01]  /*a570*/  FFMA R12, R133.reuse, R15, R12 ;  /* 0x0000000f850c7223 */ /* 0x040fe2000000000c */
[----:B------:R-:W-:Y:S01]  /*a580*/  SHF.L.U32 R15, R144, 0x10, RZ ;  /* 0x00000010900f7819 */ /* 0x000fe200000006ff */
[----:B------:R-:W-:Y:S01]  /*a590*/  FFMA R13, R133, R16, R13 ;  /* 0x00000010850d7223 */ /* 0x000fe2000000000d */
[----:B------:R-:W-:Y:S01]  /*a5a0*/  LOP3.LUT R16, R142, 0xffff0000, RZ, 0xc0, !PT ;  /* 0xffff00008e107812 */ /* 0x000fe200078ec0ff */
[----:B------:R4:W-:Y:S01]  /*a5b0*/  @!P1 STS.128 [R199+0x3010], R88 ;  /* 0x00301058c7009388 */ /* 0x0009e20000000c00 */
[----:B-1----:R-:W-:Y:S01]  /*a5c0*/  F2FP.BF16.F32.PACK_AB R92, R11, R10 ;  /* 0x0000000a0b5c723e */ /* 0x002fe200000010ff */
[C---:B------:R-:W-:Y:S01]  /*a5d0*/  FMUL R8, R130.reuse, R76 ;  /* 0x0000004c82087220 */ /* 0x040fe20000400000 */
[----:B------:R-:W-:Y:S01]  /*a5e0*/  F2FP.BF16.F32.PACK_AB R93, R13, R12 ;  /* 0x0000000c0d5d723e */ /* 0x000fe200000010ff */
[C---:B------:R-:W-:Y:S01]  /*a5f0*/  FMUL R9, R130.reuse, R77 ;  /* 0x0000004d82097220 */ /* 0x040fe20000400000 */
[----:B------:R-:W-:Y:S01]  /*a600*/  SHF.L.U32 R13, R143, 0x10, RZ ;  /* 0x000000108f0d7819 */ /* 0x000fe200000006ff */
[----:B------:R-:W-:Y:S01]  /*a610*/  FFMA R8, R133, R14, R8 ;  /* 0x0000000e85087223 */ /* 0x000fe20000000008 */
[----:B------:R-:W-:Y:S01]  /*a620*/  LOP3.LUT R14, R143, 0xffff0000, RZ, 0xc0, !PT ;  /* 0xffff00008f0e7812 */ /* 0x000fe200078ec0ff */
[----:B------:R-:W1:Y:S01]  /*a630*/  S2R R201, SR_CgaCtaId ;  /* 0x0000000000c97919 */ /* 0x000e620000008800 */
[C---:B------:R-:W-:Y:S01]  /*a640*/  FMUL R10, R130.reuse, R78 ;  /* 0x0000004e820a7220 */ /* 0x040fe20000400000 */
[----:B------:R-:W-:Y:S01]  /*a650*/  FFMA R9, R133, R16, R9 ;  /* 0x0000001085097223 */ /* 0x000fe20000000009 */
[----:B------:R-:W-:Y:S01]  /*a660*/  SHF.L.U32 R16, R145, 0x10, RZ ;  /* 0x0000001091107819 */ /* 0x000fe200000006ff */
[C---:B------:R-:W-:Y:S01]  /*a670*/  FMUL R11, R130.reuse, R79 ;  /* 0x0000004f820b7220 */ /* 0x040fe20000400000 */
[----:B------:R-:W-:Y:S01]  /*a680*/  FFMA R10, R133, R13, R10 ;  /* 0x0000000d850a7223 */ /* 0x000fe2000000000a */
[----:B------:R-:W-:Y:S01]  /*a690*/  FMUL R12, R130, R80 ;  /* 0x00000050820c7220 */ /* 0x000fe20000400000 */
[----:B------:R-:W-:Y:S01]  /*a6a0*/  F2FP.BF16.F32.PACK_AB R94, R9, R8 ;  /* 0x00000008095e723e */ /* 0x000fe200000010ff */
[C---:B------:R-:W-:Y:S01]  /*a6b0*/  FFMA R11, R133.reuse, R14, R11 ;  /* 0x0000000e850b7223 */ /* 0x040fe2000000000b */
[----:B------:R-:W-:Y:S01]  /*a6c0*/  LOP3.LUT R14, R144, 0xffff0000, RZ, 0xc0, !PT ;  /* 0xffff0000900e7812 */ /* 0x000fe200078ec0ff */
[C---:B------:R-:W-:Y:S01]  /*a6d0*/  FMUL R8, R130.reuse, R81 ;  /* 0x0000005182087220 */ /* 0x040fe20000400000 */
[C---:B------:R-:W-:Y:S01]  /*a6e0*/  FMUL R9, R130.reuse, R82 ;  /* 0x0000005282097220 */ /* 0x040fe20000400000 */
[----:B------:R-:W-:Y:S01]  /*a6f0*/  FMUL R13, R130, R83 ;  /* 0x00000053820d7220 */ /* 0x000fe20000400000 */
[C---:B------:R-:W-:Y:S01]  /*a700*/  FFMA R12, R133.reuse, R15, R12 ;  /* 0x0000000f850c7223 */ /* 0x040fe2000000000c */
[C---:B------:R-:W-:Y:S01]  /*a710*/  FFMA R8, R133.reuse, R14, R8 ;  /* 0x0000000e85087223 */ /* 0x040fe20000000008 */
[----:B------:R-:W-:Y:S01]  /*a720*/  FFMA R9, R133, R16, R9 ;  /* 0x0000001085097223 */ /* 0x000fe20000000009 */
[----:B------:R-:W-:Y:S01]  /*a730*/  F2FP.BF16.F32.PACK_AB R95, R11, R10 ;  /* 0x0000000a0b5f723e */ /* 0x000fe200000010ff */
[C---:B------:R-:W-:Y:S01]  /*a740*/  FFMA R13, R133.reuse, R18, R13 ;  /* 0x00000012850d7223 */ /* 0x040fe2000000000d */
[----:B------:R-:W-:Y:S01]  /*a750*/  SHF.L.U32 R16, R146, 0x10, RZ ;  /* 0x0000001092107819 */ /* 0x000fe200000006ff */
[----:B------:R-:W-:Y:S01]  /*a760*/  FMUL R10, R130, R84 ;  /* 0x00000054820a7220 */ /* 0x000fe20000400000 */
[----:B------:R-:W-:Y:S01]  /*a770*/  LOP3.LUT R18, R146, 0xffff0000, RZ, 0xc0, !PT ;  /* 0xffff000092127812 */ /* 0x000fe200078ec0ff */
[----:B------:R4:W-:Y:S01]  /*a780*/  @!P1 STS.128 [R197+0x3020], R92 ;  /* 0x0030205cc5009388 */ /* 0x0009e20000000c00 */
[C---:B------:R-:W-:Y:S01]  /*a790*/  FMUL R11, R130.reuse, R85 ;  /* 0x00000055820b7220 */ /* 0x040fe20000400000 */
[C---:B------:R-:W-:Y:S01]  /*a7a0*/  FMUL R14, R130.reuse, R86 ;  /* 0x00000056820e7220 */ /* 0x040fe20000400000 */
[----:B------:R-:W-:Y:S01]  /*a7b0*/  FMUL R15, R130, R87 ;  /* 0x00000057820f7220 */ /* 0x000fe20000400000 */
[C---:B------:R-:W-:Y:S01]  /*a7c0*/  FFMA R10, R133.reuse, R16, R10 ;  /* 0x00000010850a7223 */ /* 0x040fe2000000000a */
[C---:B------:R-:W-:Y:S01]  /*a7d0*/  FFMA R11, R133.reuse, R18, R11 ;  /* 0x00000012850b7223 */ /* 0x040fe2000000000b */
[C---:B------:R-:W-:Y:S01]  /*a7e0*/  FFMA R14, R133.reuse, R17, R14 ;  /* 0x00000011850e7223 */ /* 0x040fe2000000000e */
[----:B------:R-:W-:Y:S01]  /*a7f0*/  FFMA R15, R133, R20, R15 ;  /* 0x00000014850f7223 */ /* 0x000fe2000000000f */
[----:B---3--:R-:W-:Y:S01]  /*a800*/  F2FP.BF16.F32.PACK_AB R96, R8, R12 ;  /* 0x0000000c0860723e */ /* 0x008fe200000010ff */
[----:B------:R-:W-:Y:S01]  /*a810*/  BSSY.RECONVERGENT B0, `(.L_x_121) ;  /* 0x0000021000007945 */ /* 0x000fe20003800200 */
[----:B------:R-:W-:Y:S02]  /*a820*/  F2FP.BF16.F32.PACK_AB R97, R13, R9 ;  /* 0x000000090d61723e */ /* 0x000fe400000010ff */
[----:B------:R-:W-:Y:S02]  /*a830*/  F2FP.BF16.F32.PACK_AB R98, R11, R10 ;  /* 0x0000000a0b62723e */ /* 0x000fe400000010ff */
[----:B------:R-:W-:Y:S02]  /*a840*/  F2FP.BF16.F32.PACK_AB R99, R15, R14 ;  /* 0x0000000e0f63723e */ /* 0x000fe400000010ff */
[----:B------:R-:W-:Y:S02]  /*a850*/  MOV R12, UR46 ;  /* 0x0000002e000c7c02 */ /* 0x000fe40008000f00 */
[----:B------:R-:W-:Y:S01]  /*a860*/  LEA R11, R138, UR44, 0x3 ;  /* 0x0000002c8a0b7c11 */ /* 0x000fe2000f8e18ff */
[----:B------:R4:W-:Y:S01]  /*a870*/  @!P1 STS.128 [R196+0x3010], R96 ;  /* 0x00301060c4009388 */ /* 0x0009e20000000c00 */
[----:B------:R-:W-:Y:S02]  /*a880*/  @P2 LEA R12, R12, UR44, 0x3 ;  /* 0x0000002c0c0c2c11 */ /* 0x000fe4000f8e18ff */
[----:B------:R-:W-:Y:S02]  /*a890*/  @P2 SHF.L.U32 R14, RZ, 0x1f, RZ ;  /* 0x0000001fff0e2819 */ /* 0x000fe400000006ff */
[----:B------:R-:W-:Y:S01]  /*a8a0*/  @P2 IADD3 R12, PT, PT, R12, 0x30, RZ ;  /* 0x000000300c0c2810 */ /* 0x000fe20007ffe0ff */
[----:B------:R-:W-:Y:S01]  /*a8b0*/  @!PT LDS RZ, [RZ] ;  /* 0x00000000fffff984 */ /* 0x000fe20000000800 */
[----:B------:R-:W-:Y:S01]  /*a8c0*/  @!PT LDS RZ, [RZ] ;  /* 0x00000000fffff984 */ /* 0x000fe20000000800 */
[----:B------:R-:W-:Y:S01]  /*a8d0*/  @!PT LDS RZ, [RZ] ;  /* 0x00000000fffff984 */ /* 0x000fe20000000800 */
[----:B------:R-:W-:Y:S01]  /*a8e0*/  @!PT LDS RZ, [RZ] ;  /* 0x00000000fffff984 */ /* 0x000fe20000000800 */
[----:B------:R3:W-:Y:S06]  /*a8f0*/  MEMBAR.ALL.CTA ;  /* 0x0000000000007992 */ /* 0x0007ec0000008000 */
[----:B---3--:R-:W3:Y:S01]  /*a900*/  FENCE.VIEW.ASYNC.S ;  /* 0x00000000000073c6 */ /* 0x008ee20000000000 */
[----:B-1----:R-:W-:Y:S01]  /*a910*/  @P2 PRMT R12, R201, 0x654, R12 ;  /* 0x00000654c90c2816 */ /* 0x002fe2000000000c */
[----:B---3--:R-:W-:Y:S06]  /*a920*/  BAR.SYNC.DEFER_BLOCKING 0x1, 0x80 ;  /* 0x0042000000007b1d */ /* 0x008fec0000010000 */
[----:B------:R-:W-:Y:S05]  /*a930*/  @P0 BRA `(.L_x_122) ;  /* 0x0000000000380947 */ /* 0x000fea0003800000 */
[----:B------:R-:W-:Y:S01]  /*a940*/  R2UR UR9, R202 ;  /* 0x00000000ca0972ca */ /* 0x000fe200000e0000 */
[----:B------:R-:W-:Y:S02]  /*a950*/  UIADD3 UR4, UP0, UPT, UR54, 0xa80, URZ ;  /* 0x00000a8036047890 */ /* 0x000fe4000ff1e0ff */
[----:B------:R-:W-:Y:S02]  /*a960*/  UIADD3 UR10, UPT, UPT, UR50, 0x40, URZ ;  /* 0x00000040320a7890 */ /* 0x000fe4000fffe0ff */
[----:B------:R-:W-:Y:S02]  /*a970*/  UIADD3 UR8, UPT, UPT, UR44, 0x2200, URZ ;  /* 0x000022002c087890 */ /* 0x000fe4000fffe0ff */
[----:B------:R-:W-:Y:S01]  /*a980*/  UIADD3.X UR5, UPT, UPT, URZ, UR55, URZ, UP0, !UPT ;  /* 0x00000037ff057290 */ /* 0x000fe200087fe4ff */
[----:B------:R-:W-:Y:S01]  /*a990*/  UMOV UR11, UR60 ;  /* 0x0000003c000b7c82 */ /* 0x000fe20008000000 */
[----:B------:R-:W-:Y:S01]  /*a9a0*/  UIADD3 UR12, UPT, UPT, UR44, 0x3200, URZ ;  /* 0x000032002c0c7890 */ /* 0x000fe2000fffe0ff */
[----:B------:R-:W-:Y:S03]  /*a9b0*/  UMOV UR15, UR60 ;  /* 0x0000003c000f7c82 */ /* 0x000fe60008000000 */
[----:B------:R-:W-:Y:S01]  /*a9c0*/  UIADD3 UR13, UPT, UPT, UR9, 0x80, URZ ;  /* 0x00000080090d7890 */ /* 0x000fe2000fffe0ff */
[----:B------:R-:W-:Y:S02]  /*a9d0*/  UMOV UR14, UR10 ;  /* 0x0000000a000e7c82 */ /* 0x000fe40008000000 */
[----:B------:R1:W-:Y:S06]  /*a9e0*/  UTMASTG.3D [UR8], [UR4] ;  /* 0x00000008040073b5 */ /* 0x0003ec0008010000 */
[----:B------:R1:W-:Y:S01]  /*a9f0*/  UTMASTG.3D [UR12], [UR4] ;  /* 0x0000000c040073b5 */ /* 0x0003e20008010000 */
[----:B------:R0:W-:Y:S01]  /*aa00*/  UTMACMDFLUSH ;  /* 0x00000000000079b7 */ /* 0x0001e20000000000 */
[----:B-1----:R-:W-:Y:S04]  /*aa10*/  DEPBAR.LE SB0, 0x1 ;  /* 0x000080400000791a */ /* 0x002fe80000000000 */
.L_x_122:
[----:B------:R-:W-:Y:S05]  /*aa20*/  BSYNC.RECONVERGENT B0 ;  /* 0x0000000000007941 */ /* 0x000fea0003800200 */
.L_x_121:
[----:B------:R-:W-:Y:S01]  /*aa30*/  BAR.SYNC.DEFER_BLOCKING 0x1, 0x80 ;  /* 0x0042000000007b1d */ /* 0x000fe20000010000 */
[----:B------:R-:W-:Y:S02]  /*aa40*/  UISETP.NE.AND UP0, UPT, UR43, URZ, UPT ;  /* 0x000000ff2b00728c */ /* 0x000fe4000bf05270 */
[----:B------:R-:W-:Y:S03]  /*aa50*/  UIADD3 UR5, UPT, UPT, UR46, 0x1, URZ ;  /* 0x000000012e057890 */ /* 0x000fe6000fffe0ff */
[----:B------:R1:W-:Y:S01]  /*aa60*/  @P2 SYNCS.ARRIVE.TRANS64.RED.A1T0 RZ, [R12+URZ], RZ ;  /* 0x000000ff0cff29a7 */ /* 0x0003e200081004ff */
[----:B------:R-:W-:Y:S01]  /*aa70*/  UMOV UR4, 0x40 ;  /* 0x0000004000047882 */ /* 0x000fe20000000000 */
[----:B------:R-:W-:Y:S01]  /*aa80*/  BSSY B1, `(.L_x_123) ;  /* 0x0000021000017945 */ /* 0x000fe20003800000 */
[----:B------:R-:W-:Y:S02]  /*aa90*/  USEL UR4, UR4, 0x20, !UP0 ;  /* 0x0000002004047887 */ /* 0x000fe4000c000000 */
[----:B------:R-:W-:Y:S02]  /*aaa0*/  UISETP.NE.AND UP0, UPT, UR5, 0x4, UPT ;  /* 0x000000040500788c */ /* 0x000fe4000bf05270 */
[----:B------:R-:W-:Y:S01]  /*aab0*/  UIADD3 UR49, UPT, UPT, UR47, UR4, URZ ;  /* 0x000000042f317290 */ /* 0x000fe2000fffe0ff */
[----:B------:R-:W3:Y:S01]  /*aac0*/  @P2 SYNCS.PHASECHK.TRANS64.TRYWAIT P0, [R11+URZ+0x10], R14 ;  /* 0x0000100e0b0025a7 */ /* 0x000ee200080011ff */
[----:B----4-:R-:W-:Y:S01]  /*aad0*/  VIADD R92, R131, UR4 ;  /* 0x00000004835c7c36 */ /* 0x010fe20008000000 */
[----:B------:R-:W-:Y:S04]  /*aae0*/  USEL UR36, UR5, URZ, UP0 ;  /* 0x000000ff05247287 */ /* 0x000fe80008000000 */
[----:B------:R-:W-:Y:S04]  /*aaf0*/  SHF.R.U32.HI R6, RZ, 0x15, R92 ;  /* 0x00000015ff067819 */ /* 0x000fe8000001165c */
[----:B------:R-:W-:Y:S02]  /*ab00*/  LOP3.LUT R17, R6, 0x3, RZ, 0xc0, !PT ;  /* 0x0000000306117812 */ /* 0x000fe400078ec0ff */
[----:B---3--:R-:W-:Y:S01]  /*ab10*/  @P2 SEL R137, RZ, 0x1, !P0 ;  /* 0x00000001ff892807 */ /* 0x008fe20004000000 */
[----:B-1----:R-:W-:Y:S06]  /*ab20*/  @!P2 BRA `(.L_x_124) ;  /* 0x000000000058a947 */ /* 0x002fec0003800000 */
        /* <DEDUP_REMOVED lines=8> */
[----:B------:R-:W-:Y:S04]  /*abb0*/  SHF.L.U32 R4, RZ, 0x1f, RZ ;  /* 0x0000001fff047819 */ /* 0x000fe800000006ff */
[----:B------:R-:W1:Y:S02]  /*abc0*/  SYNCS.PHASECHK.TRANS64.TRYWAIT P0, [R11+URZ+0x10], R4 ;  /* 0x000010040b0075a7 */ /* 0x000e6400080011ff */
[----:B-1----:R-:W-:Y:S05]  /*abd0*/  @!P0 BRA `(.L_x_127) ;  /* 0x00000090005c8947 */ /* 0x002fea0003800000 */
.L_x_126:
[----:B------:R-:W-:Y:S05]  /*abe0*/  BSYNC B0 ;  /* 0x0000000000007941 */ /* 0x000fea0003800000 */
.L_x_125:
[----:B------:R-:W-:Y:S02]  /*abf0*/  ISETP.NE.AND P0, PT, R139, RZ, PT ;  /* 0x000000ff8b00720c */ /* 0x000fe40003f05270 */
[----:B------:R-:W-:Y:S11]  /*ac00*/  IADD3 R138, PT, PT, R138, 0x1, RZ ;  /* 0x000000018a8a7810 */ /* 0x000ff60007ffe0ff */
[----:B------:R3:W4:Y:S04]  /*ac10*/  @P0 LDS.128 R160, [R3+0x20] ;  /* 0x0000200003a00984 */ /* 0x0007280000000c00 */
[----:B------:R3:W1:Y:S04]  /*ac20*/  @P0 LDS.128 R140, [R3+0x1020] ;  /* 0x00102000038c0984 */ /* 0x0006680000000c00 */
[----:B------:R3:W1:Y:S04]  /*ac30*/  @P0 LDS.128 R168, [R7] ;  /* 0x0000000007a80984 */ /* 0x0006680000000c00 */
[----:B------:R3:W1:Y:S04]  /*ac40*/  @P0 LDS.128 R152, [R7+0x1000] ;  /* 0x0010000007980984 */ /* 0x0006680000000c00 */
[----:B------:R3:W1:Y:S04]  /*ac50*/  @P0 LDS.128 R164, [R5+0x10] ;  /* 0x0000100005a40984 */ /* 0x0006680000000c00 */
[----:B------:R3:W1:Y:S04]  /*ac60*/  @P0 LDS.128 R148, [R5+0x1010] ;  /* 0x0010100005940984 */ /* 0x0006680000000c00 */
[----:B------:R3:W1:Y:S04]  /*ac70*/  @P0 LDS.128 R156, [R0+0x10] ;  /* 0x00001000009c0984 */ /* 0x0006680000000c00 */
[----:B------:R3:W1:Y:S02]  /*ac80*/  @P0 LDS.128 R144, [R0+0x1010] ;  /* 0x0010100000900984 */ /* 0x0006640000000c00 */
.L_x_124:
[----:B------:R-:W-:Y:S05]  /*ac90*/  BSYNC B1 ;  /* 0x0000000000017941 */ /* 0x000fea0003800000 */
.L_x_123:
[----:B------:R-:W-:Y:S11]  /*aca0*/  ISETP.NE.AND P0, PT, R192, R17, PT ;  /* 0x00000011c000720c */ /* 0x000ff60003f05270 */
[----:B------:R-:W-:Y:S02]  /*acb0*/  @!UPT UIADD3 URZ, UPT, UPT, URZ, URZ, URZ ;  /* 0x000000fffffff290 */ /* 0x000fe4000fffe0ff */
[----:B------:R-:W-:Y:S05]  /*acc0*/  @P0 BRA `(.L_x_128) ;  /* 0x0000000000bc0947 */ /* 0x000fea0003800000 */
[----:B------:R-:W-:Y:S11]  /*acd0*/  LOP3.LUT P0, RZ, R6, 0x3, R181, 0x48, !PT ;  /* 0x0000000306ff7812 */ /* 0x000ff600078048b5 */
[----:B------:R-:W-:Y:S02]  /*ace0*/  @!UPT UIADD3 URZ, UPT, UPT, URZ, URZ, URZ ;  /* 0x000000fffffff290 */ /* 0x000fe4000fffe0ff */
[----:B------:R-:W-:Y:S05]  /*acf0*/  @!P0 BRA `(.L_x_129) ;  /* 0x0000000000408947 */ /* 0x000fea0003800000 */
[----:B------:R-:W3:Y:S01]  /*ad00*/  LDCU.64 UR8, c[0x4][0x70] ;  /* 0x01000e00ff0877ac */ /* 0x000ee20008000a00 */
[----:B------:R-:W-:Y:S01]  /*ad10*/  MOV R15, 0x0 ;  /* 0x00000000000f7802 */ /* 0x000fe20000000f00 */
[----:B------:R-:W-:Y:S02]  /*ad20*/  HFMA2 R12, -RZ, RZ, 0, 5.9604644775390625e-08 ;  /* 0x00000001ff0c7431 */ /* 0x000fe400000001ff */
[----:B------:R-:W-:Y:S02]  /*ad30*/  IMAD.MOV.U32 R8, RZ, RZ, 0x192 ;  /* 0x00000192ff087424 */ /* 0x000fe400078e00ff */
[----:B------:R-:W-:Y:S01]  /*ad40*/  IMAD.MOV.U32 R13, RZ, RZ, RZ ;  /* 0x000000ffff0d7224 */ /* 0x000fe200078e00ff */
[----:B------:R-:W5:Y:S01]  /*ad50*/  LDCU.64 UR6, c[0x4][0x78] ;  /* 0x01000f00ff0677ac */ /* 0x000f620008000a00 */
[----:B------:R-:W2:Y:S01]  /*ad60*/  LDC.64 R14, c[0x4][R15] ;  /* 0x010000000f0e7b82 */ /* 0x000ea20000000a00 */
[----:B------:R-:W4:Y:S01]  /*ad70*/  LDCU.64 UR4, c[0x4][0x10] ;  /* 0x01000200ff0477ac */ /* 0x000f220008000a00 */
[----:B---3--:R-:W-:Y:S01]  /*ad80*/  MOV R5, UR9 ;  /* 0x0000000900057c02 */ /* 0x008fe20008000f00 */
[----:B-1----:R-:W-:Y:S01]  /*ad90*/  IMAD.U32 R4, RZ, RZ, UR8 ;  /* 0x00000008ff047e24 */ /* 0x002fe2000f8e00ff */
[----:B-----5:R-:W-:Y:S01]  /*ada0*/  MOV R7, UR7 ;  /* 0x0000000700077c02 */ /* 0x020fe20008000f00 */
[----:B------:R-:W-:Y:S01]  /*adb0*/  IMAD.U32 R6, RZ, RZ, UR6 ;  /* 0x00000006ff067e24 */ /* 0x000fe2000f8e00ff */
[----:B----4-:R-:W-:Y:S01]  /*adc0*/  MOV R11, UR5 ;  /* 0x00000005000b7c02 */ /* 0x010fe20008000f00 */
[----:B------:R-:W-:Y:S02]  /*add0*/  IMAD.U32 R10, RZ, RZ, UR4 ;  /* 0x00000004ff0a7e24 */ /* 0x000fe4000f8e00ff */
[----:B------:R-:W-:Y:S07]  /*ade0*/  LEPC R20, `(.L_x_129) ;  /* 0x000000001014794e */ /* 0x000fee0000000000 */
[----:B--2---:R-:W-:Y:S05]  /*adf0*/  CALL.ABS.NOINC R14 ;  /* 0x000000000e007343 */ /* 0x004fea0003c00000 */
.L_x_129:
[----:B------:R-:W-:Y:S05]  /*ae00*/  WARPSYNC.ALL ;  /* 0x0000000000007948 */ /* 0x000fea0003800000 */
[C---:B------:R-:W-:Y:S01]  /*ae10*/  R2UR UR4, R92.reuse ;  /* 0x000000005c0472ca */ /* 0x040fe200000e0000 */
[----:B---3--:R-:W-:Y:S05]  /*ae20*/  VIADD R0, R92, 0x80 ;  /* 0x000000805c007836 */ /* 0x008fea0000000000 */
[----:B------:R-:W-:Y:S04]  /*ae30*/  SHF.R.U32.HI R0, RZ, 0x15, R0 ;  /* 0x00000015ff007819 */ /* 0x000fe80000011600 */
[----:B------:R-:W-:Y:S03]  /*ae40*/  LOP3.LUT P0, RZ, R0, 0x3, R181, 0x48, !PT ;  /* 0x0000000300ff7812 */ /* 0x000fe600078048b5 */
[----:B------:R-:W3:Y:S10]  /*ae50*/  LDTM.x32 R24, tmem[UR4] ;  /* 0x00000004001879ee */ /* 0x000ef400082c0000 */
[----:B---3--:R-:W-:Y:S05]  /*ae60*/  @!P0 BRA `(.L_x_130) ;  /* 0x0000000000408947 */ /* 0x008fea0003800000 */
        /* <DEDUP_REMOVED lines=16> */
.L_x_130:
[----:B------:R-:W-:Y:S05]  /*af70*/  WARPSYNC.ALL ;  /* 0x0000000000007948 */ /* 0x000fea0003800000 */
[----:B------:R-:W-:Y:S11]  /*af80*/  R2UR UR4, R92 ;  /* 0x000000005c0472ca */ /* 0x000ff600000e0000 */
[----:B------:R-:W-:Y:S02]  /*af90*/  @!UPT UIADD3 URZ, UPT, UPT, URZ, URZ, URZ ;  /* 0x000000fffffff290 */ /* 0x000fe4000fffe0ff */
[----:B------:R-:W3:Y:S02]  /*afa0*/  LDTM.x32 R56, tmem[UR4+0x80] ;  /* 0x00008004003879ee */ /* 0x000ee400082c0000 */
[----:B---3--:R-:W-:Y:S01]  /*afb0*/  NOP ;  /* 0x0000000000007918 */ /* 0x008fe20000000000 */
.L_x_128:
[----:B-1----:R-:W-:Y:S01]  /*afc0*/  SHF.L.U32 R4, R168, 0x10, RZ ;  /* 0x00000010a8047819 */ /* 0x002fe200000006ff */
[----:B---3--:R-:W-:Y:S01]  /*afd0*/  FMUL R0, R130, R24 ;  /* 0x0000001882007220 */ /* 0x008fe20000400000 */
[----:B------:R-:W-:Y:S01]  /*afe0*/  LOP3.LUT R6, R168, 0xffff0000, RZ, 0xc0, !PT ;  /* 0xffff0000a8067812 */ /* 0x000fe200078ec0ff */
[C---:B------:R-:W-:Y:S01]  /*aff0*/  FMUL R3, R130.reuse, R25 ;  /* 0x0000001982037220 */ /* 0x040fe20000400000 */
[----:B------:R-:W-:Y:S01]  /*b000*/  SHF.L.U32 R7, R169, 0x10, RZ ;  /* 0x00000010a9077819 */ /* 0x000fe200000006ff */
[----:B------:R-:W-:Y:S01]  /*b010*/  FFMA R0, R133, R4, R0 ;  /* 0x0000000485007223 */ /* 0x000fe20000000000 */
[----:B------:R-:W-:Y:S01]  /*b020*/  LOP3.LUT R8, R169, 0xffff0000, RZ, 0xc0, !PT ;  /* 0xffff0000a9087812 */ /* 0x000fe200078ec0ff */
[----:B------:R-:W-:Y:S01]  /*b030*/  FMUL R4, R130, R26 ;  /* 0x0000001a82047220 */ /* 0x000fe20000400000 */
[C---:B------:R-:W-:Y:S01]  /*b040*/  SHF.L.U32 R9, R170.reuse, 0x10, RZ ;  /* 0x00000010aa097819 */ /* 0x040fe200000006ff */
[----:B------:R-:W-:Y:S01]  /*b050*/  FFMA R3, R133, R6, R3 ;  /* 0x0000000685037223 */ /* 0x000fe20000000003 */
[----:B------:R-:W-:Y:S01]  /*b060*/  LOP3.LUT R10, R170, 0xffff0000, RZ, 0xc0, !PT ;  /* 0xffff0000aa0a7812 */ /* 0x000fe200078ec0ff */
[C---:B------:R-:W-:Y:S01]  /*b070*/  FMUL R5, R130.reuse, R27 ;  /* 0x0000001b82057220 */ /* 0x040fe20000400000 */
[C---:B------:R-:W-:Y:S01]  /*b080*/  SHF.L.U32 R11, R171.reuse, 0x10, RZ ;  /* 0x00000010ab0b7819 */ /* 0x040fe200000006ff */
[----:B------:R-:W-:Y:S01]  /*b090*/  FMUL R6, R130, R28 ;  /* 0x0000001c82067220 */ /* 0x000fe20000400000 */
[----:B------:R-:W-:Y:S01]  /*b0a0*/  LOP3.LUT R12, R171, 0xffff0000, RZ, 0xc0, !PT ;  /* 0xffff0000ab0c7812 */ /* 0x000fe200078ec0ff */
[C---:B------:R-:W-:Y:S01]  /*b0b0*/  FFMA R4, R133.reuse, R7, R4 ;  /* 0x0000000785047223 */ /* 0x040fe20000000004 */
[----:B------:R-:W-:Y:S01]  /*b0c0*/  ISETP.NE.AND P1, PT, R192, R17, PT ;  /* 0x00000011c000720c */ /* 0x000fe20003f25270 */
[----:B------:R-:W-:Y:S01]  /*b0d0*/  FFMA R5, R133, R8, R5 ;  /* 0x0000000885057223 */ /* 0x000fe20000000005 */
[----:B------:R-:W-:Y:S01]  /*b0e0*/  F2FP.BF16.F32.PACK_AB R16, R3, R0 ;  /* 0x000000000310723e */ /* 0x000fe200000010ff */
[C---:B------:R-:W-:Y:S01]  /*b0f0*/  FMUL R7, R130.reuse, R29 ;  /* 0x0000001d82077220 */ /* 0x040fe20000400000 */
[----:B------:R-:W-:Y:S01]  /*b100*/  LOP3.LUT R14, R159, 0xffff0000, RZ, 0xc0, !PT ;  /* 0xffff00009f0e7812 */ /* 0x000fe200078ec0ff */
[----:B------:R-:W-:Y:S01]  /*b110*/  FFMA R6, R133, R9, R6 ;  /* 0x0000000985067223 */ /* 0x000fe20000000006 */
[----:B------:R-:W-:Y:S01]  /*b120*/  F2FP.BF16.F32.PACK_AB R17, R5, R4 ;  /* 0x000000040511723e */ /* 0x000fe200000010ff */
[C---:B------:R-:W-:Y:S01]  /*b130*/  FMUL R8, R130.reuse, R30 ;  /* 0x0000001e82087220 */ /* 0x040fe20000400000 */
[----:B------:R-:W-:Y:S01]  /*b140*/  ISETP.NE.AND P2, PT, R195, RZ, PT ;  /* 0x000000ffc300720c */ /* 0x000fe20003f45270 */
[----:B------:R-:W-:Y:S01]  /*b150*/  FMUL R9, R130, R31 ;  /* 0x0000001f82097220 */ /* 0x000fe20000400000 */
[----:B------:R-:W-:Y:S01]  /*b160*/  ISETP.NE.AND P0, PT, R192, RZ, PT ;  /* 0x000000ffc000720c */ /* 0x000fe20003f05270 */
[C---:B------:R-:W-:Y:S01]  /*b170*/  FFMA R7, R133.reuse, R10, R7 ;  /* 0x0000000a85077223 */ /* 0x040fe20000000007 */
[C---:B------:R-:W-:Y:S01]  /*b180*/  FFMA R8, R133.reuse, R11, R8 ;  /* 0x0000000b85087223 */ /* 0x040fe20000000008 */
[----:B------:R-:W-:Y:S01]  /*b190*/  SHF.L.U32 R11, R164, 0x10, RZ ;  /* 0x00000010a40b7819 */ /* 0x000fe200000006ff */
[----:B------:R-:W-:Y:S01]  /*b1a0*/  FFMA R9, R133, R12, R9 ;  /* 0x0000000c85097223 */ /* 0x000fe20000000009 */
[----:B------:R-:W-:Y:S01]  /*b1b0*/  SHF.L.U32 R12, R166, 0x10, RZ ;  /* 0x00000010a60c7819 */ /* 0x000fe200000006ff */
[C---:B------:R-:W-:Y:S01]  /*b1c0*/  FMUL R10, R130.reuse, R32 ;  /* 0x00000020820a7220 */ /* 0x040fe20000400000 */
[----:B------:R-:W-:Y:S01]  /*b1d0*/  F2FP.BF16.F32.PACK_AB R18, R7, R6 ;  /* 0x000000060712723e */ /* 0x000fe200000010ff */
[----:B------:R-:W-:Y:S01]  /*b1e0*/  FMUL R0, R130, R33 ;  /* 0x0000002182007220 */ /* 0x000fe20000400000 */
[----:B------:R-:W-:Y:S01]  /*b1f0*/  F2FP.BF16.F32.PACK_AB R19, R9, R8 ;  /* 0x000000080913723e */ /* 0x000fe200000010ff */
[----:B------:R-:W-:Y:S01]  /*b200*/  FFMA R10, R133, R11, R10 ;  /* 0x0000000b850a7223 */ /* 0x000fe2000000000a */
[----:B------:R-:W-:Y:S01]  /*b210*/  LOP3.LUT R6, R164, 0xffff0000, RZ, 0xc0, !PT ;  /* 0xffff0000a4067812 */ /* 0x000fe200078ec0ff */
[C---:B------:R-:W-:Y:S01]  /*b220*/  FMUL R3, R130.reuse, R34 ;  /* 0x0000002282037220 */ /* 0x040fe20000400000 */
[C---:B------:R-:W-:Y:S01]  /*b230*/  SHF.L.U32 R8, R165.reuse, 0x10, RZ ;  /* 0x00000010a5087819 */ /* 0x040fe200000006ff */
[----:B------:R1:W-:Y:S01]  /*b240*/  @!P1 STS.128 [R191+0x4000], R16 ;  /* 0x00400010bf009388 */ /* 0x0003e20000000c00 */
[----:B------:R-:W-:Y:S01]  /*b250*/  LOP3.LUT R7, R165, 0xffff0000, RZ, 0xc0, !PT ;  /* 0xffff0000a5077812 */ /* 0x000fe200078ec0ff */
[----:B------:R-:W-:Y:S01]  /*b260*/  FMUL R4, R130, R35 ;  /* 0x0000002382047220 */ /* 0x000fe20000400000 */
[----:B------:R-:W-:Y:S01]  /*b270*/  LOP3.LUT R9, R166, 0xffff0000, RZ, 0xc0, !PT ;  /* 0xffff0000a6097812 */ /* 0x000fe200078ec0ff */
[C---:B------:R-:W-:Y:S01]  /*b280*/  FMUL R5, R130.reuse, R36 ;  /* 0x0000002482057220 */ /* 0x040fe20000400000 */
[----:B------:R-:W-:Y:S01]  /*b290*/  LOP3.LUT R11, R167, 0xffff0000, RZ, 0xc0, !PT ;  /* 0xffff0000a70b7812 */ /* 0x000fe200078ec0ff */
[C---:B------:R-:W-:Y:S01]  /*b2a0*/  FFMA R0, R133.reuse, R6, R0 ;  /* 0x0000000685007223 */ /* 0x040fe20000000000 */
[C---:B------:R-:W-:Y:S01]  /*b2b0*/  FFMA R3, R133.reuse, R8, R3 ;  /* 0x0000000885037223 */ /* 0x040fe20000000003 */
[C---:B------:R-:W-:Y:S01]  /*b2c0*/  FFMA R4, R133.reuse, R7, R4 ;  /* 0x0000000785047223 */ /* 0x040fe20000000004 */
[----:B------:R-:W-:Y:S01]  /*b2d0*/  FFMA R5, R133, R12, R5 ;  /* 0x0000000c85057223 */ /* 0x000fe20000000005 */
[----:B------:R-:W-:Y:S01]  /*b2e0*/  SHF.L.U32 R12, R167, 0x10, RZ ;  /* 0x00000010a70c7819 */ /* 0x000fe200000006ff */
[----:B------:R-:W-:Y:S01]  /*b2f0*/  FMUL R6, R130, R37 ;  /* 0x0000002582067220 */ /* 0x000fe20000400000 */
[----:B------:R-:W-:Y:S01]  /*b300*/  F2FP.BF16.F32.PACK_AB R20, R0, R10 ;  /* 0x0000000a0014723e */ /* 0x000fe200000010ff */
[----:B------:R-:W-:Y:S01]  /*b310*/  FMUL R7, R130, R38 ;  /* 0x0000002682077220 */ /* 0x000fe20000400000 */
[----:B------:R-:W-:Y:S01]  /*b320*/  F2FP.BF16.F32.PACK_AB R21, R4, R3 ;  /* 0x000000030415723e */ /* 0x000fe200000010ff */
[----:B------:R-:W-:Y:S01]  /*b330*/  FMUL R8, R130, R39 ;  /* 0x0000002782087220 */ /* 0x000fe20000400000 */
[----:B----4-:R-:W-:Y:S01]  /*b340*/  SHF.L.U32 R3, R160, 0x10, RZ ;  /* 0x00000010a0037819 */ /* 0x010fe200000006ff */
[C---:B------:R-:W-:Y:S01]  /*b350*/  FFMA R6, R133.reuse, R9, R6 ;  /* 0x0000000985067223 */ /* 0x040fe20000000006 */
[----:B------:R-:W-:Y:S01]  /*b360*/  SHF.L.U32 R9, R162, 0x10, RZ ;  /* 0x00000010a2097819 */ /* 0x000fe200000006ff */
[----:B------:R-:W-:Y:S01]  /*b370*/  FFMA R7, R133, R12, R7 ;  /* 0x0000000c85077223 */ /* 0x000fe20000000007 */
[----:B------:R-:W-:Y:S01]  /*b380*/  LOP3.LUT R10, R157, 0xffff0000, RZ, 0xc0, !PT ;  /* 0xffff00009d0a7812 */ /* 0x000fe200078ec0ff */
[C---:B------:R-:W-:Y:S01]  /*b390*/  FFMA R8, R133.reuse, R11, R8 ;  /* 0x0000000b85087223 */ /* 0x040fe20000000008 */
[----:B------:R-:W-:Y:S01]  /*b3a0*/  F2FP.BF16.F32.PACK_AB R22, R6, R5 ;  /* 0x000000050616723e */ /* 0x000fe200000010ff */
[----:B------:R-:W-:Y:S01]  /*b3b0*/  FMUL R0, R130, R40 ;  /* 0x0000002882007220 */ /* 0x000fe20000400000 */
[----:B------:R-:W-:Y:S01]  /*b3c0*/  LOP3.LUT R6, R160, 0xffff0000, RZ, 0xc0, !PT ;  /* 0xffff0000a0067812 */ /* 0x000fe200078ec0ff */
[----:B------:R-:W-:Y:S01]  /*b3d0*/  FMUL R4, R130, R42 ;  /* 0x0000002a82047220 */ /* 0x000fe20000400000 */
[----:B------:R-:W-:Y:S01]  /*b3e0*/  F2FP.BF16.F32.PACK_AB R23, R8, R7 ;  /* 0x000000070817723e */ /* 0x000fe200000010ff */
[----:B------:R-:W-:Y:S01]  /*b3f0*/  FFMA R0, R133, R3, R0 ;  /* 0x0000000385007223 */ /* 0x000fe20000000000 */
[C---:B------:R-:W-:Y:S01]  /*b400*/  SHF.L.U32 R7, R161.reuse, 0x10, RZ ;  /* 0x00000010a1077819 */ /* 0x040fe200000006ff */
[C---:B------:R-:W-:Y:S01]  /*b410*/  FMUL R3, R130.reuse, R41 ;  /* 0x0000002982037220 */ /* 0x040fe20000400000 */
[----:B------:R-:W-:Y:S01]  /*b420*/  LOP3.LUT R8, R161, 0xffff0000, RZ, 0xc0, !PT ;  /* 0xffff0000a1087812 */ /* 0x000fe200078ec0ff */
[----:B------:R-:W-:Y:S01]  /*b430*/  FMUL R5, R130, R43 ;  /* 0x0000002b82057220 */ /* 0x000fe20000400000 */
[----:B------:R-:W-:Y:S01]  /*b440*/  LOP3.LUT R12, R158, 0xffff0000, RZ, 0xc0, !PT ;  /* 0xffff00009e0c7812 */ /* 0x000fe200078ec0ff */
[----:B------:R-:W-:Y:S01]  /*b450*/  FFMA R3, R133, R6, R3 ;  /* 0x0000000685037223 */ /* 0x000fe20000000003 */
[----:B------:R-:W-:Y:S01]  /*b460*/  SHF.L.U32 R11, R159, 0x10, RZ ;  /* 0x000000109f0b7819 */ /* 0x000fe200000006ff */
[C---:B------:R-:W-:Y:S01]  /*b470*/  FFMA R4, R133.reuse, R7, R4 ;  /* 0x0000000785047223 */ /* 0x040fe20000000004 */
        /* <DEDUP_REMOVED lines=60> */
[----:B------:R-:W-:Y:S01]  /*b840*/  FFMA R5, R133, R12, R5 ;  /* 0x0000000c85057223 */ /* 0x000fe20000000005 */
[----:B------:R-:W-:Y:S01]  /*b850*/  SHF.L.U32 R12, R155, 0x10, RZ ;  /* 0x000000109b0c7819 */ /* 0x000fe200000006ff */
[----:B------:R-:W-:Y:S01]  /*b860*/  FMUL R6, R130, R61 ;  /* 0x0000003d82067220 */ /* 0x000fe20000400000 */
[----:B------:R-:W-:Y:S01]  /*b870*/  F2FP.BF16.F32.PACK_AB R89, R4, R3 ;  /* 0x000000030459723e */ /* 0x000fe200000010ff */
[----:B------:R-:W-:Y:S01]  /*b880*/  FMUL R7, R130, R62 ;  /* 0x0000003e82077220 */ /* 0x000fe20000400000 */
[----:B------:R-:W-:Y:S01]  /*b890*/  SHF.L.U32 R3, R148, 0x10, RZ ;  /* 0x0000001094037819 */ /* 0x000fe200000006ff */
[----:B------:R-:W-:Y:S01]  /*b8a0*/  FMUL R8, R130, R63 ;  /* 0x0000003f82087220 */ /* 0x000fe20000400000 */
[----:B------:R-:W-:Y:S01]  /*b8b0*/  LOP3.LUT R14, R147, 0xffff0000, RZ, 0xc0, !PT ;  /* 0xffff0000930e7812 */ /* 0x000fe200078ec0ff */
        /* <DEDUP_REMOVED lines=8> */
[----:B------:R1:W-:Y:S01]  /*b940*/  @!P1 STS.128 [R196+0x4010], R20 ;  /* 0x00401014c4009388 */ /* 0x0003e20000000c00 */
[----:B------:R-:W-:Y:S01]  /*b950*/  F2FP.BF16.F32.PACK_AB R91, R8, R7 ;  /* 0x00000007085b723e */ /* 0x000fe200000010ff */
[----:B------:R-:W-:Y:S01]  /*b960*/  FFMA R0, R133, R3, R0 ;  /* 0x0000000385007223 */ /* 0x000fe20000000000 */
[C---:B------:R-:W-:Y:S01]  /*b970*/  SHF.L.U32 R7, R149.reuse, 0x10, RZ ;  /* 0x0000001095077819 */ /* 0x040fe200000006ff */
[C---:B------:R-:W-:Y:S01]  /*b980*/  FMUL R3, R130.reuse, R65 ;  /* 0x0000004182037220 */ /* 0x040fe20000400000 */
[----:B------:R-:W-:Y:S01]  /*b990*/  LOP3.LUT R8, R149, 0xffff0000, RZ, 0xc0, !PT ;  /* 0xffff000095087812 */ /* 0x000fe200078ec0ff */
[C---:B------:R-:W-:Y:S01]  /*b9a0*/  FMUL R4, R130.reuse, R66 ;  /* 0x0000004282047220 */ /* 0x040fe20000400000 */
[----:B------:R-:W-:Y:S01]  /*b9b0*/  SHF.L.U32 R11, R147, 0x10, RZ ;  /* 0x00000010930b7819 */ /* 0x000fe200000006ff */
[C---:B------:R-:W-:Y:S01]  /*b9c0*/  FMUL R5, R130.reuse, R67 ;  /* 0x0000004382057220 */ /* 0x040fe20000400000 */
[C---:B------:R-:W-:Y:S01]  /*b9d0*/  FFMA R3, R133.reuse, R6, R3 ;  /* 0x0000000685037223 */ /* 0x040fe20000000003 */
[C---:B------:R-:W-:Y:S01]  /*b9e0*/  FFMA R4, R133.reuse, R7, R4 ;  /* 0x0000000785047223 */ /* 0x040fe20000000004 */
[----:B------:R-:W-:Y:S01]  /*b9f0*/  FMUL R6, R130, R68 ;  /* 0x0000004482067220 */ /* 0x000fe20000400000 */
[----:B------:R-:W-:Y:S01]  /*ba00*/  FFMA R5, R133, R8, R5 ;  /* 0x0000000885057223 */ /* 0x000fe20000000005 */
[----:B------:R-:W-:Y:S01]  /*ba10*/  LOP3.LUT R8, R150, 0xffff0000, RZ, 0xc0, !PT ;  /* 0xffff000096087812 */ /* 0x000fe200078ec0ff */
[C---:B------:R-:W-:Y:S01]  /*ba20*/  FMUL R7, R130.reuse, R69 ;  /* 0x0000004582077220 */ /* 0x040fe20000400000 */
[----:B---3--:R-:W-:Y:S01]  /*ba30*/  F2FP.BF16.F32.PACK_AB R16, R3, R0 ;  /* 0x000000000310723e */ /* 0x008fe200000010ff */
[----:B------:R3:W-:Y:S01]  /*ba40*/  @!P1 STS.128 [R191+0x5000], R88 ;  /* 0x00500058bf009388 */ /* 0x0007e20000000c00 */
[----:B------:R-:W-:Y:S01]  /*ba50*/  F2FP.BF16.F32.PACK_AB R17, R5, R4 ;  /* 0x000000040511723e */ /* 0x000fe200000010ff */
[----:B------:R-:W-:Y:S01]  /*ba60*/  FFMA R6, R133, R9, R6 ;  /* 0x0000000985067223 */ /* 0x000fe20000000006 */
[----:B------:R-:W-:Y:S01]  /*ba70*/  SHF.L.U32 R5, R151, 0x10, RZ ;  /* 0x0000001097057819 */ /* 0x000fe200000006ff */
[----:B------:R-:W-:Y:S01]  /*ba80*/  FFMA R7, R133, R8, R7 ;  /* 0x0000000885077223 */ /* 0x000fe20000000007 */
[----:B------:R-:W-:Y:S01]  /*ba90*/  LOP3.LUT R8, R151, 0xffff0000, RZ, 0xc0, !PT ;  /* 0xffff000097087812 */ /* 0x000fe200078ec0ff */
[----:B------:R-:W-:Y:S01]  /*baa0*/  FMUL R0, R130, R70 ;  /* 0x0000004682007220 */ /* 0x000fe20000400000 */
[----:B------:R-:W-:Y:S01]  /*bab0*/  SHF.L.U32 R9, R140, 0x10, RZ ;  /* 0x000000108c097819 */ /* 0x000fe200000006ff */
[C---:B------:R-:W-:Y:S01]  /*bac0*/  FMUL R3, R130.reuse, R71 ;  /* 0x0000004782037220 */ /* 0x040fe20000400000 */
[----:B------:R-:W-:Y:S01]  /*bad0*/  F2FP.BF16.F32.PACK_AB R18, R7, R6 ;  /* 0x000000060712723e */ /* 0x000fe200000010ff */
[----:B------:R-:W-:Y:S01]  /*bae0*/  FMUL R4, R130, R72 ;  /* 0x0000004882047220 */ /* 0x000fe20000400000 */
        /* <DEDUP_REMOVED lines=15> */
[C---:B------:R-:W-:Y:S01]  /*bbe0*/  FMUL R0, R130.reuse, R76 ;  /* 0x0000004c82007220 */ /* 0x040fe20000400000 */
[----:B-1----:R-:W-:Y:S01]  /*bbf0*/  F2FP.BF16.F32.PACK_AB R20, R5, R4 ;  /* 0x000000040514723e */ /* 0x002fe200000010ff */
[C---:B------:R-:W-:Y:S01]  /*bc00*/  FMUL R3, R130.reuse, R77 ;  /* 0x0000004d82037220 */ /* 0x040fe20000400000 */
[----:B------:R-:W-:Y:S01]  /*bc10*/  F2FP.BF16.F32.PACK_AB R21, R7, R6 ;  /* 0x000000060715723e */ /* 0x000fe200000010ff */
[----:B------:R3:W-:Y:S01]  /*bc20*/  @!P1 STS.128 [R199+0x5010], R16 ;  /* 0x00501010c7009388 */ /* 0x0007e20000000c00 */
[----:B------:R-:W-:Y:S01]  /*bc30*/  SHF.L.U32 R7, R143, 0x10, RZ ;  /* 0x000000108f077819 */ /* 0x000fe200000006ff */
[----:B------:R-:W-:Y:S01]  /*bc40*/  FFMA R0, R133, R8, R0 ;  /* 0x0000000885007223 */ /* 0x000fe20000000000 */
[----:B------:R-:W-:Y:S01]  /*bc50*/  LOP3.LUT R8, R143, 0xffff0000, RZ, 0xc0, !PT ;  /* 0xffff00008f087812 */ /* 0x000fe200078ec0ff */
        /* <DEDUP_REMOVED lines=28> */
[----:B------:R-:W-:Y:S02]  /*be20*/  F2FP.BF16.F32.PACK_AB R12, R0, R6 ;  /* 0x00000006000c723e */ /* 0x000fe400000010ff */
[----:B------:R-:W-:Y:S02]  /*be30*/  F2FP.BF16.F32.PACK_AB R13, R7, R3 ;  /* 0x00000003070d723e */ /* 0x000fe400000010ff */
[----:B------:R-:W-:Y:S02]  /*be40*/  F2FP.BF16.F32.PACK_AB R14, R5, R4 ;  /* 0x00000004050e723e */ /* 0x000fe400000010ff */
[----:B------:R-:W-:Y:S02]  /*be50*/  F2FP.BF16.F32.PACK_AB R15, R9, R8 ;  /* 0x00000008090f723e */ /* 0x000fe400000010ff */
[----:B------:R-:W-:Y:S02]  /*be60*/  MOV R0, UR36 ;  /* 0x0000002400007c02 */ /* 0x000fe40008000f00 */
[----:B------:R-:W-:Y:S01]  /*be70*/  @P2 SHF.L.U32 R3, RZ, 0x1f, RZ ;  /* 0x0000001fff032819 */ /* 0x000fe200000006ff */
[----:B------:R3:W-:Y:S01]  /*be80*/  @!P1 STS.128 [R196+0x5010], R12 ;  /* 0x0050100cc4009388 */ /* 0x0007e20000000c00 */
[----:B------:R-:W-:Y:S04]  /*be90*/  @P2 LEA R0, R0, UR44, 0x3 ;  /* 0x0000002c00002c11 */ /* 0x000fe8000f8e18ff */
[----:B------:R-:W-:Y:S02]  /*bea0*/  @P2 IADD3 R4, PT, PT, R0, 0x30, RZ ;  /* 0x0000003000042810 */ /* 0x000fe40007ffe0ff */
[----:B------:R-:W-:Y:S01]  /*beb0*/  LEA R0, R138, UR44, 0x3 ;  /* 0x0000002c8a007c11 */ /* 0x000fe2000f8e18ff */
[----:B------:R-:W-:Y:S01]  /*bec0*/  @!PT LDS RZ, [RZ] ;  /* 0x00000000fffff984 */ /* 0x000fe20000000800 */
[----:B------:R-:W-:Y:S01]  /*bed0*/  @!PT LDS RZ, [RZ] ;  /* 0x00000000fffff984 */ /* 0x000fe20000000800 */
[----:B------:R-:W-:Y:S01]  /*bee0*/  @!PT LDS RZ, [RZ] ;  /* 0x00000000fffff984 */ /* 0x000fe20000000800 */
[----:B------:R-:W-:Y:S01]  /*bef0*/  @!PT LDS RZ, [RZ] ;  /* 0x00000000fffff984 */ /* 0x000fe20000000800 */
[----:B------:R1:W-:Y:S06]  /*bf00*/  MEMBAR.ALL.CTA ;  /* 0x0000000000007992 */ /* 0x0003ec0000008000 */
[----:B-1----:R-:W1:Y:S02]  /*bf10*/  FENCE.VIEW.ASYNC.S ;  /* 0x00000000000073c6 */ /* 0x002e640000000000 */
[----:B------:R-:W-:Y:S05]  /*bf20*/  WARPSYNC.ALL ;  /* 0x0000000000007948 */ /* 0x000fea0003800000 */
[----:B------:R-:W-:Y:S01]  /*bf30*/  BSSY.RECONVERGENT B0, `(.L_x_131) ;  /* 0x0000010000007945 */ /* 0x000fe20003800200 */
[----:B------:R-:W-:Y:S01]  /*bf40*/  @P2 PRMT R4, R201, 0x654, R4 ;  /* 0x00000654c9042816 */ /* 0x000fe20000000004 */
[----:B-1----:R-:W-:Y:S06]  /*bf50*/  BAR.SYNC.DEFER_BLOCKING 0x1, 0x80 ;  /* 0x0042000000007b1d */ /* 0x002fec0000010000 */
[----:B------:R-:W-:Y:S05]  /*bf60*/  @P0 BRA `(.L_x_132) ;  /* 0x0000000000300947 */ /* 0x000fea0003800000 */
[----:B------:R-:W-:Y:S02]  /*bf70*/  UIADD3 UR4, UP0, UPT, UR54, 0xa80, URZ ;  /* 0x00000a8036047890 */ /* 0x000fe4000ff1e0ff */
[----:B------:R-:W-:Y:S02]  /*bf80*/  UIADD3 UR48, UPT, UPT, UR44, 0x4200, URZ ;  /* 0x000042002c307890 */ /* 0x000fe4000fffe0ff */
[----:B------:R-:W-:Y:S01]  /*bf90*/  UIADD3.X UR5, UPT, UPT, URZ, UR55, URZ, UP0, !UPT ;  /* 0x00000037ff057290 */ /* 0x000fe200087fe4ff */
[----:B------:R-:W-:Y:S01]  /*bfa0*/  UMOV UR51, UR60 ;  /* 0x0000003c00337c82 */ /* 0x000fe20008000000 */
[----:B------:R-:W-:Y:S02]  /*bfb0*/  UIADD3 UR9, UPT, UPT, UR49, 0x80, URZ ;  /* 0x0000008031097890 */ /* 0x000fe4000fffe0ff */
[----:B------:R-:W-:Y:S01]  /*bfc0*/  UIADD3 UR8, UPT, UPT, UR44, 0x5200, URZ ;  /* 0x000052002c087890 */ /* 0x000fe2000fffe0ff */
[----:B------:R-:W-:Y:S01]  /*bfd0*/  UMOV UR10, UR50 ;  /* 0x00000032000a7c82 */ /* 0x000fe20008000000 */
[----:B------:R-:W-:Y:S03]  /*bfe0*/  UMOV UR11, UR60 ;  /* 0x0000003c000b7c82 */ /* 0x000fe60008000000 */
[----:B------:R1:W-:Y:S04]  /*bff0*/  UTMASTG.3D [UR48], [UR4] ;  /* 0x00000030040073b5 */ /* 0x0003e80008010000 */
[----:B------:R1:W-:Y:S01]  /*c000*/  UTMASTG.3D [UR8], [UR4] ;  /* 0x00000008040073b5 */ /* 0x0003e20008010000 */
[----:B------:R0:W-:Y:S01]  /*c010*/  UTMACMDFLUSH ;  /* 0x00000000000079b7 */ /* 0x0001e20000000000 */
[----:B-1----:R-:W-:Y:S04]  /*c020*/  DEPBAR.LE SB0, 0x1 ;  /* 0x000080400000791a */ /* 0x002fe80000000000 */
.L_x_132:
[----:B------:R-:W-:Y:S05]  /*c030*/  BSYNC.RECONVERGENT B0 ;  /* 0x0000000000007941 */ /* 0x000fea0003800200 */
.L_x_131:
[----:B------:R-:W-:Y:S01]  /*c040*/  BAR.SYNC.DEFER_BLOCKING 0x1, 0x80 ;  /* 0x0042000000007b1d */ /* 0x000fe20000010000 */
[----:B------:R-:W-:Y:S01]  /*c050*/  UIADD3 UR4, UPT, UPT, UR36, 0x1, URZ ;  /* 0x0000000124047890 */ /* 0x000fe2000fffe0ff */
[----:B---3--:R-:W-:Y:S03]  /*c060*/  HFMA2 R16, -RZ, RZ, 0, 0 ;  /* 0x00000000ff107431 */ /* 0x008fe600000001ff */
[----:B------:R-:W-:Y:S04]  /*c070*/  UISETP.NE.AND UP0, UPT, UR4, 0x4, UPT ;  /* 0x000000040400788c */ /* 0x000fe8000bf05270 */
[----:B------:R-:W-:Y:S01]  /*c080*/  USEL UR46, UR4, URZ, UP0 ;  /* 0x000000ff042e7287 */ /* 0x000fe20008000000 */
[----:B------:R1:W-:Y:S01]  /*c090*/  @P2 SYNCS.ARRIVE.TRANS64.RED.A1T0 RZ, [R4+URZ], RZ ;  /* 0x000000ff04ff29a7 */ /* 0x0003e200081004ff */
[----:B------:R-:W-:Y:S01]  /*c0a0*/  BSSY B1, `(.L_x_133) ;  /* 0x000001e000017945 */ /* 0x000fe20003800000 */
[----:B------:R-:W3:Y:S02]  /*c0b0*/  @P2 SYNCS.PHASECHK.TRANS64.TRYWAIT P0, [R0+URZ+0x10], R3 ;  /* 0x00001003000025a7 */ /* 0x000ee400080011ff */
        /* <DEDUP_REMOVED lines=13> */
.L_x_136:
[----:B------:R-:W-:Y:S05]  /*c190*/  BSYNC B0 ;  /* 0x0000000000007941 */ /* 0x000fea0003800000 */
.L_x_135:
[----:B------:R-:W-:Y:S01]  /*c1a0*/  ISETP.NE.AND P0, PT, R139, RZ, PT ;  /* 0x000000ff8b00720c */ /* 0x000fe20003f05270 */
[----:B------:R-:W-:Y:S11]  /*c1b0*/  VIADD R138, R138, 0x1 ;  /* 0x000000018a8a7836 */ /* 0x000ff60000000000 */
[----:B------:R-:W-:Y:S01]  /*c1c0*/  @!UPT UIADD3 URZ, UPT, UPT, URZ, URZ, URZ ;  /* 0x000000fffffff290 */ /* 0x000fe2000fffe0ff */
[----:B------:R3:W4:Y:S04]  /*c1d0*/  @P0 LDS.128 R160, [R4+0x20] ;  /* 0x0000200004a00984 */ /* 0x0007280000000c00 */
[----:B------:R3:W1:Y:S04]  /*c1e0*/  @P0 LDS.128 R140, [R4+0x1020] ;  /* 0x00102000048c0984 */ /* 0x0006680000000c00 */
[----:B------:R3:W1:Y:S04]  /*c1f0*/  @P0 LDS.128 R168, [R7] ;  /* 0x0000000007a80984 */ /* 0x0006680000000c00 */
[----:B------:R3:W1:Y:S04]  /*c200*/  @P0 LDS.128 R152, [R7+0x1000] ;  /* 0x0010000007980984 */ /* 0x0006680000000c00 */
[----:B------:R3:W1:Y:S04]  /*c210*/  @P0 LDS.128 R164, [R5+0x10] ;  /* 0x0000100005a40984 */ /* 0x0006680000000c00 */
[----:B------:R3:W1:Y:S04]  /*c220*/  @P0 LDS.128 R148, [R5+0x1010] ;  /* 0x0010100005940984 */ /* 0x0006680000000c00 */
[----:B------:R3:W1:Y:S04]  /*c230*/  @P0 LDS.128 R156, [R3+0x10] ;  /* 0x00001000039c0984 */ /* 0x0006680000000c00 */
[----:B------:R3:W1:Y:S01]  /*c240*/  @P0 LDS.128 R144, [R3+0x1010] ;  /* 0x0010100003900984 */ /* 0x0006620000000c00 */
[C---:B------:R-:W-:Y:S04]  /*c250*/  ISETP.NE.AND P0, PT, R138.reuse, 0x4, PT ;  /* 0x000000048a00780c */ /* 0x040fe80003f05270 */
[----:B------:R-:W-:Y:S02]  /*c260*/  SEL R138, R138, RZ, P0 ;  /* 0x000000ff8a8a7207 */ /* 0x000fe40000000000 */
[----:B------:R-:W-:Y:S02]  /*c270*/  SEL R16, RZ, 0x1, P0 ;  /* 0x00000001ff107807 */ /* 0x000fe40000000000 */
.L_x_134:
[----:B------:R-:W-:Y:S05]  /*c280*/  BSYNC B1 ;  /* 0x0000000000017941 */ /* 0x000fea0003800000 */
.L_x_133:
[----:B------:R-:W-:Y:S05]  /*c290*/  VIADD R92, R92, 0x400000 ;  /* 0x004000005c5c7836 */ /* 0x000fea0000000000 */
[----:B-1----:R-:W-:Y:S04]  /*c2a0*/  SHF.R.U32.HI R0, RZ, 0x15, R92 ;  /* 0x00000015ff007819 */ /* 0x002fe8000001165c */
[----:B------:R-:W-:Y:S04]  /*c2b0*/  LOP3.LUT R17, R0, 0x3, RZ, 0xc0, !PT ;  /* 0x0000000300117812 */ /* 0x000fe800078ec0ff */
        /* <DEDUP_REMOVED lines=11> */
[----:B------:R-:W1:Y:S01]  /*c370*/  LDCU.64 UR6, c[0x4][0x78] ;  /* 0x01000f00ff0677ac */ /* 0x000e620008000a00 */
[----:B------:R-:W2:Y:S01]  /*c380*/  LDC.64 R14, c[0x4][R15] ;  /* 0x010000000f0e7b82 */ /* 0x000ea20000000a00 */
[----:B------:R-:W5:Y:S01]  /*c390*/  LDCU.64 UR4, c[0x4][0x10] ;  /* 0x01000200ff0477ac */ /* 0x000f620008000a00 */
[----:B---3--:R-:W-:Y:S01]  /*c3a0*/  MOV R5, UR9 ;  /* 0x0000000900057c02 */ /* 0x008fe20008000f00 */
[----:B------:R-:W-:Y:S01]  /*c3b0*/  IMAD.U32 R4, RZ, RZ, UR8 ;  /* 0x00000008ff047e24 */ /* 0x000fe2000f8e00ff */
[----:B-1----:R-:W-:Y:S01]  /*c3c0*/  MOV R7, UR7 ;  /* 0x0000000700077c02 */ /* 0x002fe20008000f00 */
[----:B------:R-:W-:Y:S01]  /*c3d0*/  IMAD.U32 R6, RZ, RZ, UR6 ;  /* 0x00000006ff067e24 */ /* 0x000fe2000f8e00ff */
[----:B-----5:R-:W-:Y:S01]  /*c3e0*/  MOV R11, UR5 ;  /* 0x00000005000b7c02 */ /* 0x020fe20008000f00 */
[----:B------:R-:W-:Y:S02]  /*c3f0*/  IMAD.U32 R10, RZ, RZ, UR4 ;  /* 0x00000004ff0a7e24 */ /* 0x000fe4000f8e00ff */
[----:B------:R-:W-:Y:S07]  /*c400*/  LEPC R20, `(.L_x_139) ;  /* 0x000000001014794e */ /* 0x000fee0000000000 */
[----:B--2-4-:R-:W-:Y:S05]  /*c410*/  CALL.ABS.NOINC R14 ;  /* 0x000000000e007343 */ /* 0x014fea0003c00000 */
.L_x_139:
[----:B------:R-:W-:Y:S05]  /*c420*/  WARPSYNC.ALL ;  /* 0x0000000000007948 */ /* 0x000fea0003800000 */
[C---:B------:R-:W-:Y:S01]  /*c430*/  R2UR UR4, R92.reuse ;  /* 0x000000005c0472ca */ /* 0x040fe200000e0000 */
[----:B------:R-:W-:Y:S05]  /*c440*/  VIADD R0, R92, 0x80 ;  /* 0x000000805c007836 */ /* 0x000fea0000000000 */
[----:B------:R-:W-:Y:S04]  /*c450*/  SHF.R.U32.HI R0, RZ, 0x15, R0 ;  /* 0x00000015ff007819 */ /* 0x000fe80000011600 */
[----:B------:R-:W-:Y:S03]  /*c460*/  LOP3.LUT P0, RZ, R0, 0x3, R181, 0x48, !PT ;  /* 0x0000000300ff7812 */ /* 0x000fe600078048b5 */
[----:B------:R-:W1:Y:S10]  /*c470*/  LDTM.x32 R24, tmem[UR4] ;  /* 0x00000004001879ee */ /* 0x000e7400082c0000 */
[----:B-1----:R-:W-:Y:S05]  /*c480*/  @!P0 BRA `(.L_x_140) ;  /* 0x0000000000408947 */ /* 0x002fea0003800000 */
        /* <DEDUP_REMOVED lines=16> */
.L_x_140:
[----:B------:R-:W-:Y:S05]  /*c590*/  WARPSYNC.ALL ;  /* 0x0000000000007948 */ /* 0x000fea0003800000 */
[----:B------:R-:W-:Y:S11]  /*c5a0*/  R2UR UR4, R92 ;  /* 0x000000005c0472ca */ /* 0x000ff600000e0000 */
[----:B------:R-:W-:Y:S02]  /*c5b0*/  @!UPT UIADD3 URZ, UPT, UPT, URZ, URZ, URZ ;  /* 0x000000fffffff290 */ /* 0x000fe4000fffe0ff */
[----:B------:R-:W1:Y:S02]  /*c5c0*/  LDTM.x32 R56, tmem[UR4+0x80] ;  /* 0x00008004003879ee */ /* 0x000e6400082c0000 */
[----:B-1----:R-:W-:Y:S01]  /*c5d0*/  NOP ;  /* 0x0000000000007918 */ /* 0x002fe20000000000 */
.L_x_138:
[----:B---3--:R-:W-:Y:S01]  /*c5e0*/  SHF.L.U32 R4, R168, 0x10, RZ ;  /* 0x00000010a8047819 */ /* 0x008fe200000006ff */
[----:B------:R-:W-:Y:S01]  /*c5f0*/  FMUL R0, R130, R24 ;  /* 0x0000001882007220 */ /* 0x000fe20000400000 */
        /* <DEDUP_REMOVED lines=233> */
[----:B------:R-:W-:Y:S01]  /*d490*/  LEA R9, R138, UR44, 0x3 ;  /* 0x0000002c8a097c11 */ /* 0x000fe2000f8e18ff */
[----:B------:R3:W-:Y:S01]  /*d4a0*/  @!P1 STS.128 [R196+0x7010], R12 ;  /* 0x0070100cc4009388 */ /* 0x0007e20000000c00 */
[----:B------:R-:W-:Y:S02]  /*d4b0*/  @P2 LEA R0, R0, UR44, 0x3 ;  /* 0x0000002c00002c11 */ /* 0x000fe4000f8e18ff */
[----:B------:R-:W-:Y:S02]  /*d4c0*/  @P2 SHF.L.U32 R4, R16, 0x1f, RZ ;  /* 0x0000001f10042819 */ /* 0x000fe400000006ff */
[----:B------:R-:W-:Y:S01]  /*d4d0*/  @P2 IADD3 R0, PT, PT, R0, 0x30, RZ ;  /* 0x0000003000002810 */ /* 0x000fe20007ffe0ff */
        /* <DEDUP_REMOVED lines=13> */
[----:B------:R-:W-:Y:S02]  /*d5b0*/  UIADD3 UR8, UPT, UPT, UR44, 0x6200, URZ ;  /* 0x000062002c087890 */ /* 0x000fe4000fffe0ff */
[----:B------:R-:W-:Y:S01]  /*d5c0*/  UIADD3.X UR5, UPT, UPT, URZ, UR55, URZ, UP0, !UPT ;  /* 0x00000037ff057290 */ /* 0x000fe200087fe4ff */
[----:B------:R-:W-:Y:S01]  /*d5d0*/  UMOV UR9, UR49 ;  /* 0x0000003100097c82 */ /* 0x000fe20008000000 */
[----:B------:R-:W-:Y:S01]  /*d5e0*/  UMOV UR11, UR60 ;  /* 0x0000003c000b7c82 */ /* 0x000fe20008000000 */
[----:B------:R-:W-:Y:S02]  /*d5f0*/  UIADD3 UR13, UPT, UPT, UR49, 0x80, URZ ;  /* 0x00000080310d7890 */ /* 0x000fe4000fffe0ff */
[----:B------:R-:W-:Y:S01]  /*d600*/  UIADD3 UR12, UPT, UPT, UR44, 0x7200, URZ ;  /* 0x000072002c0c7890 */ /* 0x000fe2000fffe0ff */
[----:B------:R-:W-:Y:S03]  /*d610*/  UMOV UR15, UR60 ;  /* 0x0000003c000f7c82 */ /* 0x000fe60008000000 */
[----:B------:R1:W-:Y:S01]  /*d620*/  UTMASTG.3D [UR8], [UR4] ;  /* 0x00000008040073b5 */ /* 0x0003e20008010000 */
[----:B------:R-:W-:Y:S04]  /*d630*/  UMOV UR14, UR10 ;  /* 0x0000000a000e7c82 */ /* 0x000fe80008000000 */
[----:B------:R1:W-:Y:S01]  /*d640*/  UTMASTG.3D [UR12], [UR4] ;  /* 0x0000000c040073b5 */ /* 0x0003e20008010000 */
[----:B------:R0:W-:Y:S01]  /*d650*/  UTMACMDFLUSH ;  /* 0x00000000000079b7 */ /* 0x0001e20000000000 */
[----:B-1----:R-:W-:Y:S04]  /*d660*/  DEPBAR.LE SB0, 0x1 ;  /* 0x000080400000791a */ /* 0x002fe80000000000 */
.L_x_142:
[----:B------:R-:W-:Y:S05]  /*d670*/  BSYNC.RECONVERGENT B0 ;  /* 0x0000000000007941 */ /* 0x000fea0003800200 */
.L_x_141:
        /* <DEDUP_REMOVED lines=9> */
[----:B------:R-:W4:Y:S01]  /*d710*/  @P2 SYNCS.PHASECHK.TRANS64.TRYWAIT P0, [R9+URZ+0x10], R4 ;  /* 0x00001004090025a7 */ /* 0x000f2200080011ff */
[----:B------:R-:W-:Y:S01]  /*d720*/  VIADD R17, R131, UR4 ;  /* 0x0000000483117c36 */ /* 0x000fe20008000000 */
[----:B------:R-:W-:Y:S04]  /*d730*/  USEL UR36, UR5, URZ, UP0 ;  /* 0x000000ff05247287 */ /* 0x000fe80008000000 */
[----:B------:R-:W-:Y:S04]  /*d740*/  SHF.R.U32.HI R6, RZ, 0x15, R17 ;  /* 0x00000015ff067819 */ /* 0x000fe80000011611 */
[----:B------:R-:W-:Y:S02]  /*d750*/  LOP3.LUT R19, R6, 0x3, RZ, 0xc0, !PT ;  /* 0x0000000306137812 */ /* 0x000fe400078ec0ff */
[----:B----4-:R-:W-:Y:S01]  /*d760*/  @P2 SEL R137, RZ, 0x1, !P0 ;  /* 0x00000001ff892807 */ /* 0x010fe20004000000 */
        /* <DEDUP_REMOVED lines=9> */
[----:B------:R-:W-:Y:S04]  /*d800*/  SHF.L.U32 R4, R16, 0x1f, RZ ;  /* 0x0000001f10047819 */ /* 0x000fe800000006ff */
[----:B------:R-:W1:Y:S02]  /*d810*/  SYNCS.PHASECHK.TRANS64.TRYWAIT P0, [R9+URZ+0x10], R4 ;  /* 0x00001004090075a7 */ /* 0x000e6400080011ff */
[----:B-1----:R-:W-:Y:S05]  /*d820*/  @!P0 BRA `(.L_x_147) ;  /* 0x0000006400708947 */ /* 0x002fea0003800000 */
.L_x_146:
[----:B------:R-:W-:Y:S05]  /*d830*/  BSYNC B0 ;  /* 0x0000000000007941 */ /* 0x000fea0003800000 */
.L_x_145:
[----:B------:R-:W-:Y:S01]  /*d840*/  ISETP.NE.AND P0, PT, R139, RZ, PT ;  /* 0x000000ff8b00720c */ /* 0x000fe20003f05270 */
[----:B------:R-:W-:Y:S11]  /*d850*/  VIADD R138, R138, 0x1 ;  /* 0x000000018a8a7836 */ /* 0x000ff60000000000 */
[----:B------:R-:W-:Y:S01]  /*d860*/  @!UPT UIADD3 URZ, UPT, UPT, URZ, URZ, URZ ;  /* 0x000000fffffff290 */ /* 0x000fe2000fffe0ff */
[----:B------:R4:W2:Y:S04]  /*d870*/  @P0 LDS.128 R160, [R3+0x20] ;  /* 0x0000200003a00984 */ /* 0x0008a80000000c00 */
[----:B------:R4:W2:Y:S04]  /*d880*/  @P0 LDS.128 R140, [R3+0x1020] ;  /* 0x00102000038c0984 */ /* 0x0008a80000000c00 */
[----:B------:R4:W2:Y:S04]  /*d890*/  @P0 LDS.128 R168, [R7] ;  /* 0x0000000007a80984 */ /* 0x0008a80000000c00 */
[----:B------:R4:W2:Y:S04]  /*d8a0*/  @P0 LDS.128 R152, [R7+0x1000] ;  /* 0x0010000007980984 */ /* 0x0008a80000000c00 */
[----:B------:R4:W2:Y:S04]  /*d8b0*/  @P0 LDS.128 R164, [R5+0x10] ;  /* 0x0000100005a40984 */ /* 0x0008a80000000c00 */
[----:B------:R4:W2:Y:S04]  /*d8c0*/  @P0 LDS.128 R148, [R5+0x1010] ;  /* 0x0010100005940984 */ /* 0x0008a80000000c00 */
[----:B------:R4:W2:Y:S04]  /*d8d0*/  @P0 LDS.128 R156, [R0+0x10] ;  /* 0x00001000009c0984 */ /* 0x0008a80000000c00 */
[----:B------:R4:W2:Y:S01]  /*d8e0*/  @P0 LDS.128 R144, [R0+0x1010] ;  /* 0x0010100000900984 */ /* 0x0008a20000000c00 */
[C---:B------:R-:W-:Y:S04]  /*d8f0*/  ISETP.NE.AND P0, PT, R138.reuse, 0x4, PT ;  /* 0x000000048a00780c */ /* 0x040fe80003f05270 */
[----:B-1----:R-:W-:Y:S02]  /*d900*/  SEL R9, RZ, 0x1, P0 ;  /* 0x00000001ff097807 */ /* 0x002fe40000000000 */
[----:B------:R-:W-:Y:S02]  /*d910*/  SEL R138, R138, RZ, P0 ;  /* 0x000000ff8a8a7207 */ /* 0x000fe40000000000 */
[----:B------:R-:W-:Y:S02]  /*d920*/  LOP3.LUT R16, R16, R9, RZ, 0x3c, !PT ;  /* 0x0000000910107212 */ /* 0x000fe400078e3cff */
.L_x_144:
[----:B------:R-:W-:Y:S05]  /*d930*/  BSYNC B1 ;  /* 0x0000000000017941 */ /* 0x000fea0003800000 */
.L_x_143:
[----:B------:R-:W-:Y:S11]  /*d940*/  ISETP.NE.AND P0, PT, R192, R19, PT ;  /* 0x00000013c000720c */ /* 0x000ff60003f05270 */
[----:B------:R-:W-:Y:S02]  /*d950*/  @!UPT UIADD3 URZ, UPT, UPT, URZ, URZ, URZ ;  /* 0x000000fffffff290 */ /* 0x000fe4000fffe0ff */
[----:B------:R-:W-:Y:S05]  /*d960*/  @P0 BRA `(.L_x_148) ;  /* 0x0000000000bc0947 */ /* 0x000fea0003800000 */
[----:B------:R-:W-:Y:S11]  /*d970*/  LOP3.LUT P0, RZ, R6, 0x3, R181, 0x48, !PT ;  /* 0x0000000306ff7812 */ /* 0x000ff600078048b5 */
[----:B------:R-:W-:Y:S02]  /*d980*/  @!UPT UIADD3 URZ, UPT, UPT, URZ, URZ, URZ ;  /* 0x000000fffffff290 */ /* 0x000fe4000fffe0ff */
[----:B------:R-:W-:Y:S05]  /*d990*/  @!P0 BRA `(.L_x_149) ;  /* 0x0000000000408947 */ /* 0x000fea0003800000 */
[----:B------:R-:W4:Y:S01]  /*d9a0*/  LDCU.64 UR8, c[0x4][0x70] ;  /* 0x01000e00ff0877ac */ /* 0x000f220008000a00 */
[----:B---3--:R-:W-:Y:S01]  /*d9b0*/  MOV R15, 0x0 ;  /* 0x00000000000f7802 */ /* 0x008fe20000000f00 */
[----:B------:R-:W-:Y:S02]  /*d9c0*/  HFMA2 R12, -RZ, RZ, 0, 5.9604644775390625e-08 ;  /* 0x00000001ff0c7431 */ /* 0x000fe400000001ff */
[----:B------:R-:W-:Y:S02]  /*d9d0*/  IMAD.MOV.U32 R8, RZ, RZ, 0x192 ;  /* 0x00000192ff087424 */ /* 0x000fe400078e00ff */
[----:B------:R-:W-:Y:S01]  /*d9e0*/  IMAD.MOV.U32 R13, RZ, RZ, RZ ;  /* 0x000000ffff0d7224 */ /* 0x000fe200078e00ff */
[----:B------:R-:W1:Y:S01]  /*d9f0*/  LDCU.64 UR6, c[0x4][0x78] ;  /* 0x01000f00ff0677ac */ /* 0x000e620008000a00 */
[----:B------:R-:W3:Y:S01]  /*da00*/  LDC.64 R14, c[0x4][R15] ;  /* 0x010000000f0e7b82 */ /* 0x000ee20000000a00 */
[----:B------:R-:W5:Y:S01]  /*da10*/  LDCU.64 UR4, c[0x4][0x10] ;  /* 0x01000200ff0477ac */ /* 0x000f620008000a00 */
[----:B----4-:R-:W-:Y:S01]  /*da20*/  MOV R5, UR9 ;  /* 0x0000000900057c02 */ /* 0x010fe20008000f00 */
[----:B------:R-:W-:Y:S01]  /*da30*/  IMAD.U32 R4, RZ, RZ, UR8 ;  /* 0x00000008ff047e24 */ /* 0x000fe2000f8e00ff */
[----:B-1----:R-:W-:Y:S01]  /*da40*/  MOV R7, UR7 ;  /* 0x0000000700077c02 */ /* 0x002fe20008000f00 */
[----:B------:R-:W-:Y:S01]  /*da50*/  IMAD.U32 R6, RZ, RZ, UR6 ;  /* 0x00000006ff067e24 */ /* 0x000fe2000f8e00ff */
[----:B-----5:R-:W-:Y:S01]  /*da60*/  MOV R11, UR5 ;  /* 0x00000005000b7c02 */ /* 0x020fe20008000f00 */
[----:B------:R-:W-:Y:S02]  /*da70*/  IMAD.U32 R10, RZ, RZ, UR4 ;  /* 0x00000004ff0a7e24 */ /* 0x000fe4000f8e00ff */
[----:B------:R-:W-:Y:S07]  /*da80*/  LEPC R20, `(.L_x_149) ;  /* 0x000000001014794e */ /* 0x000fee0000000000 */
[----:B--23--:R-:W-:Y:S05]  /*da90*/  CALL.ABS.NOINC R14 ;  /* 0x000000000e007343 */ /* 0x00cfea0003c00000 */
.L_x_149:
[----:B------:R-:W-:Y:S05]  /*daa0*/  WARPSYNC.ALL ;  /* 0x0000000000007948 */ /* 0x000fea0003800000 */
[C---:B------:R-:W-:Y:S01]  /*dab0*/  R2UR UR4, R17.reuse ;  /* 0x00000000110472ca */ /* 0x040fe200000e0000 */
[----:B----4-:R-:W-:Y:S05]  /*dac0*/  VIADD R0, R17, 0x80 ;  /* 0x0000008011007836 */ /* 0x010fea0000000000 */
[----:B------:R-:W-:Y:S04]  /*dad0*/  SHF.R.U32.HI R0, RZ, 0x15, R0 ;  /* 0x00000015ff007819 */ /* 0x000fe80000011600 */
[----:B------:R-:W-:Y:S03]  /*dae0*/  LOP3.LUT P0, RZ, R0, 0x3, R181, 0x48, !PT ;  /* 0x0000000300ff7812 */ /* 0x000fe600078048b5 */
[----:B------:R-:W1:Y:S10]  /*daf0*/  LDTM.x32 R24, tmem[UR4] ;  /* 0x00000004001879ee */ /* 0x000e7400082c0000 */
[----:B-1----:R-:W-:Y:S05]  /*db00*/  @!P0 BRA `(.L_x_150) ;  /* 0x0000000000408947 */ /* 0x002fea0003800000 */
[----:B------:R-:W1:Y:S01]  /*db10*/  LDCU.64 UR8, c[0x4][0x70] ;  /* 0x01000e00ff0877ac */ /* 0x000e620008000a00 */
[----:B---3--:R-:W-:Y:S01]  /*db20*/  MOV R15, 0x0 ;  /* 0x00000000000f7802 */ /* 0x008fe20000000f00 */
[----:B------:R-:W-:Y:S02]  /*db30*/  HFMA2 R12, -RZ, RZ, 0, 5.9604644775390625e-08 ;  /* 0x00000001ff0c7431 */ /* 0x000fe400000001ff */
[----:B------:R-:W-:Y:S02]  /*db40*/  IMAD.MOV.U32 R8, RZ, RZ, 0x192 ;  /* 0x00000192ff087424 */ /* 0x000fe400078e00ff */
[----:B------:R-:W-:Y:S01]  /*db50*/  IMAD.MOV.U32 R13, RZ, RZ, RZ ;  /* 0x000000ffff0d7224 */ /* 0x000fe200078e00ff */
[----:B------:R-:W3:Y:S01]  /*db60*/  LDCU.64 UR6, c[0x4][0x78] ;  /* 0x01000f00ff0677ac */ /* 0x000ee20008000a00 */
[----:B------:R-:W4:Y:S01]  /*db70*/  LDC.64 R14, c[0x4][R15] ;  /* 0x010000000f0e7b82 */ /* 0x000f220000000a00 */
[----:B------:R-:W5:Y:S01]  /*db80*/  LDCU.64 UR4, c[0x4][0x10] ;  /* 0x01000200ff0477ac */ /* 0x000f620008000a00 */
[----:B-1----:R-:W-:Y:S01]  /*db90*/  MOV R5, UR9 ;  /* 0x0000000900057c02 */ /* 0x002fe20008000f00 */
[----:B------:R-:W-:Y:S01]  /*dba0*/  IMAD.U32 R4, RZ, RZ, UR8 ;  /* 0x00000008ff047e24 */ /* 0x000fe2000f8e00ff */
[----:B---3--:R-:W-:Y:S01]  /*dbb0*/  MOV R7, UR7 ;  /* 0x0000000700077c02 */ /* 0x008fe20008000f00 */
[----:B------:R-:W-:Y:S01]  /*dbc0*/  IMAD.U32 R6, RZ, RZ, UR6 ;  /* 0x00000006ff067e24 */ /* 0x000fe2000f8e00ff */
[----:B-----5:R-:W-:Y:S01]  /*dbd0*/  MOV R11, UR5 ;  /* 0x00000005000b7c02 */ /* 0x020fe20008000f00 */
[----:B------:R-:W-:Y:S02]  /*dbe0*/  IMAD.U32 R10, RZ, RZ, UR4 ;  /* 0x00000004ff0a7e24 */ /* 0x000fe4000f8e00ff */
[----:B------:R-:W-:Y:S07]  /*dbf0*/  LEPC R20, `(.L_x_150) ;  /* 0x000000001014794e */ /* 0x000fee0000000000 */
[----:B--2-4-:R-:W-:Y:S05]  /*dc00*/  CALL.ABS.NOINC R14 ;  /* 0x000000000e007343 */ /* 0x014fea0003c00000 */
.L_x_150:
[----:B------:R-:W-:Y:S05]  /*dc10*/  WARPSYNC.ALL ;  /* 0x0000000000007948 */ /* 0x000fea0003800000 */
[----:B------:R-:W-:Y:S11]  /*dc20*/  R2UR UR4, R17 ;  /* 0x00000000110472ca */ /* 0x000ff600000e0000 */
[----:B------:R-:W-:Y:S02]  /*dc30*/  @!UPT UIADD3 URZ, UPT, UPT, URZ, URZ, URZ ;  /* 0x000000fffffff290 */ /* 0x000fe4000fffe0ff */
[----:B------:R-:W1:Y:S02]  /*dc40*/  LDTM.x32 R56, tmem[UR4+0x80] ;  /* 0x00008004003879ee */ /* 0x000e6400082c0000 */
[----:B-1----:R-:W-:Y:S01]  /*dc50*/  NOP ;  /* 0x0000000000007918 */ /* 0x002fe20000000000 */
.L_x_148:
[----:B--2---:R-:W-:Y:S01]  /*dc60*/  SHF.L.U32 R4, R168, 0x10, RZ ;  /* 0x00000010a8047819 */ /* 0x004fe200000006ff */
[----:B----4-:R-:W-:Y:S01]  /*dc70*/  FMUL R0, R130, R24 ;  /* 0x0000001882007220 */ /* 0x010fe20000400000 */
        /* <DEDUP_REMOVED lines=12> */
[----:B---3--:R-:W-:Y:S01]  /*dd40*/  LOP3.LUT R12, R171, 0xffff0000, RZ, 0xc0, !PT ;  /* 0xffff0000ab0c7812 */ /* 0x008fe200078ec0ff */
        /* <DEDUP_REMOVED lines=25> */
[----:B------:R1:W-:Y:S01]  /*dee0*/  @!P1 STS.128 [R191], R20 ;  /* 0x00000014bf009388 */ /* 0x0003e20000000c00 */
        /* <DEDUP_REMOVED lines=15> */
[----:B------:R-:W-:Y:S01]  /*dfe0*/  SHF.L.U32 R3, R160, 0x10, RZ ;  /* 0x00000010a0037819 */ /* 0x000fe200000006ff */
        /* <DEDUP_REMOVED lines=110> */
[----:B--2---:R-:W-:Y:S01]  /*e6d0*/  F2FP.BF16.F32.PACK_AB R20, R3, R0 ;  /* 0x000000000314723e */ /* 0x004fe200000010ff */
        /* <DEDUP_REMOVED lines=83> */
[----:B------:R-:W-:Y:S01]  /*ec10*/  UIADD3 UR4, UPT, UPT, UR44, 0x200, URZ ;  /* 0x000002002c047890 */ /* 0x000fe2000fffe0ff */
[----:B------:R-:W-:Y:S01]  /*ec20*/  UMOV UR51, UR60 ;  /* 0x0000003c00337c82 */ /* 0x000fe20008000000 */
[----:B------:R-:W-:Y:S02]  /*ec30*/  UIADD3 UR9, UPT, UPT, UR49, 0x80, URZ ;  /* 0x0000008031097890 */ /* 0x000fe4000fffe0ff */
[----:B------:R-:W-:Y:S02]  /*ec40*/  UIADD3 UR8, UPT, UPT, UR44, 0x1200, URZ ;  /* 0x000012002c087890 */ /* 0x000fe4000fffe0ff */
[----:B------:R-:W-:Y:S01]  /*ec50*/  MOV R184, UR4 ;  /* 0x0000000400b87c02 */ /* 0x000fe20008000f00 */
[----:B------:R-:W-:Y:S01]  /*ec60*/  UIADD3 UR4, UP0, UPT, UR54, 0xa80, URZ ;  /* 0x00000a8036047890 */ /* 0x000fe2000ff1e0ff */
[----:B------:R-:W-:Y:S02]  /*ec70*/  UMOV UR10, UR50 ;  /* 0x00000032000a7c82 */ /* 0x000fe40008000000 */
[----:B------:R-:W-:Y:S01]  /*ec80*/  R2UR UR48, R184 ;  /* 0x00000000b83072ca */ /* 0x000fe200000e0000 */
[----:B------:R-:W-:Y:S01]  /*ec90*/  UIADD3.X UR5, UPT, UPT, URZ, UR55, URZ, UP0, !UPT ;  /* 0x00000037ff057290 */ /* 0x000fe200087fe4ff */
[----:B------:R-:W-:Y:S11]  /*eca0*/  UMOV UR11, UR60 ;  /* 0x0000003c000b7c82 */ /* 0x000ff60008000000 */
[----:B------:R1:W-:Y:S01]  /*ecb0*/  UTMASTG.3D [UR48], [UR4] ;  /* 0x00000030040073b5 */ /* 0x0003e20008010000 */
[----:B------:R1:W-:Y:S01]  /*ecc0*/  UTMASTG.3D [UR8], [UR4] ;  /* 0x00000008040073b5 */ /* 0x0003e20008010000 */
[----:B------:R0:W-:Y:S01]  /*ecd0*/  UTMACMDFLUSH ;  /* 0x00000000000079b7 */ /* 0x0001e20000000000 */
[----:B-1----:R-:W-:Y:S04]  /*ece0*/  DEPBAR.LE SB0, 0x1 ;  /* 0x000080400000791a */ /* 0x002fe80000000000 */
.L_x_152:
[----:B------:R-:W-:Y:S05]  /*ecf0*/  BSYNC.RECONVERGENT B0 ;  /* 0x0000000000007941 */ /* 0x000fea0003800200 */
.L_x_151:
[----:B------:R-:W-:Y:S01]  /*ed00*/  BAR.SYNC.DEFER_BLOCKING 0x1, 0x80 ;  /* 0x0042000000007b1d */ /* 0x000fe20000010000 */
[----:B------:R-:W-:Y:S04]  /*ed10*/  UIADD3 UR4, UPT, UPT, UR36, 0x1, URZ ;  /* 0x0000000124047890 */ /* 0x000fe8000fffe0ff */
        /* <DEDUP_REMOVED lines=18> */
.L_x_156:
[----:B------:R-:W-:Y:S05]  /*ee40*/  BSYNC B0 ;  /* 0x0000000000007941 */ /* 0x000fea0003800000 */
.L_x_155:
[----:B------:R-:W-:Y:S01]  /*ee50*/  ISETP.NE.AND P0, PT, R139, RZ, PT ;  /* 0x000000ff8b00720c */ /* 0x000fe20003f05270 */
[----:B------:R-:W-:Y:S11]  /*ee60*/  VIADD R138, R138, 0x1 ;  /* 0x000000018a8a7836 */ /* 0x000ff60000000000 */
[----:B------:R-:W-:Y:S01]  /*ee70*/  @!UPT UIADD3 URZ, UPT, UPT, URZ, URZ, URZ ;  /* 0x000000fffffff290 */ /* 0x000fe2000fffe0ff */
[----:B------:R3:W4:Y:S04]  /*ee80*/  @P0 LDS.128 R160, [R3+0x20] ;  /* 0x0000200003a00984 */ /* 0x0007280000000c00 */
        /* <DEDUP_REMOVED lines=11> */
.L_x_154:
[----:B------:R-:W-:Y:S05]  /*ef40*/  BSYNC B1 ;  /* 0x0000000000017941 */ /* 0x000fea0003800000 */
.L_x_153:
[----:B---3--:R-:W-:Y:S05]  /*ef50*/  VIADD R3, R17, 0x400000 ;  /* 0x0040000011037836 */ /* 0x008fea0000000000 */
[----:B------:R-:W-:Y:S04]  /*ef60*/  SHF.R.U32.HI R0, RZ, 0x15, R3 ;  /* 0x00000015ff007819 */ /* 0x000fe80000011603 */
[----:B------:R-:W-:Y:S04]  /*ef70*/  LOP3.LUT R17, R0, 0x3, RZ, 0xc0, !PT ;  /* 0x0000000300117812 */ /* 0x000fe800078ec0ff */
[----:B------:R-:W-:Y:S11]  /*ef80*/  ISETP.NE.AND P0, PT, R192, R17, PT ;  /* 0x00000011c000720c */ /* 0x000ff60003f05270 */
[----:B------:R-:W-:Y:S02]  /*ef90*/  @!UPT UIADD3 URZ, UPT, UPT, URZ, URZ, URZ ;  /* 0x000000fffffff290 */ /* 0x000fe4000fffe0ff */
[----:B------:R-:W-:Y:S05]  /*efa0*/  @P0 BRA `(.L_x_158) ;  /* 0x0000000000bc0947 */ /* 0x000fea0003800000 */
[----:B------:R-:W-:Y:S02]  /*efb0*/  LOP3.LUT P0, RZ, R0, 0x3, R181, 0x48, !PT ;  /* 0x0000000300ff7812 */ /* 0x000fe400078048b5 */
[----:B------:R-:W-:Y:S11]  /*efc0*/  MOV R18, R3 ;  /* 0x0000000300127202 */ /* 0x000ff60000000f00 */
[----:B------:R-:W-:Y:S05]  /*efd0*/  @!P0 BRA `(.L_x_159) ;  /* 0x0000000000408947 */ /* 0x000fea0003800000 */
[----:B------:R-:W1:Y:S01]  /*efe0*/  LDCU.64 UR8, c[0x4][0x70] ;  /* 0x01000e00ff0877ac */ /* 0x000e620008000a00 */
[----:B--2---:R-:W-:Y:S01]  /*eff0*/  MOV R15, 0x0 ;  /* 0x00000000000f7802 */ /* 0x004fe20000000f00 */
[----:B------:R-:W-:Y:S02]  /*f000*/  HFMA2 R12, -RZ, RZ, 0, 5.9604644775390625e-08 ;  /* 0x00000001ff0c7431 */ /* 0x000fe400000001ff */
[----:B------:R-:W-:Y:S02]  /*f010*/  IMAD.MOV.U32 R8, RZ, RZ, 0x192 ;  /* 0x00000192ff087424 */ /* 0x000fe400078e00ff */
[----:B------:R-:W-:Y:S01]  /*f020*/  IMAD.MOV.U32 R13, RZ, RZ, RZ ;  /* 0x000000ffff0d7224 */ /* 0x000fe200078e00ff */
[----:B------:R-:W2:Y:S01]  /*f030*/  LDCU.64 UR6, c[0x4][0x78] ;  /* 0x01000f00ff0677ac */ /* 0x000ea20008000a00 */
[----:B------:R-:W3:Y:S01]  /*f040*/  LDC.64 R14, c[0x4][R15] ;  /* 0x010000000f0e7b82 */ /* 0x000ee20000000a00 */
[----:B------:R-:W5:Y:S01]  /*f050*/  LDCU.64 UR4, c[0x4][0x10] ;  /* 0x01000200ff0477ac */ /* 0x000f620008000a00 */
[----:B-1----:R-:W-:Y:S01]  /*f060*/  MOV R5, UR9 ;  /* 0x0000000900057c02 */ /* 0x002fe20008000f00 */
[----:B------:R-:W-:Y:S01]  /*f070*/  IMAD.U32 R4, RZ, RZ, UR8 ;  /* 0x00000008ff047e24 */ /* 0x000fe2000f8e00ff */
[----:B--2---:R-:W-:Y:S01]  /*f080*/  MOV R7, UR7 ;  /* 0x0000000700077c02 */ /* 0x004fe20008000f00 */
[----:B------:R-:W-:Y:S01]  /*f090*/  IMAD.U32 R6, RZ, RZ, UR6 ;  /* 0x00000006ff067e24 */ /* 0x000fe2000f8e00ff */
[----:B-----5:R-:W-:Y:S01]  /*f0a0*/  MOV R11, UR5 ;  /* 0x00000005000b7c02 */ /* 0x020fe20008000f00 */
[----:B------:R-:W-:Y:S02]  /*f0b0*/  IMAD.U32 R10, RZ, RZ, UR4 ;  /* 0x00000004ff0a7e24 */ /* 0x000fe4000f8e00ff */
[----:B------:R-:W-:Y:S07]  /*f0c0*/  LEPC R20, `(.L_x_159) ;  /* 0x000000001014794e */ /* 0x000fee0000000000 */
[----:B---34-:R-:W-:Y:S05]  /*f0d0*/  CALL.ABS.NOINC R14 ;  /* 0x000000000e007343 */ /* 0x018fea0003c00000 */
.L_x_159:
[----:B------:R-:W-:Y:S05]  /*f0e0*/  WARPSYNC.ALL ;  /* 0x0000000000007948 */ /* 0x000fea0003800000 */
[C---:B------:R-:W-:Y:S01]  /*f0f0*/  R2UR UR4, R18.reuse ;  /* 0x00000000120472ca */ /* 0x040fe200000e0000 */
[----:B------:R-:W-:Y:S05]  /*f100*/  VIADD R0, R18, 0x80 ;  /* 0x0000008012007836 */ /* 0x000fea0000000000 */
[----:B------:R-:W-:Y:S04]  /*f110*/  SHF.R.U32.HI R0, RZ, 0x15, R0 ;  /* 0x00000015ff007819 */ /* 0x000fe80000011600 */
[----:B------:R-:W-:Y:S03]  /*f120*/  LOP3.LUT P0, RZ, R0, 0x3, R181, 0x48, !PT ;  /* 0x0000000300ff7812 */ /* 0x000fe600078048b5 */
[----:B------:R-:W1:Y:S10]  /*f130*/  LDTM.x32 R24, tmem[UR4] ;  /* 0x00000004001879ee */ /* 0x000e7400082c0000 */
[----:B-1----:R-:W-:Y:S05]  /*f140*/  @!P0 BRA `(.L_x_160) ;  /* 0x0000000000408947 */ /* 0x002fea0003800000 */
        /* <DEDUP_REMOVED lines=16> */
.L_x_160:
[----:B------:R-:W-:Y:S05]  /*f250*/  WARPSYNC.ALL ;  /* 0x0000000000007948 */ /* 0x000fea0003800000 */
[----:B------:R-:W-:Y:S11]  /*f260*/  R2UR UR4, R18 ;  /* 0x00000000120472ca */ /* 0x000ff600000e0000 */
[----:B------:R-:W-:Y:S02]  /*f270*/  @!UPT UIADD3 URZ, UPT, UPT, URZ, URZ, URZ ;  /* 0x000000fffffff290 */ /* 0x000fe4000fffe0ff */
[----:B------:R-:W1:Y:S02]  /*f280*/  LDTM.x32 R56, tmem[UR4+0x80] ;  /* 0x00008004003879ee */ /* 0x000e6400082c0000 */
[----:B-1----:R-:W-:Y:S01]  /*f290*/  NOP ;  /* 0x0000000000007918 */ /* 0x002fe20000000000 */
.L_x_158:
[----:B--2---:R-:W-:Y:S01]  /*f2a0*/  SHF.L.U32 R4, R168, 0x10, RZ ;  /* 0x00000010a8047819 */ /* 0x004fe200000006ff */
        /* <DEDUP_REMOVED lines=234> */
[----:B------:R-:W-:Y:S01]  /*10150*/  @P2 SHF.L.U32 R3, R16, 0x1f, RZ ;  /* 0x0000001f10032819 */ /* 0x000fe200000006ff */
        /* <DEDUP_REMOVED lines=29> */
.L_x_162:
[----:B------:R-:W-:Y:S05]  /*10330*/  BSYNC.RECONVERGENT B0 ;  /* 0x0000000000007941 */ /* 0x000fea0003800200 */
.L_x_161:
[----:B------:R-:W-:Y:S01]  /*10340*/  BAR.SYNC.DEFER_BLOCKING 0x1, 0x80 ;  /* 0x0042000000007b1d */ /* 0x000fe20000010000 */
[----:B------:R-:W-:Y:S02]  /*10350*/  UISETP.NE.AND UP0, UPT, UR43, URZ, UPT ;  /* 0x000000ff2b00728c */ /* 0x000fe4000bf05270 */
[----:B------:R-:W-:Y:S02]  /*10360*/  UIADD3 UR5, UPT, UPT, UR46, 0x1, URZ ;  /* 0x000000012e057890 */ /* 0x000fe4000fffe0ff */
[----:B------:R-:W-:Y:S02]  /*10370*/  USEL UR4, URZ, 0x60, !UP0 ;  /* 0x00000060ff047887 */ /* 0x000fe4000c000000 */
[----:B------:R-:W-:Y:S02]  /*10380*/  UISETP.NE.AND UP0, UPT, UR5, 0x4, UPT ;  /* 0x000000040500788c */ /* 0x000fe4000bf05270 */
[----:B------:R-:W-:Y:S02]  /*10390*/  UIADD3 UR49, UPT, UPT, UR47, UR4, URZ ;  /* 0x000000042f317290 */ /* 0x000fe4000fffe0ff */
[----:B------:R-:W-:Y:S01]  /*103a0*/  VIADD R131, R131, UR4 ;  /* 0x0000000483837c36 */ /* 0x000fe20008000000 */
[----:B------:R-:W-:Y:S04]  /*103b0*/  USEL UR36, UR5, URZ, UP0 ;  /* 0x000000ff05247287 */ /* 0x000fe80008000000 */
[----:B------:R-:W-:Y:S04]  /*103c0*/  SHF.R.U32.HI R6, RZ, 0x15, R131 ;  /* 0x00000015ff067819 */ /* 0x000fe80000011683 */
[----:B------:R-:W-:Y:S01]  /*103d0*/  LOP3.LUT R17, R6, 0x3, RZ, 0xc0, !PT ;  /* 0x0000000306117812 */ /* 0x000fe200078ec0ff */
        /* <DEDUP_REMOVED lines=16> */
.L_x_166:
[----:B------:R-:W-:Y:S05]  /*104e0*/  BSYNC B0 ;  /* 0x0000000000007941 */ /* 0x000fea0003800000 */
.L_x_165:
        /* <DEDUP_REMOVED lines=15> */
.L_x_164:
[----:B------:R-:W-:Y:S05]  /*105e0*/  BSYNC B1 ;  /* 0x0000000000017941 */ /* 0x000fea0003800000 */
.L_x_163:
[----:B------:R-:W-:Y:S11]  /*105f0*/  ISETP.NE.AND P0, PT, R192, R17, PT ;  /* 0x00000011c000720c */ /* 0x000ff60003f05270 */
[----:B------:R-:W-:Y:S02]  /*10600*/  @!UPT UIADD3 URZ, UPT, UPT, URZ, URZ, URZ ;  /* 0x000000fffffff290 */ /* 0x000fe4000fffe0ff */
[----:B------:R-:W-:Y:S05]  /*10610*/  @P0 BRA `(.L_x_168) ;  /* 0x0000000000bc0947 */ /* 0x000fea0003800000 */
[----:B------:R-:W-:Y:S11]  /*10620*/  LOP3.LUT P0, RZ, R6, 0x3, R181, 0x48, !PT ;  /* 0x0000000306ff7812 */ /* 0x000ff600078048b5 */
[----:B------:R-:W-:Y:S02]  /*10630*/  @!UPT UIADD3 URZ, UPT, UPT, URZ, URZ, URZ ;  /* 0x000000fffffff290 */ /* 0x000fe4000fffe0ff */
[----:B------:R-:W-:Y:S05]  /*10640*/  @!P0 BRA `(.L_x_169) ;  /* 0x0000000000408947 */ /* 0x000fea0003800000 */
[----:B------:R-:W3:Y:S01]  /*10650*/  LDCU.64 UR8, c[0x4][0x70] ;  /* 0x01000e00ff0877ac */ /* 0x000ee20008000a00 */
[----:B--2---:R-:W-:Y:S01]  /*10660*/  MOV R15, 0x0 ;  /* 0x00000000000f7802 */ /* 0x004fe20000000f00 */
        /* <DEDUP_REMOVED lines=14> */
.L_x_169:
        /* <DEDUP_REMOVED lines=23> */
.L_x_170:
[----:B------:R-:W-:Y:S05]  /*108c0*/  WARPSYNC.ALL ;  /* 0x0000000000007948 */ /* 0x000fea0003800000 */
[----:B------:R-:W-:Y:S11]  /*108d0*/  R2UR UR4, R131 ;  /* 0x00000000830472ca */ /* 0x000ff600000e0000 */
[----:B------:R-:W-:Y:S02]  /*108e0*/  @!UPT UIADD3 URZ, UPT, UPT, URZ, URZ, URZ ;  /* 0x000000fffffff290 */ /* 0x000fe4000fffe0ff */
[----:B------:R-:W1:Y:S02]  /*108f0*/  LDTM.x32 R56, tmem[UR4+0x80] ;  /* 0x00008004003879ee */ /* 0x000e6400082c0000 */
[----:B-1----:R-:W-:Y:S01]  /*10900*/  NOP ;  /* 0x0000000000007918 */ /* 0x002fe20000000000 */
.L_x_168:
[----:B--23--:R-:W-:Y:S01]  /*10910*/  SHF.L.U32 R4, R168, 0x10, RZ ;  /* 0x00000010a8047819 */ /* 0x00cfe200000006ff */
        /* <DEDUP_REMOVED lines=262> */
.L_x_172:
[----:B------:R-:W-:Y:S05]  /*11980*/  BSYNC.RECONVERGENT B0 ;  /* 0x0000000000007941 */ /* 0x000fea0003800200 */
.L_x_171:
        /* <DEDUP_REMOVED lines=14> */
[----:B------:R-:W-:Y:S01]  /*11a70*/  @P1 IADD3 R7, PT, PT, R200, R5, RZ ;  /* 0x00000005c8071210 */ /* 0x000fe20007ffe0ff */
[----:B------:R-:W-:Y:S06]  /*11a80*/  @P0 BRA `(.L_x_176) ;  /* 0x00000000000c0947 */ /* 0x000fec0003800000 */
[----:B------:R-:W-:Y:S04]  /*11a90*/  SHF.L.U32 R16, R16, 0x1f, RZ ;  /* 0x0000001f10107819 */ /* 0x000fe800000006ff */
[----:B------:R-:W1:Y:S02]  /*11aa0*/  SYNCS.PHASECHK.TRANS64.TRYWAIT P0, [R3+URZ+0x10], R16 ;  /* 0x00001010030075a7 */ /* 0x000e6400080011ff */
[----:B-1----:R-:W-:Y:S05]  /*11ab0*/  @!P0 BRA `(.L_x_177) ;  /* 0x0000002400088947 */ /* 0x002fea0003800000 */
.L_x_176:
[----:B------:R-:W-:Y:S05]  /*11ac0*/  BSYNC B0 ;  /* 0x0000000000007941 */ /* 0x000fea0003800000 */
.L_x_175:
[----:B------:R-:W-:Y:S11]  /*11ad0*/  ISETP.NE.AND P0, PT, R139, RZ, PT ;  /* 0x000000ff8b00720c */ /* 0x000ff60003f05270 */
[----:B------:R-:W-:Y:S02]  /*11ae0*/  @!UPT UIADD3 URZ, UPT, UPT, URZ, URZ, URZ ;  /* 0x000000fffffff290 */ /* 0x000fe4000fffe0ff */
[----:B------:R3:W4:Y:S01]  /*11af0*/  @P0 LDS.128 R168, [R5] ;  /* 0x0000000005a80984 */ /* 0x0007220000000c00 */
[----:B------:R-:W-:Y:S03]  /*11b00*/  @P0 IADD3 R0, PT, PT, R190, R7, RZ ;  /* 0x00000007be000210 */ /* 0x000fe60007ffe0ff */
[----:B------:R3:W1:Y:S04]  /*11b10*/  @P0 LDS.128 R152, [R5+0x1000] ;  /* 0x0010000005980984 */ /* 0x0006680000000c00 */
[----:B------:R3:W1:Y:S04]  /*11b20*/  @P0 LDS.128 R160, [R198+0x20] ;  /* 0x00002000c6a00984 */ /* 0x0006680000000c00 */
[----:B------:R3:W1:Y:S04]  /*11b30*/  @P0 LDS.128 R140, [R198+0x1020] ;  /* 0x00102000c68c0984 */ /* 0x0006680000000c00 */
[----:B------:R3:W1:Y:S04]  /*11b40*/  @P0 LDS.128 R164, [R7+0x10] ;  /* 0x0000100007a40984 */ /* 0x0006680000000c00 */
[----:B------:R3:W1:Y:S04]  /*11b50*/  @P0 LDS.128 R148, [R7+0x1010] ;  /* 0x0010100007940984 */ /* 0x0006680000000c00 */
[----:B------:R3:W1:Y:S04]  /*11b60*/  @P0 LDS.128 R156, [R0+0x10] ;  /* 0x00001000009c0984 */ /* 0x0006680000000c00 */
[----:B------:R3:W1:Y:S02]  /*11b70*/  @P0 LDS.128 R144, [R0+0x1010] ;  /* 0x0010100000900984 */ /* 0x0006640000000c00 */
.L_x_174:
[----:B------:R-:W-:Y:S05]  /*11b80*/  BSYNC B1 ;  /* 0x0000000000017941 */ /* 0x000fea0003800000 */
.L_x_173:
        /* <DEDUP_REMOVED lines=14> */
[----:B------:R-:W2:Y:S01]  /*11c70*/  LDCU.64 UR6, c[0x4][0x78] ;  /* 0x01000f00ff0677ac */ /* 0x000ea20008000a00 */
[----:B------:R-:W1:Y:S01]  /*11c80*/  LDC.64 R14, c[0x4][R15] ;  /* 0x010000000f0e7b82 */ /* 0x000e620000000a00 */
[----:B------:R-:W5:Y:S01]  /*11c90*/  LDCU.64 UR4, c[0x4][0x10] ;  /* 0x01000200ff0477ac */ /* 0x000f620008000a00 */
[----:B---3--:R-:W-:Y:S01]  /*11ca0*/  MOV R5, UR9 ;  /* 0x0000000900057c02 */ /* 0x008fe20008000f00 */
[----:B------:R-:W-:Y:S01]  /*11cb0*/  IMAD.U32 R4, RZ, RZ, UR8 ;  /* 0x00000008ff047e24 */ /* 0x000fe2000f8e00ff */
[----:B--2---:R-:W-:Y:S01]  /*11cc0*/  MOV R7, UR7 ;  /* 0x0000000700077c02 */ /* 0x004fe20008000f00 */
[----:B------:R-:W-:Y:S01]  /*11cd0*/  IMAD.U32 R6, RZ, RZ, UR6 ;  /* 0x00000006ff067e24 */ /* 0x000fe2000f8e00ff */
[----:B-----5:R-:W-:Y:S01]  /*11ce0*/  MOV R11, UR5 ;  /* 0x00000005000b7c02 */ /* 0x020fe20008000f00 */
[----:B------:R-:W-:Y:S02]  /*11cf0*/  IMAD.U32 R10, RZ, RZ, UR4 ;  /* 0x00000004ff0a7e24 */ /* 0x000fe4000f8e00ff */
[----:B------:R-:W-:Y:S07]  /*11d00*/  LEPC R20, `(.L_x_179) ;  /* 0x000000001014794e */ /* 0x000fee0000000000 */
[----:B-1--4-:R-:W-:Y:S05]  /*11d10*/  CALL.ABS.NOINC R14 ;  /* 0x000000000e007343 */ /* 0x012fea0003c00000 */
.L_x_179:
[----:B------:R-:W-:Y:S05]  /*11d20*/  WARPSYNC.ALL ;  /* 0x0000000000007948 */ /* 0x000fea0003800000 */
[C---:B------:R-:W-:Y:S01]  /*11d30*/  R2UR UR4, R131.reuse ;  /* 0x00000000830472ca */ /* 0x040fe200000e0000 */
[----:B------:R-:W-:Y:S05]  /*11d40*/  VIADD R0, R131, 0x80 ;  /* 0x0000008083007836 */ /* 0x000fea0000000000 */
[----:B------:R-:W-:Y:S04]  /*11d50*/  SHF.R.U32.HI R0, RZ, 0x15, R0 ;  /* 0x00000015ff007819 */ /* 0x000fe80000011600 */
[----:B------:R-:W-:Y:S03]  /*11d60*/  LOP3.LUT P0, RZ, R0, 0x3, R181, 0x48, !PT ;  /* 0x0000000300ff7812 */ /* 0x000fe600078048b5 */
[----:B------:R-:W3:Y:S10]  /*11d70*/  LDTM.x32 R24, tmem[UR4] ;  /* 0x00000004001879ee */ /* 0x000ef400082c0000 */
[----:B---3--:R-:W-:Y:S05]  /*11d80*/  @!P0 BRA `(.L_x_180) ;  /* 0x0000000000408947 */ /* 0x008fea0003800000 */
        /* <DEDUP_REMOVED lines=16> */
.L_x_180:
[----:B------:R-:W-:Y:S05]  /*11e90*/  WARPSYNC.ALL ;  /* 0x0000000000007948 */ /* 0x000fea0003800000 */
[----:B------:R-:W-:Y:S11]  /*11ea0*/  R2UR UR4, R131 ;  /* 0x00000000830472ca */ /* 0x000ff600000e0000 */
[----:B------:R-:W-:Y:S02]  /*11eb0*/  @!UPT UIADD3 URZ, UPT, UPT, URZ, URZ, URZ ;  /* 0x000000fffffff290 */ /* 0x000fe4000fffe0ff */
[----:B------:R-:W3:Y:S02]  /*11ec0*/  LDTM.x32 R56, tmem[UR4+0x80] ;  /* 0x00008004003879ee */ /* 0x000ee400082c0000 */
[----:B---3--:R-:W-:Y:S01]  /*11ed0*/  NOP ;  /* 0x0000000000007918 */ /* 0x008fe20000000000 */
.L_x_178:
[----:B----4-:R-:W-:Y:S01]  /*11ee0*/  SHF.L.U32 R6, R168, 0x10, RZ ;  /* 0x00000010a8067819 */ /* 0x010fe200000006ff */
[----:B------:R-:W-:Y:S01]  /*11ef0*/  FMUL R0, R130, R24 ;  /* 0x0000001882007220 */ /* 0x000fe20000400000 */
[----:B------:R-:W-:Y:S01]  /*11f00*/  LOP3.LUT R8, R168, 0xffff0000, RZ, 0xc0, !PT ;  /* 0xffff0000a8087812 */ /* 0x000fe200078ec0ff */
[----:B-1----:R-:W-:Y:S01]  /*11f10*/  FMUL R3, R130, R25 ;  /* 0x0000001982037220 */ /* 0x002fe20000400000 */
[----:B------:R-:W-:Y:S01]  /*11f20*/  SHF.L.U32 R7, R169, 0x10, RZ ;  /* 0x00000010a9077819 */ /* 0x000fe200000006ff */
[----:B------:R-:W-:Y:S01]  /*11f30*/  FFMA R0, R133, R6, R0 ;  /* 0x0000000685007223 */ /* 0x000fe20000000000 */
[----:B--2---:R-:W-:Y:S01]  /*11f40*/  LOP3.LUT R88, R169, 0xffff0000, RZ, 0xc0, !PT ;  /* 0xffff0000a9587812 */ /* 0x004fe200078ec0ff */
[----:B------:R-:W-:Y:S01]  /*11f50*/  FFMA R3, R133, R8, R3 ;  /* 0x0000000885037223 */ /* 0x000fe20000000003 */
[----:B------:R-:W-:Y:S01]  /*11f60*/  SHF.L.U32 R89, R170, 0x10, RZ ;  /* 0x00000010aa597819 */ /* 0x000fe200000006ff */
[----:B------:R-:W-:Y:S01]  /*11f70*/  FMUL R4, R130, R26 ;  /* 0x0000001a82047220 */ /* 0x000fe20000400000 */
[----:B------:R-:W-:Y:S01]  /*11f80*/  LOP3.LUT R90, R170, 0xffff0000, RZ, 0xc0, !PT ;  /* 0xffff0000aa5a7812 */ /* 0x000fe200078ec0ff */
[----:B------:R-:W-:Y:S01]  /*11f90*/  FMUL R5, R130, R27 ;  /* 0x0000001b82057220 */ /* 0x000fe20000400000 */
[----:B------:R-:W-:Y:S01]  /*11fa0*/  SHF.L.U32 R91, R171, 0x10, RZ ;  /* 0x00000010ab5b7819 */ /* 0x000fe200000006ff */
[----:B------:R-:W-:Y:S01]  /*11fb0*/  FFMA R4, R133, R7, R4 ;  /* 0x0000000785047223 */ /* 0x000fe20000000004 */
[----:B------:R-:W-:Y:S01]  /*11fc0*/  LOP3.LUT R92, R171, 0xffff0000, RZ, 0xc0, !PT ;  /* 0xffff0000ab5c7812 */ /* 0x000fe200078ec0ff */
[C---:B------:R-:W-:Y:S01]  /*11fd0*/  FFMA R5, R133.reuse, R88, R5 ;  /* 0x0000005885057223 */ /* 0x040fe20000000005 */
[----:B------:R-:W-:Y:S01]  /*11fe0*/  ISETP.NE.AND P1, PT, R192, R17, PT ;  /* 0x00000011c000720c */ /* 0x000fe20003f25270 */
        /* <DEDUP_REMOVED lines=21> */
[----:B------:R-:W-:Y:S01]  /*12140*/  LOP3.LUT R102, R160, 0xffff0000, RZ, 0xc0, !PT ;  /* 0xffff0000a0667812 */ /* 0x000fe200078ec0ff */
[----:B------:R-:W-:Y:S01]  /*12150*/  FMUL R3, R130, R33 ;  /* 0x0000002182037220 */ /* 0x000fe20000400000 */
[----:B------:R-:W-:Y:S01]  /*12160*/  SHF.L.U32 R103, R161, 0x10, RZ ;  /* 0x00000010a1677819 */ /* 0x000fe200000006ff */
[----:B------:R-:W-:Y:S01]  /*12170*/  FFMA R0, R133, R93, R0 ;  /* 0x0000005d85007223 */ /* 0x000fe20000000000 */
[----:B------:R-:W-:Y:S01]  /*12180*/  LOP3.LUT R104, R161, 0xffff0000, RZ, 0xc0, !PT ;  /* 0xffff0000a1687812 */ /* 0x000fe200078ec0ff */
[----:B------:R-:W-:Y:S01]  /*12190*/  FFMA R3, R133, R94, R3 ;  /* 0x0000005e85037223 */ /* 0x000fe20000000003 */
[----:B------:R-:W-:Y:S01]  /*121a0*/  SHF.L.U32 R105, R162, 0x10, RZ ;  /* 0x00000010a2697819 */ /* 0x000fe200000006ff */
[----:B------:R-:W-:Y:S01]  /*121b0*/  FMUL R17, R130, R63 ;  /* 0x0000003f82117220 */ /* 0x000fe20000400000 */
[----:B------:R-:W-:Y:S01]  /*121c0*/  LOP3.LUT R106, R162, 0xffff0000, RZ, 0xc0, !PT ;  /* 0xffff0000a26a7812 */ /* 0x000fe200078ec0ff */
[C---:B------:R-:W-:Y:S01]  /*121d0*/  FMUL R63, R130.reuse, R77 ;  /* 0x0000004d823f7220 */ /* 0x040fe20000400000 */
[----:B------:R-:W-:Y:S01]  /*121e0*/  F2FP.BF16.F32.PACK_AB R77, R5, R4 ;  /* 0x00000004054d723e */ /* 0x000fe200000010ff */
[C---:B------:R-:W-:Y:S01]  /*121f0*/  FMUL R4, R130.reuse, R34 ;  /* 0x0000002282047220 */ /* 0x040fe20000400000 */
[----:B------:R-:W-:Y:S01]  /*12200*/  F2FP.BF16.F32.PACK_AB R32, R3, R0 ;  /* 0x000000000320723e */ /* 0x000fe200000010ff */
[C---:B------:R-:W-:Y:S01]  /*12210*/  FMUL R5, R130.reuse, R35 ;  /* 0x0000002382057220 */ /* 0x040fe20000400000 */
[C---:B------:R-:W-:Y:S01]  /*12220*/  SHF.L.U32 R107, R163.reuse, 0x10, RZ ;  /* 0x00000010a36b7819 */ /* 0x040fe200000006ff */
[C---:B------:R-:W-:Y:S01]  /*12230*/  FMUL R18, R130.reuse, R64 ;  /* 0x0000004082127220 */ /* 0x040fe20000400000 */
[----:B------:R-:W-:Y:S01]  /*12240*/  LOP3.LUT R108, R163, 0xffff0000, RZ, 0xc0, !PT ;  /* 0xffff0000a36c7812 */ /* 0x000fe200078ec0ff */
[C---:B------:R-:W-:Y:S01]  /*12250*/  FMUL R64, R130.reuse, R78 ;  /* 0x0000004e82407220 */ /* 0x040fe20000400000 */
[----:B------:R-:W-:Y:S01]  /*12260*/  F2FP.BF16.F32.PACK_AB R78, R7, R6 ;  /* 0x00000006074e723e */ /* 0x000fe200000010ff */
[----:B------:R-:W-:Y:S01]  /*12270*/  FMUL R19, R130, R65 ;  /* 0x0000004182137220 */ /* 0x000fe20000400000 */
[----:B------:R-:W-:Y:S01]  /*12280*/  SHF.L.U32 R109, R156, 0x10, RZ ;  /* 0x000000109c6d7819 */ /* 0x000fe200000006ff */
[C---:B------:R-:W-:Y:S01]  /*12290*/  FMUL R65, R130.reuse, R79 ;  /* 0x0000004f82417220 */ /* 0x040fe20000400000 */
[----:B------:R-:W-:Y:S01]  /*122a0*/  F2FP.BF16.F32.PACK_AB R79, R9, R8 ;  /* 0x00000008094f723e */ /* 0x000fe200000010ff */
        /* <DEDUP_REMOVED lines=10> */
[----:B------:R-:W-:Y:S01]  /*12350*/  FMUL R9, R130, R39 ;  /* 0x0000002782097220 */ /* 0x000fe20000400000 */
[----:B------:R-:W-:Y:S01]  /*12360*/  SHF.L.U32 R115, R159, 0x10, RZ ;  /* 0x000000109f737819 */ /* 0x000fe200000006ff */
[----:B------:R-:W-:Y:S01]  /*12370*/  FFMA R6, R133, R97, R6 ;  /* 0x0000006185067223 */ /* 0x000fe20000000006 */
[----:B------:R-:W-:Y:S01]  /*12380*/  F2FP.BF16.F32.PACK_AB R33, R5, R4 ;  /* 0x000000040521723e */ /* 0x000fe200000010ff */
[----:B------:R-:W-:Y:S01]  /*12390*/  FFMA R7, R133, R98, R7 ;  /* 0x0000006285077223 */ /* 0x000fe20000000007 */
[----:B------:R-:W-:Y:S01]  /*123a0*/  LOP3.LUT R116, R159, 0xffff0000, RZ, 0xc0, !PT ;  /* 0xffff00009f747812 */ /* 0x000fe200078ec0ff */
[C---:B------:R-:W-:Y:S01]  /*123b0*/  FFMA R8, R133.reuse, R99, R8 ;  /* 0x0000006385087223 */ /* 0x040fe20000000008 */
[C---:B------:R-:W-:Y:S01]  /*123c0*/  SHF.L.U32 R117, R152.reuse, 0x10, RZ ;  /* 0x0000001098757819 */ /* 0x040fe200000006ff */
[----:B------:R-:W-:Y:S01]  /*123d0*/  FFMA R9, R133, R100, R9 ;  /* 0x0000006485097223 */ /* 0x000fe20000000009 */
[----:B------:R-:W-:Y:S01]  /*123e0*/  F2FP.BF16.F32.PACK_AB R34, R7, R6 ;  /* 0x000000060722723e */ /* 0x000fe200000010ff */
[----:B------:R-:W-:Y:S01]  /*123f0*/  @!P1 STS.128 [R191+0x6000], R76 ;  /* 0x0060004cbf009388 */ /* 0x000fe20000000c00 */
[----:B------:R-:W-:Y:S01]  /*12400*/  LOP3.LUT R118, R152, 0xffff0000, RZ, 0xc0, !PT ;  /* 0xffff000098767812 */ /* 0x000fe200078ec0ff */
[C---:B------:R-:W-:Y:S01]  /*12410*/  FMUL R0, R130.reuse, R40 ;  /* 0x0000002882007220 */ /* 0x040fe20000400000 */
[----:B------:R-:W-:Y:S01]  /*12420*/  F2FP.BF16.F32.PACK_AB R35, R9, R8 ;  /* 0x000000080923723e */ /* 0x000fe200000010ff */
[C---:B------:R-:W-:Y:S01]  /*12430*/  FMUL R3, R130.reuse, R41 ;  /* 0x0000002982037220 */ /* 0x040fe20000400000 */
[C---:B------:R-:W-:Y:S01]  /*12440*/  SHF.L.U32 R119, R153.reuse, 0x10, RZ ;  /* 0x0000001099777819 */ /* 0x040fe200000006ff */
[----:B------:R-:W-:Y:S01]  /*12450*/  FMUL R4, R130, R42 ;  /* 0x0000002a82047220 */ /* 0x000fe20000400000 */
[----:B------:R-:W-:Y:S01]  /*12460*/  LOP3.LUT R120, R153, 0xffff0000, RZ, 0xc0, !PT ;  /* 0xffff000099787812 */ /* 0x000fe200078ec0ff */
[----:B------:R1:W-:Y:S01]  /*12470*/  @!P1 STS.128 [R199+0x6010], R32 ;  /* 0x00601020c7009388 */ /* 0x0003e20000000c00 */
[----:B------:R-:W-:Y:S01]  /*12480*/  SHF.L.U32 R121, R154, 0x10, RZ ;  /* 0x000000109a797819 */ /* 0x000fe200000006ff */
[----:B------:R-:W-:Y:S01]  /*12490*/  FMUL R5, R130, R43 ;  /* 0x0000002b82057220 */ /* 0x000fe20000400000 */
[----:B------:R-:W-:Y:S01]  /*124a0*/  LOP3.LUT R122, R154, 0xffff0000, RZ, 0xc0, !PT ;  /* 0xffff00009a7a7812 */ /* 0x000fe200078ec0ff */
[----:B------:R-:W-:Y:S01]  /*124b0*/  FFMA R0, R133, R101, R0 ;  /* 0x0000006585007223 */ /* 0x000fe20000000000 */
[C---:B------:R-:W-:Y:S01]  /*124c0*/  SHF.L.U32 R123, R155.reuse, 0x10, RZ ;  /* 0x000000109b7b7819 */ /* 0x040fe200000006ff */
[----:B------:R-:W-:Y:S01]  /*124d0*/  FMUL R6, R130, R44 ;  /* 0x0000002c82067220 */ /* 0x000fe20000400000 */
[----:B------:R-:W-:Y:S01]  /*124e0*/  LOP3.LUT R124, R155, 0xffff0000, RZ, 0xc0, !PT ;  /* 0xffff00009b7c7812 */ /* 0x000fe200078ec0ff */
[C---:B------:R-:W-:Y:S01]  /*124f0*/  FFMA R3, R133.reuse, R102, R3 ;  /* 0x0000006685037223 */ /* 0x040fe20000000003 */
[----:B------:R-:W-:Y:S01]  /*12500*/  SHF.L.U32 R125, R148, 0x10, RZ ;  /* 0x00000010947d7819 */ /* 0x000fe200000006ff */
[----:B------:R-:W-:Y:S01]  /*12510*/  FMUL R7, R130, R45 ;  /* 0x0000002d82077220 */ /* 0x000fe20000400000 */
[----:B------:R-:W-:Y:S01]  /*12520*/  LOP3.LUT R126, R148, 0xffff0000, RZ, 0xc0, !PT ;  /* 0xffff0000947e7812 */ /* 0x000fe200078ec0ff */
[----:B------:R-:W-:Y:S01]  /*12530*/  FFMA R4, R133, R103, R4 ;  /* 0x0000006785047223 */ /* 0x000fe20000000004 */
[----:B------:R-:W-:Y:S01]  /*12540*/  F2FP.BF16.F32.PACK_AB R36, R3, R0 ;  /* 0x000000000324723e */ /* 0x000fe200000010ff */
[C---:B------:R-:W-:Y:S01]  /*12550*/  FMUL R8, R130.reuse, R46 ;  /* 0x0000002e82087220 */ /* 0x040fe20000400000 */
[----:B------:R-:W-:Y:S01]  /*12560*/  SHF.L.U32 R127, R149, 0x10, RZ ;  /* 0x00000010957f7819 */ /* 0x000fe200000006ff */
[----:B------:R-:W-:Y:S01]  /*12570*/  FFMA R5, R133, R104, R5 ;  /* 0x0000006885057223 */ /* 0x000fe20000000005 */
[----:B------:R-:W-:Y:S01]  /*12580*/  LOP3.LUT R128, R149, 0xffff0000, RZ, 0xc0, !PT ;  /* 0xffff000095807812 */ /* 0x000fe200078ec0ff */
[----:B------:R-:W-:Y:S01]  /*12590*/  FMUL R9, R130, R47 ;  /* 0x0000002f82097220 */ /* 0x000fe20000400000 */
[C---:B------:R-:W-:Y:S01]  /*125a0*/  SHF.L.U32 R129, R150.reuse, 0x10, RZ ;  /* 0x0000001096817819 */ /* 0x040fe200000006ff */
[----:B------:R-:W-:Y:S01]  /*125b0*/  FFMA R6, R133, R105, R6 ;  /* 0x0000006985067223 */ /* 0x000fe20000000006 */
[----:B------:R-:W-:Y:S01]  /*125c0*/  F2FP.BF16.F32.PACK_AB R37, R5, R4 ;  /* 0x000000040525723e */ /* 0x000fe200000010ff */
[C---:B------:R-:W-:Y:S01]  /*125d0*/  FFMA R7, R133.reuse, R106, R7 ;  /* 0x0000006a85077223 */ /* 0x040fe20000000007 */
[----:B------:R-:W-:Y:S01]  /*125e0*/  LOP3.LUT R132, R150, 0xffff0000, RZ, 0xc0, !PT ;  /* 0xffff000096847812 */ /* 0x000fe200078ec0ff */
[----:B------:R-:W-:Y:S01]  /*125f0*/  FFMA R8, R133, R107, R8 ;  /* 0x0000006b85087223 */ /* 0x000fe20000000008 */
[----:B------:R-:W-:Y:S01]  /*12600*/  SHF.L.U32 R131, R151, 0x10, RZ ;  /* 0x0000001097837819 */ /* 0x000fe200000006ff */
[----:B------:R-:W-:Y:S01]  /*12610*/  FFMA R9, R133, R108, R9 ;  /* 0x0000006c85097223 */ /* 0x000fe20000000009 */
[----:B------:R-:W-:Y:S01]  /*12620*/  F2FP.BF16.F32.PACK_AB R38, R7, R6 ;  /* 0x000000060726723e */ /* 0x000fe200000010ff */
[C---:B------:R-:W-:Y:S01]  /*12630*/  FMUL R0, R130.reuse, R48 ;  /* 0x0000003082007220 */ /* 0x040fe20000400000 */
[----:B------:R-:W-:Y:S01]  /*12640*/  LOP3.LUT R134, R151, 0xffff0000, RZ, 0xc0, !PT ;  /* 0xffff000097867812 */ /* 0x000fe200078ec0ff */
[C---:B------:R-:W-:Y:S01]  /*12650*/  FMUL R3, R130.reuse, R49 ;  /* 0x0000003182037220 */ /* 0x040fe20000400000 */
[----:B------:R-:W-:Y:S01]  /*12660*/  F2FP.BF16.F32.PACK_AB R39, R9, R8 ;  /* 0x000000080927723e */ /* 0x000fe200000010ff */
[----:B------:R-:W-:Y:S01]  /*12670*/  FMUL R4, R130, R50 ;  /* 0x0000003282047220 */ /* 0x000fe20000400000 */
[----:B------:R-:W-:Y:S01]  /*12680*/  SHF.L.U32 R135, R140, 0x10, RZ ;  /* 0x000000108c877819 */ /* 0x000fe200000006ff */
[----:B------:R-:W-:Y:S01]  /*12690*/  FMUL R5, R130, R51 ;  /* 0x0000003382057220 */ /* 0x000fe20000400000 */
[----:B------:R-:W-:Y:S01]  /*126a0*/  LOP3.LUT R136, R140, 0xffff0000, RZ, 0xc0, !PT ;  /* 0xffff00008c887812 */ /* 0x000fe200078ec0ff */
[----:B------:R-:W-:Y:S01]  /*126b0*/  FFMA R0, R133, R109, R0 ;  /* 0x0000006d85007223 */ /* 0x000fe20000000000 */
[C---:B------:R-:W-:Y:S01]  /*126c0*/  SHF.L.U32 R137, R141.reuse, 0x10, RZ ;  /* 0x000000108d897819 */ /* 0x040fe200000006ff */
[----:B------:R-:W-:Y:S01]  /*126d0*/  FMUL R6, R130, R52 ;  /* 0x0000003482067220 */ /* 0x000fe20000400000 */
[----:B------:R-:W-:Y:S01]  /*126e0*/  LOP3.LUT R138, R141, 0xffff0000, RZ, 0xc0, !PT ;  /* 0xffff00008d8a7812 */ /* 0x000fe200078ec0ff */
[----:B------:R2:W-:Y:S01]  /*126f0*/  @!P1 STS.128 [R197+0x6020], R36 ;  /* 0x00602024c5009388 */ /* 0x0005e20000000c00 */
[C---:B------:R-:W-:Y:S01]  /*12700*/  FFMA R3, R133.reuse, R110, R3 ;  /* 0x0000006e85037223 */ /* 0x040fe20000000003 */
[C---:B------:R-:W-:Y:S01]  /*12710*/  SHF.L.U32 R139, R142.reuse, 0x10, RZ ;  /* 0x000000108e8b7819 */ /* 0x040fe200000006ff */
[C---:B------:R-:W-:Y:S01]  /*12720*/  FFMA R4, R133.reuse, R111, R4 ;  /* 0x0000006f85047223 */ /* 0x040fe20000000004 */
[C---:B------:R-:W-:Y:S01]  /*12730*/  FFMA R5, R133.reuse, R112, R5 ;  /* 0x0000007085057223 */ /* 0x040fe20000000005 */
[----:B------:R-:W-:Y:S01]  /*12740*/  LOP3.LUT R140, R142, 0xffff0000, RZ, 0xc0, !PT ;  /* 0xffff00008e8c7812 */ /* 0x000fe200078ec0ff */
[----:B------:R-:W-:Y:S01]  /*12750*/  FFMA R6, R133, R113, R6 ;  /* 0x0000007185067223 */ /* 0x000fe20000000006 */
[----:B-1----:R-:W-:Y:S01]  /*12760*/  F2FP.BF16.F32.PACK_AB R32, R3, R0 ;  /* 0x000000000320723e */ /* 0x002fe200000010ff */
[C---:B------:R-:W-:Y:S01]  /*12770*/  FMUL R7, R130.reuse, R53 ;  /* 0x0000003582077220 */ /* 0x040fe20000400000 */
[----:B------:R-:W-:Y:S01]  /*12780*/  F2FP.BF16.F32.PACK_AB R33, R5, R4 ;  /* 0x000000040521723e */ /* 0x000fe200000010ff */
[C---:B------:R-:W-:Y:S01]  /*12790*/  FMUL R8, R130.reuse, R54 ;  /* 0x0000003682087220 */ /* 0x040fe20000400000 */
[C---:B------:R-:W-:Y:S01]  /*127a0*/  FMUL R9, R130.reuse, R55 ;  /* 0x0000003782097220 */ /* 0x040fe20000400000 */
[----:B------:R-:W-:Y:S01]  /*127b0*/  FFMA R7, R133, R114, R7 ;  /* 0x0000007285077223 */ /* 0x000fe20000000007 */
[C---:B------:R-:W-:Y:S01]  /*127c0*/  FMUL R10, R130.reuse, R56 ;  /* 0x00000038820a7220 */ /* 0x040fe20000400000 */
[----:B------:R-:W-:Y:S01]  /*127d0*/  SHF.L.U32 R141, R143, 0x10, RZ ;  /* 0x000000108f8d7819 */ /* 0x000fe200000006ff */
[C---:B------:R-:W-:Y:S01]  /*127e0*/  FFMA R8, R133.reuse, R115, R8 ;  /* 0x0000007385087223 */ /* 0x040fe20000000008 */
[----:B------:R-:W-:Y:S01]  /*127f0*/  FFMA R9, R133, R116, R9 ;  /* 0x0000007485097223 */ /* 0x000fe20000000009 */
[----:B------:R-:W-:Y:S01]  /*12800*/  F2FP.BF16.F32.PACK_AB R34, R7, R6 ;  /* 0x000000060722723e */ /* 0x000fe200000010ff */
[----:B------:R-:W-:Y:S01]  /*12810*/  FFMA R10, R133, R117, R10 ;  /* 0x00000075850a7223 */ /* 0x000fe2000000000a */
[C---:B------:R-:W-:Y:S01]  /*12820*/  FMUL R11, R130.reuse, R57 ;  /* 0x00000039820b7220 */ /* 0x040fe20000400000 */
[----:B------:R-:W-:Y:S01]  /*12830*/  LOP3.LUT R142, R143, 0xffff0000, RZ, 0xc0, !PT ;  /* 0xffff00008f8e7812 */ /* 0x000fe200078ec0ff */
[C---:B------:R-:W-:Y:S01]  /*12840*/  FMUL R12, R130.reuse, R58 ;  /* 0x0000003a820c7220 */ /* 0x040fe20000400000 */
[----:B------:R-:W-:Y:S01]  /*12850*/  F2FP.BF16.F32.PACK_AB R35, R9, R8 ;  /* 0x000000080923723e */ /* 0x000fe200000010ff */
[----:B------:R-:W-:Y:S01]  /*12860*/  FFMA R11, R133, R118, R11 ;  /* 0x00000076850b7223 */ /* 0x000fe2000000000b */
[C---:B------:R-:W-:Y:S01]  /*12870*/  FMUL R13, R130.reuse, R59 ;  /* 0x0000003b820d7220 */ /* 0x040fe20000400000 */
[C---:B------:R-:W-:Y:S01]  /*12880*/  FMUL R14, R130.reuse, R60 ;  /* 0x0000003c820e7220 */ /* 0x040fe20000400000 */
[----:B------:R-:W-:Y:S01]  /*12890*/  FMUL R15, R130, R61 ;  /* 0x0000003d820f7220 */ /* 0x000fe20000400000 */
[----:B------:R2:W-:Y:S01]  /*128a0*/  @!P1 STS.128 [R196+0x6010], R32 ;  /* 0x00601020c4009388 */ /* 0x0005e20000000c00 */
[----:B------:R-:W-:Y:S01]  /*128b0*/  F2FP.BF16.F32.PACK_AB R4, R11, R10 ;  /* 0x0000000a0b04723e */ /* 0x000fe200000010ff */
[C---:B------:R-:W-:Y:S01]  /*128c0*/  FFMA R12, R133.reuse, R119, R12 ;  /* 0x00000077850c7223 */ /* 0x040fe2000000000c */
[C---:B------:R-:W-:Y:S01]  /*128d0*/  SHF.L.U32 R25, R144.reuse, 0x10, RZ ;  /* 0x0000001090197819 */ /* 0x040fe200000006ff */
[C---:B------:R-:W-:Y:S01]  /*128e0*/  FFMA R13, R133.reuse, R120, R13 ;  /* 0x00000078850d7223 */ /* 0x040fe2000000000d */
[C---:B------:R-:W-:Y:S01]  /*128f0*/  FFMA R14, R133.reuse, R121, R14 ;  /* 0x00000079850e7223 */ /* 0x040fe2000000000e */
[----:B------:R-:W-:Y:S01]  /*12900*/  LOP3.LUT R24, R144, 0xffff0000, RZ, 0xc0, !PT ;  /* 0xffff000090187812 */ /* 0x000fe200078ec0ff */
[C---:B------:R-:W-:Y:S01]  /*12910*/  FFMA R15, R133.reuse, R122, R15 ;  /* 0x0000007a850f7223 */ /* 0x040fe2000000000f */
[C---:B------:R-:W-:Y:S01]  /*12920*/  FFMA R16, R133.reuse, R123, R16 ;  /* 0x0000007b85107223 */ /* 0x040fe20000000010 */
[C---:B------:R-:W-:Y:S01]  /*12930*/  FMUL R20, R130.reuse, R66 ;  /* 0x0000004282147220 */ /* 0x040fe20000400000 */
        /* <DEDUP_REMOVED lines=8> */
[----:B------:R-:W-:Y:S01]  /*129c0*/  FFMA R21, R133, R128, R21 ;  /* 0x0000008085157223 */ /* 0x000fe20000000015 */
[C---:B------:R-:W-:Y:S01]  /*129d0*/  FMUL R57, R130.reuse, R71 ;  /* 0x0000004782397220 */ /* 0x040fe20000400000 */
[----:B------:R-:W-:Y:S01]  /*129e0*/  F2FP.BF16.F32.PACK_AB R5, R13, R12 ;  /* 0x0000000c0d05723e */ /* 0x000fe200000010ff */
[----:B------:R-:W-:Y:S01]  /*129f0*/  FFMA R22, R133, R129, R22 ;  /* 0x0000008185167223 */ /* 0x000fe20000000016 */
[----:B------:R-:W-:Y:S01]  /*12a00*/  F2FP.BF16.F32.PACK_AB R6, R15, R14 ;  /* 0x0000000e0f06723e */ /* 0x000fe200000010ff */
[C---:B------:R-:W-:Y:S01]  /*12a10*/  FMUL R58, R130.reuse, R72 ;  /* 0x00000048823a7220 */ /* 0x040fe20000400000 */
[----:B------:R-:W-:Y:S01]  /*12a20*/  F2FP.BF16.F32.PACK_AB R7, R17, R16 ;  /* 0x000000101107723e */ /* 0x000fe200000010ff */
[C---:B------:R-:W-:Y:S01]  /*12a30*/  FFMA R23, R133.reuse, R132, R23 ;  /* 0x0000008485177223 */ /* 0x040fe20000000017 */
[C---:B------:R-:W-:Y:S01]  /*12a40*/  FMUL R59, R130.reuse, R73 ;  /* 0x00000049823b7220 */ /* 0x040fe20000400000 */
[----:B------:R-:W-:Y:S01]  /*12a50*/  FFMA R56, R133, R131, R56 ;  /* 0x0000008385387223 */ /* 0x000fe20000000038 */
[C---:B------:R-:W-:Y:S01]  /*12a60*/  FMUL R60, R130.reuse, R74 ;  /* 0x0000004a823c7220 */ /* 0x040fe20000400000 */
[----:B------:R2:W-:Y:S01]  /*12a70*/  @!P1 STS.128 [R191+0x7000], R4 ;  /* 0x00700004bf009388 */ /* 0x0005e20000000c00 */
[----:B------:R-:W-:Y:S01]  /*12a80*/  F2FP.BF16.F32.PACK_AB R8, R19, R18 ;  /* 0x000000121308723e */ /* 0x000fe200000010ff */
[C---:B------:R-:W-:Y:S01]  /*12a90*/  FFMA R57, R133.reuse, R134, R57 ;  /* 0x0000008685397223 */ /* 0x040fe20000000039 */
[C---:B------:R-:W-:Y:S01]  /*12aa0*/  FMUL R61, R130.reuse, R75 ;  /* 0x0000004b823d7220 */ /* 0x040fe20000400000 */
[C---:B------:R-:W-:Y:S01]  /*12ab0*/  FFMA R58, R133.reuse, R135, R58 ;  /* 0x00000087853a7223 */ /* 0x040fe2000000003a */
[C---:B------:R-:W-:Y:S01]  /*12ac0*/  FFMA R59, R133.reuse, R136, R59 ;  /* 0x00000088853b7223 */ /* 0x040fe2000000003b */
[C---:B------:R-:W-:Y:S01]  /*12ad0*/  FFMA R60, R133.reuse, R137, R60 ;  /* 0x00000089853c7223 */ /* 0x040fe2000000003c */
[----:B------:R-:W-:Y:S01]  /*12ae0*/  FFMA R61, R133, R138, R61 ;  /* 0x0000008a853d7223 */ /* 0x000fe2000000003d */
[----:B------:R-:W-:Y:S01]  /*12af0*/  F2FP.BF16.F32.PACK_AB R9, R21, R20 ;  /* 0x000000141509723e */ /* 0x000fe200000010ff */
[----:B------:R-:W-:Y:S01]  /*12b00*/  FFMA R62, R133, R139, R62 ;  /* 0x0000008b853e7223 */ /* 0x000fe2000000003e */
[----:B------:R-:W-:Y:S01]  /*12b10*/  F2FP.BF16.F32.PACK_AB R10, R23, R22 ;  /* 0x00000016170a723e */ /* 0x000fe200000010ff */
[C---:B------:R-:W-:Y:S01]  /*12b20*/  FMUL R66, R130.reuse, R80 ;  /* 0x0000005082427220 */ /* 0x040fe20000400000 */
[----:B------:R-:W-:Y:S01]  /*12b30*/  F2FP.BF16.F32.PACK_AB R11, R57, R56 ;  /* 0x00000038390b723e */ /* 0x000fe200000010ff */
[----:B------:R-:W-:Y:S01]  /*12b40*/  FFMA R63, R133, R140, R63 ;  /* 0x0000008c853f7223 */ /* 0x000fe2000000003f */
[C---:B------:R-:W-:Y:S01]  /*12b50*/  FMUL R67, R130.reuse, R81 ;  /* 0x0000005182437220 */ /* 0x040fe20000400000 */
[----:B------:R-:W-:Y:S01]  /*12b60*/  SHF.L.U32 R27, R145, 0x10, RZ ;  /* 0x00000010911b7819 */ /* 0x000fe200000006ff */
[----:B------:R-:W-:Y:S01]  /*12b70*/  FFMA R64, R133, R141, R64 ;  /* 0x0000008d85407223 */ /* 0x000fe20000000040 */
[----:B------:R2:W-:Y:S01]  /*12b80*/  @!P1 STS.128 [R199+0x7010], R8 ;  /* 0x00701008c7009388 */ /* 0x0005e20000000c00 */
[C---:B------:R-:W-:Y:S01]  /*12b90*/  FMUL R68, R130.reuse, R82 ;  /* 0x0000005282447220 */ /* 0x040fe20000400000 */
[----:B------:R-:W-:Y:S01]  /*12ba0*/  LOP3.LUT R26, R145, 0xffff0000, RZ, 0xc0, !PT ;  /* 0xffff0000911a7812 */ /* 0x000fe200078ec0ff */
[C---:B------:R-:W-:Y:S01]  /*12bb0*/  FFMA R65, R133.reuse, R142, R65 ;  /* 0x0000008e85417223 */ /* 0x040fe20000000041 */
[----:B------:R-:W-:Y:S01]  /*12bc0*/  FMUL R69, R130, R83 ;  /* 0x0000005382457220 */ /* 0x000fe20000400000 */
[----:B------:R-:W-:Y:S01]  /*12bd0*/  SHF.L.U32 R29, R146, 0x10, RZ ;  /* 0x00000010921d7819 */ /* 0x000fe200000006ff */
[C---:B------:R-:W-:Y:S01]  /*12be0*/  FFMA R66, R133.reuse, R25, R66 ;  /* 0x0000001985427223 */ /* 0x040fe20000000042 */
[----:B------:R-:W-:Y:S01]  /*12bf0*/  FMUL R70, R130, R84 ;  /* 0x0000005482467220 */ /* 0x000fe20000400000 */
[----:B------:R-:W-:Y:S01]  /*12c00*/  LOP3.LUT R28, R146, 0xffff0000, RZ, 0xc0, !PT ;  /* 0xffff0000921c7812 */ /* 0x000fe200078ec0ff */
[----:B------:R-:W-:Y:S01]  /*12c10*/  FFMA R67, R133, R24, R67 ;  /* 0x0000001885437223 */ /* 0x000fe20000000043 */
[C---:B------:R-:W-:Y:S01]  /*12c20*/  FMUL R71, R130.reuse, R85 ;  /* 0x0000005582477220 */ /* 0x040fe20000400000 */
[----:B------:R-:W-:Y:S01]  /*12c30*/  SHF.L.U32 R31, R147, 0x10, RZ ;  /* 0x00000010931f7819 */ /* 0x000fe200000006ff */
[----:B------:R-:W-:Y:S01]  /*12c40*/  FFMA R68, R133, R27, R68 ;  /* 0x0000001b85447223 */ /* 0x000fe20000000044 */
[C---:B------:R-:W-:Y:S01]  /*12c50*/  FMUL R72, R130.reuse, R86 ;  /* 0x0000005682487220 */ /* 0x040fe20000400000 */
[----:B------:R-:W-:Y:S01]  /*12c60*/  LOP3.LUT R30, R147, 0xffff0000, RZ, 0xc0, !PT ;  /* 0xffff0000931e7812 */ /* 0x000fe200078ec0ff */
[----:B------:R-:W-:Y:S01]  /*12c70*/  FFMA R69, R133, R26, R69 ;  /* 0x0000001a85457223 */ /* 0x000fe20000000045 */
        /* <DEDUP_REMOVED lines=13> */
[----:B------:R-:W-:Y:S02]  /*12d50*/  F2FP.BF16.F32.PACK_AB R19, R73, R72 ;  /* 0x000000484913723e */ /* 0x000fe400000010ff */
[----:B------:R-:W-:Y:S03]  /*12d60*/  ISETP.NE.AND P0, PT, R192, RZ, PT ;  /* 0x000000ffc000720c */ /* 0x000fe60003f05270 */
[----:B------:R2:W-:Y:S01]  /*12d70*/  @!P1 STS.128 [R196+0x7010], R16 ;  /* 0x00701010c4009388 */ /* 0x0005e20000000c00 */
[----:B------:R-:W-:Y:S01]  /*12d80*/  @!PT LDS RZ, [RZ] ;  /* 0x00000000fffff984 */ /* 0x000fe20000000800 */
[----:B------:R-:W-:Y:S01]  /*12d90*/  @!PT LDS RZ, [RZ] ;  /* 0x00000000fffff984 */ /* 0x000fe20000000800 */
[----:B------:R-:W-:Y:S01]  /*12da0*/  @!PT LDS RZ, [RZ] ;  /* 0x00000000fffff984 */ /* 0x000fe20000000800 */
[----:B------:R-:W-:Y:S01]  /*12db0*/  @!PT LDS RZ, [RZ] ;  /* 0x00000000fffff984 */ /* 0x000fe20000000800 */
[----:B------:R1:W-:Y:S07]  /*12dc0*/  MEMBAR.ALL.CTA ;  /* 0x0000000000007992 */ /* 0x0003ee0000008000 */
[----:B-1----:R-:W1:Y:S01]  /*12dd0*/  FENCE.VIEW.ASYNC.S ;  /* 0x00000000000073c6 */ /* 0x002e620000000000 */
[----:B------:R-:W-:Y:S05]  /*12de0*/  WARPSYNC.ALL ;  /* 0x0000000000007948 */ /* 0x000fea0003800000 */
[----:B------:R-:W-:Y:S01]  /*12df0*/  BSSY.RECONVERGENT B0, `(.L_x_181) ;  /* 0x0000011000007945 */ /* 0x000fe20003800200 */
        /* <DEDUP_REMOVED lines=16> */
.L_x_182:
[----:B------:R-:W-:Y:S05]  /*12f00*/  BSYNC.RECONVERGENT B0 ;  /* 0x0000000000007941 */ /* 0x000fea0003800200 */
.L_x_181:
[----:B------:R-:W-:Y:S01]  /*12f10*/  BAR.SYNC.DEFER_BLOCKING 0x1, 0x80 ;  /* 0x0042000000007b1d */ /* 0x000fe20000010000 */
[----:B------:R-:W-:Y:S09]  /*12f20*/  UISETP.NE.AND UP0, UPT, UR52, -0x8, UPT ;  /* 0xfffffff83400788c */ /* 0x000ff2000bf05270 */
[----:B------:R-:W-:Y:S05]  /*12f30*/  BRA.U !UP0, `(.L_x_183) ;  /* 0x0000000108247547 */ /* 0x000fea000b800000 */
[----:B------:R-:W-:Y:S01]  /*12f40*/  ISETP.NE.AND P0, PT, R195, RZ, PT ;  /* 0x000000ffc300720c */ /* 0x000fe20003f05270 */
[----:B------:R-:W-:Y:S01]  /*12f50*/  IMAD.U32 R0, RZ, RZ, UR46 ;  /* 0x0000002eff007e24 */ /* 0x000fe2000f8e00ff */
[----:B------:R-:W-:Y:S04]  /*12f60*/  UIADD3 UR4, UPT, UPT, UR46, 0x1, URZ ;  /* 0x000000012e047890 */ /* 0x000fe8000fffe0ff */
[----:B------:R-:W-:Y:S04]  /*12f70*/  UISETP.NE.AND UP0, UPT, UR4, 0x4, UPT ;  /* 0x000000040400788c */ /* 0x000fe8000bf05270 */
[----:B------:R-:W-:Y:S03]  /*12f80*/  USEL UR46, UR4, URZ, UP0 ;  /* 0x000000ff042e7287 */ /* 0x000fe60008000000 */
[----:B------:R-:W-:Y:S05]  /*12f90*/  @P0 LEA R0, R0, UR44, 0x3 ;  /* 0x0000002c00000c11 */ /* 0x000fea000f8e18ff */
[----:B------:R-:W-:Y:S05]  /*12fa0*/  @P0 VIADD R0, R0, 0x30 ;  /* 0x0000003000000836 */ /* 0x000fea0000000000 */
[----:B------:R-:W-:Y:S04]  /*12fb0*/  @P0 PRMT R0, R201, 0x654, R0 ;  /* 0x00000654c9000816 */ /* 0x000fe80000000000 */
[----:B------:R1:W-:Y:S03]  /*12fc0*/  @P0 SYNCS.ARRIVE.TRANS64.RED.A1T0 RZ, [R0+URZ], RZ ;  /* 0x000000ff00ff09a7 */ /* 0x0003e600081004ff */
.L_x_183:
[----:B------:R-:W-:Y:S01]  /*12fd0*/  R2UR UR6, R194 ;  /* 0x00000000c20672ca */ /* 0x000fe200000e0000 */
[----:B------:R-:W-:Y:S01]  /*12fe0*/  UIADD3 UR52, UPT, UPT, UR52, 0x8, URZ ;  /* 0x0000000834347890 */ /* 0x000fe2000fffe0ff */
[----:B------:R-:W-:Y:S01]  /*12ff0*/  R2UR UR5, R182 ;  /* 0x00000000b60572ca */ /* 0x000fe200000e0000 */
[----:B------:R-:W-:Y:S01]  /*13000*/  ULOP3.LUT UR43, UR43, 0x1, URZ, 0x3c, !UPT ;  /* 0x000000012b2b7892 */ /* 0x000fe2000f8e3cff */
[----:B------:R-:W-:Y:S02]  /*13010*/  R2UR UR4, R183 ;  /* 0x00000000b70472ca */ /* 0x000fe400000e0000 */
[----:B------:R-:W-:Y:S02]  /*13020*/  R2UR UR60, R193 ;  /* 0x00000000c13c72ca */ /* 0x000fe400000e0000 */
[C---:B------:R-:W-:Y:S04]  /*13030*/  ISETP.NE.AND P0, PT, R186.reuse, 0x2, PT ;  /* 0x00000002ba00780c */ /* 0x040fe80003f05270 */
[----:B-1----:R-:W-:Y:S01]  /*13040*/  SEL R0, RZ, 0x1, P0 ;  /* 0x00000001ff007807 */ /* 0x002fe20000000000 */
[----:B------:R-:W-:Y:S01]  /*13050*/  UISETP.NE.AND UP0, UPT, UR6, URZ, UPT ;  /* 0x000000ff0600728c */ /* 0x000fe2000bf05270 */
[----:B------:R-:W-:Y:S01]  /*13060*/  SEL R186, R186, RZ, P0 ;  /* 0x000000ffbaba7207 */ /* 0x000fe20000000000 */
[----:B------:R-:W-:Y:S01]  /*13070*/  UIADD3 UR20, UPT, UPT, UR37, UR5, URZ ;  /* 0x0000000525147290 */ /* 0x000fe2000fffe0ff */
[----:B------:R-:W-:Y:S01]  /*13080*/  LOP3.LUT R189, R189, R0, RZ, 0x3c, !PT ;  /* 0x00000000bdbd7212 */ /* 0x000fe200078e3cff */
[----:B------:R-:W-:Y:S05]  /*13090*/  UIADD3 UR36, UPT, UPT, UR38, UR4, URZ ;  /* 0x0000000426247290 */ /* 0x000fea000fffe0ff */
[----:B------:R-:W-:Y:S07]  /*130a0*/  BRA.U UP0, `(.L_x_184) ;  /* 0xffffff3d001c7547 */ /* 0x000fee000b83ffff */
[----:B------:R-:W1:Y:S01]  /*130b0*/  LDCU.64 UR4, c[0x0][0xc88] ;  /* 0x00019100ff0477ac */ /* 0x000e620008000a00 */
[----:B------:R-:W-:Y:S01]  /*130c0*/  SYNCS.ARRIVE.TRANS64.A1T0 RZ, [UR44+0xb0], RZ ;  /* 0x0000b0ffffff79a7 */ /* 0x000fe2000810002c */
[----:B------:R-:W3:Y:S01]  /*130d0*/  LDCU.64 UR6, c[0x0][0xc90] ;  /* 0x00019200ff0677ac */ /* 0x000ee20008000a00 */
[----:B-1----:R-:W-:Y:S02]  /*130e0*/  ISETP.NE.U32.AND P2, PT, RZ, UR4, PT ;  /* 0x00000004ff007c0c */ /* 0x002fe4000bf45070 */
[----:B---3--:R-:W-:Y:S02]  /*130f0*/  ISETP.NE.U32.AND P1, PT, RZ, UR6, PT ;  /* 0x00000006ff007c0c */ /* 0x008fe4000bf25070 */
[----:B------:R-:W-:Y:S02]  /*13100*/  ISETP.NE.AND.EX P2, PT, RZ, UR5, PT, P2 ;  /* 0x00000005ff007c0c */ /* 0x000fe4000bf45320 */
[----:B------:R-:W-:-:S13]  /*13110*/  ISETP.NE.AND.EX P0, PT, RZ, UR7, PT, P1 ;  /* 0x00000007ff007c0c */ /* 0x000fda000bf05310 */
[----:B------:R-:W-:Y:S05]  /*13120*/  @P2 BRA P0, `(.L_x_185) ;  /* 0x00000000003c2947 */ /* 0x000fea0000000000 */
[----:B------:R-:W-:-:S13]  /*13130*/  ISETP.NE.AND.EX P1, PT, RZ, UR7, PT, P1 ;  /* 0x00000007ff007c0c */ /* 0x000fda000bf25310 */
[----:B------:R-:W-:Y:S05]  /*13140*/  @P1 BRA `(.L_x_186) ;  /* 0x00000000000c1947 */ /* 0x000fea0003800000 */
[----:B------:R-:W-:-:S13]  /*13150*/  FSETP.NEU.AND P0, PT, R133, RZ, PT ;  /* 0x000000ff8500720b */ /* 0x000fda0003f0d000 */
[----:B------:R-:W-:Y:S05]  /*13160*/  @!P0 EXIT ;  /* 0x000000000000894d */ /* 0x000fea0003800000 */
[----:B------:R-:W-:Y:S05]  /*13170*/  BRA `(.L_x_185) ;  /* 0x0000000000287947 */ /* 0x000fea0003800000 */
.L_x_186:
[----:B------:R-:W-:Y:S01]  /*13180*/  ISETP.NE.AND P0, PT, R185, RZ, PT ;  /* 0x000000ffb900720c */ /* 0x000fe20003f05270 */
[----:B------:R-:W-:-:S12]  /*13190*/  BSSY.RECONVERGENT B0, `(.L_x_185) ;  /* 0x0000008000007945 */ /* 0x000fd80003800200 */
[----:B------:R-:W-:Y:S05]  /*131a0*/  @P0 BRA `(.L_x_187) ;  /* 0x0000000000100947 */ /* 0x000fea0003800000 */
[----:B------:R-:W-:-:S04]  /*131b0*/  ISETP.NE.U32.AND P0, PT, RZ, UR4, PT ;  /* 0x00000004ff007c0c */ /* 0x000fc8000bf05070 */
[----:B------:R-:W-:-:S13]  /*131c0*/  ISETP.NE.AND.EX P0, PT, RZ, UR5, PT, P0 ;  /* 0x00000005ff007c0c */ /* 0x000fda000bf05300 */
[----:B------:R-:W-:Y:S05]  /*131d0*/  @!P0 EXIT ;  /* 0x000000000000894d */ /* 0x000fea0003800000 */
[----:B------:R-:W-:Y:S05]  /*131e0*/  BRA `(.L_x_188) ;  /* 0x0000000000087947 */ /* 0x000fea0003800000 */
.L_x_187:
[----:B------:R-:W-:-:S13]  /*131f0*/  FSETP.NEU.AND P0, PT, R133, RZ, PT ;  /* 0x000000ff8500720b */ /* 0x000fda0003f0d000 */
[----:B------:R-:W-:Y:S05]  /*13200*/  @!P0 EXIT ;  /* 0x000000000000894d */ /* 0x000fea0003800000 */
.L_x_188:
[----:B------:R-:W-:Y:S05]  /*13210*/  BSYNC.RECONVERGENT B0 ;  /* 0x0000000000007941 */ /* 0x000fea0003800200 */
.L_x_185:
[----:B------:R-:W1:Y:S01]  /*13220*/  S2UR UR7, SR_CgaCtaId ;  /* 0x00000000000779c3 */ /* 0x000e620000008800 */
[----:B------:R-:W-:Y:S01]  /*13230*/  ULEA UR6, UR46, UR44, 0x3 ;  /* 0x0000002c2e067291 */ /* 0x000fe2000f8e18ff */
[----:B------:R-:W-:-:S04]  /*13240*/  DEPBAR.LE SB0, 0x0 ;  /* 0x000080000000791a */ /* 0x000fc80000000000 */
[----:B------:R-:W-:-:S04]  /*13250*/  UIADD3 UR6, UPT, UPT, UR6, 0x30, URZ ;  /* 0x0000003006067890 */ /* 0x000fc8000fffe0ff */
[----:B-1----:R-:W-:-:S09]  /*13260*/  UPRMT UR6, UR7, 0x654, UR6 ;  /* 0x0000065407067896 */ /* 0x002fd20008000006 */
[----:B------:R-:W-:Y:S01]  /*13270*/  SYNCS.ARRIVE.TRANS64.RED.A1T0 RZ, [UR6], RZ ;  /* 0x000000ffffff79a7 */ /* 0x000fe20008100406 */
[----:B------:R-:W-:Y:S05]  /*13280*/  EXIT ;  /* 0x000000000000794d */ /* 0x000fea0003800000 */
.L_x_24:
[----:B-1----:R1:W3:Y:S02]  /*13290*/  SYNCS.PHASECHK.TRANS64.TRYWAIT P0, [R0+URZ+0xa0], R5 ;  /* 0x0000a005000075a7 */ /* 0x0022e400080011ff */
[----:B---3--:R-:W-:Y:S05]  /*132a0*/  @!P0 NANOSLEEP.SYNCS 0x989680 ;  /* 0x009896800000895d */ /* 0x008fea0003900000 */
[----:B------:R-:W3:Y:S02]  /*132b0*/  @!P0 SYNCS.PHASECHK.TRANS64 P0, [R0+URZ+0xa0], R5 ;  /* 0x0000a005000085a7 */ /* 0x000ee400080010ff */
[----:B---3--:R-:W-:Y:S05]  /*132c0*/  @!P0 BRA `(.L_x_24) ;  /* 0xfffffffc00f08947 */ /* 0x008fea000383ffff */
[----:B------:R-:W-:Y:S05]  /*132d0*/  BRA `(.L_x_189) ;  /* 0xfffffee8001c7947 */ /* 0x000fea000383ffff */
.L_x_27:
[----:B---3--:R-:W-:-:S07]  /*132e0*/  MOV R0, UR57 ;  /* 0x0000003900007c02 */ /* 0x008fce0008000f00 */
.L_x_190:
[----:B---3--:R3:W4:Y:S02]  /*132f0*/  SYNCS.PHASECHK.TRANS64.TRYWAIT P0, [R0+URZ+0x8], R3 ;  /* 0x00000803000075a7 */ /* 0x00872400080011ff */
[----:B----4-:R-:W-:Y:S05]  /*13300*/  @!P0 NANOSLEEP.SYNCS 0x989680 ;  /* 0x009896800000895d */ /* 0x010fea0003900000 */
[----:B------:R-:W4:Y:S02]  /*13310*/  @!P0 SYNCS.PHASECHK.TRANS64 P0, [R0+URZ+0x8], R3 ;  /* 0x00000803000085a7 */ /* 0x000f2400080010ff */
[----:B----4-:R-:W-:Y:S05]  /*13320*/  @!P0 BRA `(.L_x_190) ;  /* 0xfffffffc00f08947 */ /* 0x010fea000383ffff */
[----:B------:R-:W-:Y:S05]  /*13330*/  BRA `(.L_x_26) ;  /* 0xfffffee800507947 */ /* 0x000fea000383ffff */
.L_x_34:
[----:B--2---:R-:W-:-:S07]  /*13340*/  MOV R0, UR57 ;  /* 0x0000003900007c02 */ /* 0x004fce0008000f00 */
.L_x_191:
[----:B-1----:R1:W2:Y:S02]  /*13350*/  SYNCS.PHASECHK.TRANS64.TRYWAIT P0, [R0+URZ+0x8], R3 ;  /* 0x00000803000075a7 */ /* 0x0022a400080011ff */
[----:B--2---:R-:W-:Y:S05]  /*13360*/  @!P0 NANOSLEEP.SYNCS 0x989680 ;  /* 0x009896800000895d */ /* 0x004fea0003900000 */
[----:B------:R-:W2:Y:S02]  /*13370*/  @!P0 SYNCS.PHASECHK.TRANS64 P0, [R0+URZ+0x8], R3 ;  /* 0x00000803000085a7 */ /* 0x000ea400080010ff */
[----:B--2---:R-:W-:Y:S05]  /*13380*/  @!P0 BRA `(.L_x_191) ;  /* 0xfffffffc00f08947 */ /* 0x004fea000383ffff */
[----:B------:R-:W-:Y:S05]  /*13390*/  BRA `(.L_x_33) ;  /* 0xfffffeec00507947 */ /* 0x000fea000383ffff */
.L_x_41:
[----:B-1----:R1:W2:Y:S02]  /*133a0*/  SYNCS.PHASECHK.TRANS64.TRYWAIT P0, [R3+URZ+0x60], R0 ;  /* 0x00006000030075a7 */ /* 0x0022a400080011ff */
[----:B--2---:R-:W-:Y:S05]  /*133b0*/  @!P0 NANOSLEEP.SYNCS 0x989680 ;  /* 0x009896800000895d */ /* 0x004fea0003900000 */
[----:B------:R-:W2:Y:S02]  /*133c0*/  @!P0 SYNCS.PHASECHK.TRANS64 P0, [R3+URZ+0x60], R0 ;  /* 0x00006000030085a7 */ /* 0x000ea400080010ff */
[----:B--2---:R-:W-:Y:S05]  /*133d0*/  @!P0 BRA `(.L_x_41) ;  /* 0xfffffffc00f08947 */ /* 0x004fea000383ffff */
[----:B------:R-:W-:Y:S05]  /*133e0*/  BRA `(.L_x_192) ;  /* 0xfffffef0005c7947 */ /* 0x000fea000383ffff */
.L_x_47:
[----:B--2---:R2:W3:Y:S02]  /*133f0*/  SYNCS.PHASECHK.TRANS64.TRYWAIT P0, [R0+URZ+0x90], R5 ;  /* 0x00009005000075a7 */ /* 0x0044e400080011ff */
[----:B---3--:R-:W-:Y:S05]  /*13400*/  @!P0 NANOSLEEP.SYNCS 0x989680 ;  /* 0x009896800000895d */ /* 0x008fea0003900000 */
[----:B------:R-:W3:Y:S02]  /*13410*/  @!P0 SYNCS.PHASECHK.TRANS64 P0, [R0+URZ+0x90], R5 ;  /* 0x00009005000085a7 */ /* 0x000ee400080010ff */
[----:B---3--:R-:W-:Y:S05]  /*13420*/  @!P0 BRA `(.L_x_47) ;  /* 0xfffffffc00f08947 */ /* 0x008fea000383ffff */
[----:B------:R-:W-:Y:S05]  /*13430*/  BRA `(.L_x_193) ;  /* 0xfffffef800587947 */ /* 0x000fea000383ffff */
.L_x_48:
[----:B------:R-:W-:-:S07]  /*13440*/  MOV R0, UR4 ;  /* 0x0000000400007c02 */ /* 0x000fce0008000f00 */
.L_x_194:
[----:B--2---:R2:W3:Y:S02]  /*13450*/  SYNCS.PHASECHK.TRANS64.TRYWAIT P0, [R0+URZ+0x70], R5 ;  /* 0x00007005000075a7 */ /* 0x0044e400080011ff */
[----:B---3--:R-:W-:Y:S05]  /*13460*/  @!P0 NANOSLEEP.SYNCS 0x989680 ;  /* 0x009896800000895d */ /* 0x008fea0003900000 */
[----:B------:R-:W3:Y:S02]  /*13470*/  @!P0 SYNCS.PHASECHK.TRANS64 P0, [R0+URZ+0x70], R5 ;  /* 0x00007005000085a7 */ /* 0x000ee400080010ff */
[----:B---3--:R-:W-:Y:S05]  /*13480*/  @!P0 BRA `(.L_x_194) ;  /* 0xfffffffc00f08947 */ /* 0x008fea000383ffff */
[----:B------:R-:W-:Y:S05]  /*13490*/  BRA `(.L_x_195) ;  /* 0xfffffef800687947 */ /* 0x000fea000383ffff */
.L_x_49:
[----:B--2---:R2:W3:Y:S02]  /*134a0*/  SYNCS.PHASECHK.TRANS64.TRYWAIT P1, [R0+URZ+0x60], R5 ;  /* 0x00006005000075a7 */ /* 0x0044e400080211ff */
[----:B---3--:R-:W-:Y:S05]  /*134b0*/  @!P1 NANOSLEEP.SYNCS 0x989680 ;  /* 0x009896800000995d */ /* 0x008fea0003900000 */
[----:B------:R-:W3:Y:S02]  /*134c0*/  @!P1 SYNCS.PHASECHK.TRANS64 P1, [R0+URZ+0x60], R5 ;  /* 0x00006005000095a7 */ /* 0x000ee400080210ff */
[----:B---3--:R-:W-:Y:S05]  /*134d0*/  @!P1 BRA `(.L_x_49) ;  /* 0xfffffffc00f09947 */ /* 0x008fea000383ffff */
[----:B------:R-:W-:Y:S05]  /*134e0*/  BRA `(.L_x_196) ;  /* 0xfffffef800987947 */ /* 0x000fea000383ffff */
.L_x_52:
[----:B------:R-:W-:-:S07]  /*134f0*/  MOV R0, UR4 ;  /* 0x0000000400007c02 */ /* 0x000fce0008000f00 */
.L_x_197:
[----:B--2---:R2:W3:Y:S02]  /*13500*/  SYNCS.PHASECHK.TRANS64.TRYWAIT P0, [R0+URZ+0x70], R3 ;  /* 0x00007003000075a7 */ /* 0x0044e400080011ff */
[----:B---3--:R-:W-:Y:S05]  /*13510*/  @!P0 NANOSLEEP.SYNCS 0x989680 ;  /* 0x009896800000895d */ /* 0x008fea0003900000 */
[----:B------:R-:W3:Y:S02]  /*13520*/  @!P0 SYNCS.PHASECHK.TRANS64 P0, [R0+URZ+0x70], R3 ;  /* 0x00007003000085a7 */ /* 0x000ee400080010ff */
[----:B---3--:R-:W-:Y:S05]  /*13530*/  @!P0 BRA `(.L_x_197) ;  /* 0xfffffffc00f08947 */ /* 0x008fea000383ffff */
[----:B------:R-:W-:Y:S05]  /*13540*/  BRA `(.L_x_51) ;  /* 0xfffffef800ec7947 */ /* 0x000fea000383ffff */
.L_x_59:
[----:B-1----:R1:W2:Y:S02]  /*13550*/  SYNCS.PHASECHK.TRANS64.TRYWAIT P0, [R26+URZ+0x60], R5 ;  /* 0x000060051a0075a7 */ /* 0x0022a400080011ff */
[----:B--2---:R-:W-:Y:S05]  /*13560*/  @!P0 NANOSLEEP.SYNCS 0x989680 ;  /* 0x009896800000895d */ /* 0x004fea0003900000 */
[----:B------:R-:W2:Y:S02]  /*13570*/  @!P0 SYNCS.PHASECHK.TRANS64 P0, [R26+URZ+0x60], R5 ;  /* 0x000060051a0085a7 */ /* 0x000ea400080010ff */
[----:B--2---:R-:W-:Y:S05]  /*13580*/  @!P0 BRA `(.L_x_59) ;  /* 0xfffffffc00f08947 */ /* 0x004fea000383ffff */
[----:B------:R-:W-:Y:S05]  /*13590*/  BRA `(.L_x_198) ;  /* 0xffffff0800b07947 */ /* 0x000fea000383ffff */
.L_x_62:
[----:B------:R-:W-:-:S07]  /*135a0*/  MOV R7, UR7 ;  /* 0x0000000700077c02 */ /* 0x000fce0008000f00 */
.L_x_199:
[----:B-1----:R1:W2:Y:S02]  /*135b0*/  SYNCS.PHASECHK.TRANS64.TRYWAIT P2, [R7+URZ], R6 ;  /* 0x00000006070075a7 */ /* 0x0022a400080411ff */
[----:B--2---:R-:W-:Y:S05]  /*135c0*/  @!P2 NANOSLEEP.SYNCS 0x989680 ;  /* 0x009896800000a95d */ /* 0x004fea0003900000 */
[----:B------:R-:W2:Y:S02]  /*135d0*/  @!P2 SYNCS.PHASECHK.TRANS64 P2, [R7+URZ], R6 ;  /* 0x000000060700a5a7 */ /* 0x000ea400080410ff */
[----:B--2---:R-:W-:Y:S05]  /*135e0*/  @!P2 BRA `(.L_x_199) ;  /* 0xfffffffc00f0a947 */ /* 0x004fea000383ffff */
[----:B------:R-:W-:Y:S05]  /*135f0*/  BRA `(.L_x_61) ;  /* 0xffffff0c00147947 */ /* 0x000fea000383ffff */
.L_x_63:
[----:B-1----:R-:W-:-:S07]  /*13600*/  MOV R6, UR7 ;  /* 0x0000000700067c02 */ /* 0x002fce0008000f00 */
.L_x_200:
[----:B-1----:R1:W2:Y:S02]  /*13610*/  SYNCS.PHASECHK.TRANS64.TRYWAIT P2, [R6+URZ+0x88], R25 ;  /* 0x00008819060075a7 */ /* 0x0022a400080411ff */
[----:B--2---:R-:W-:Y:S05]  /*13620*/  @!P2 NANOSLEEP.SYNCS 0x989680 ;  /* 0x009896800000a95d */ /* 0x004fea0003900000 */
[----:B------:R-:W2:Y:S02]  /*13630*/  @!P2 SYNCS.PHASECHK.TRANS64 P2, [R6+URZ+0x88], R25 ;  /* 0x000088190600a5a7 */ /* 0x000ea400080410ff */
[----:B--2---:R-:W-:Y:S05]  /*13640*/  @!P2 BRA `(.L_x_200) ;  /* 0xfffffffc00f0a947 */ /* 0x004fea000383ffff */
[----:B------:R-:W-:Y:S05]  /*13650*/  BRA `(.L_x_201) ;  /* 0xffffff0c00207947 */ /* 0x000fea000383ffff */
.L_x_66:
[----:B------:R-:W-:Y:S07]  /*13660*/  MOV R7, UR7 ;  /* 0x0000000700077c02 */ /* 0x000fee0008000f00 */
.L_x_202:
[----:B--2---:R2:W3:Y:S02]  /*13670*/  SYNCS.PHASECHK.TRANS64.TRYWAIT P0, [R7+URZ], R24 ;  /* 0x00000018070075a7 */ /* 0x0044e400080011ff */
[----:B---3--:R-:W-:Y:S05]  /*13680*/  @!P0 NANOSLEEP.SYNCS 0x989680 ;  /* 0x009896800000895d */ /* 0x008fea0003900000 */
[----:B------:R-:W3:Y:S02]  /*13690*/  @!P0 SYNCS.PHASECHK.TRANS64 P0, [R7+URZ], R24 ;  /* 0x00000018070085a7 */ /* 0x000ee400080010ff */
[----:B---3--:R-:W-:Y:S05]  /*136a0*/  @!P0 BRA `(.L_x_202) ;  /* 0xfffffffc00f08947 */ /* 0x008fea000383ffff */
[----:B------:R-:W-:Y:S05]  /*136b0*/  BRA `(.L_x_65) ;  /* 0xffffff1000647947 */ /* 0x000fea000383ffff */
.L_x_69:
[----:B------:R-:W-:-:S07]  /*136c0*/  MOV R0, UR7 ;  /* 0x0000000700007c02 */ /* 0x000fce0008000f00 */
.L_x_203:
[----:B-1----:R1:W2:Y:S02]  /*136d0*/  SYNCS.PHASECHK.TRANS64.TRYWAIT P0, [R0+URZ+0xb0], R3 ;  /* 0x0000b003000075a7 */ /* 0x0022a400080011ff */
[----:B--2---:R-:W-:Y:S05]  /*136e0*/  @!P0 NANOSLEEP.SYNCS 0x989680 ;  /* 0x009896800000895d */ /* 0x004fea0003900000 */
[----:B------:R-:W2:Y:S02]  /*136f0*/  @!P0 SYNCS.PHASECHK.TRANS64 P0, [R0+URZ+0xb0], R3 ;  /* 0x0000b003000085a7 */ /* 0x000ea400080010ff */
[----:B--2---:R-:W-:Y:S05]  /*13700*/  @!P0 BRA `(.L_x_203) ;  /* 0xfffffffc00f08947 */ /* 0x004fea000383ffff */
[----:B------:R-:W-:Y:S05]  /*13710*/  BRA `(.L_x_204) ;  /* 0xffffff1400707947 */ /* 0x000fea000383ffff */
.L_x_74:
[----:B-1----:R1:W2:Y:S02]  /*13720*/  SYNCS.PHASECHK.TRANS64.TRYWAIT P0, [R12+URZ+0x60], R9 ;  /* 0x000060090c0075a7 */ /* 0x0022a400080011ff */
[----:B--2---:R-:W-:Y:S05]  /*13730*/  @!P0 NANOSLEEP.SYNCS 0x989680 ;  /* 0x009896800000895d */ /* 0x004fea0003900000 */
[----:B------:R-:W2:Y:S02]  /*13740*/  @!P0 SYNCS.PHASECHK.TRANS64 P0, [R12+URZ+0x60], R9 ;  /* 0x000060090c0085a7 */ /* 0x000ea400080010ff */
[----:B--2---:R-:W-:Y:S05]  /*13750*/  @!P0 BRA `(.L_x_74) ;  /* 0xfffffffc00f08947 */ /* 0x004fea000383ffff */
[----:B------:R-:W-:Y:S05]  /*13760*/  BRA `(.L_x_205) ;  /* 0xffffff1800a07947 */ /* 0x000fea000383ffff */
.L_x_77:
[----:B------:R-:W-:Y:S07]  /*13770*/  MOV R0, UR21 ;  /* 0x0000001500007c02 */ /* 0x000fee0008000f00 */
.L_x_206:
[----:B-1----:R1:W2:Y:S02]  /*13780*/  SYNCS.PHASECHK.TRANS64.TRYWAIT P2, [R0+URZ+0x58], R9 ;  /* 0x00005809000075a7 */ /* 0x0022a400080411ff */
[----:B--2---:R-:W-:Y:S05]  /*13790*/  @!P2 NANOSLEEP.SYNCS 0x989680 ;  /* 0x009896800000a95d */ /* 0x004fea0003900000 */
[----:B------:R-:W2:Y:S02]  /*137a0*/  @!P2 SYNCS.PHASECHK.TRANS64 P2, [R0+URZ+0x58], R9 ;  /* 0x000058090000a5a7 */ /* 0x000ea400080410ff */
[----:B--2---:R-:W-:Y:S05]  /*137b0*/  @!P2 BRA `(.L_x_206) ;  /* 0xfffffffc00f0a947 */ /* 0x004fea000383ffff */
[----:B------:R-:W-:Y:S05]  /*137c0*/  BRA `(.L_x_76) ;  /* 0xffffff2000087947 */ /* 0x000fea000383ffff */
.L_x_80:
[----:B------:R-:W-:Y:S07]  /*137d0*/  MOV R9, UR21 ;  /* 0x0000001500097c02 */ /* 0x000fee0008000f00 */
.L_x_207:
[----:B-1----:R1:W2:Y:S02]  /*137e0*/  SYNCS.PHASECHK.TRANS64.TRYWAIT P0, [R9+URZ+0x30], R10 ;  /* 0x0000300a090075a7 */ /* 0x0022a400080011ff */
[----:B--2---:R-:W-:Y:S05]  /*137f0*/  @!P0 NANOSLEEP.SYNCS 0x989680 ;  /* 0x009896800000895d */ /* 0x004fea0003900000 */
[----:B------:R-:W2:Y:S02]  /*13800*/  @!P0 SYNCS.PHASECHK.TRANS64 P0, [R9+URZ+0x30], R10 ;  /* 0x0000300a090085a7 */ /* 0x000ea400080010ff */
[----:B--2---:R-:W-:Y:S05]  /*13810*/  @!P0 BRA `(.L_x_207) ;  /* 0xfffffffc00f08947 */ /* 0x004fea000383ffff */
[----:B------:R-:W-:Y:S05]  /*13820*/  BRA `(.L_x_208) ;  /* 0xffffff2000707947 */ /* 0x000fea000383ffff */
.L_x_81:
[----:B------:R-:W-:Y:S07]  /*13830*/  MOV R9, UR21 ;  /* 0x0000001500097c02 */ /* 0x000fee0008000f00 */
.L_x_209:
[----:B-1----:R1:W2:Y:S02]  /*13840*/  SYNCS.PHASECHK.TRANS64.TRYWAIT P0, [R9+URZ+0x38], R10 ;  /* 0x0000380a090075a7 */ /* 0x0022a400080011ff */
[----:B--2---:R-:W-:Y:S05]  /*13850*/  @!P0 NANOSLEEP.SYNCS 0x989680 ;  /* 0x009896800000895d */ /* 0x004fea0003900000 */
[----:B------:R-:W2:Y:S02]  /*13860*/  @!P0 SYNCS.PHASECHK.TRANS64 P0, [R9+URZ+0x38], R10 ;  /* 0x0000380a090085a7 */ /* 0x000ea400080010ff */
[----:B--2---:R-:W-:Y:S05]  /*13870*/  @!P0 BRA `(.L_x_209) ;  /* 0xfffffffc00f08947 */ /* 0x004fea000383ffff */
[----:B------:R-:W-:Y:S05]  /*13880*/  BRA `(.L_x_210) ;  /* 0xffffff2000c47947 */ /* 0x000fea000383ffff */
.L_x_82:
[----:B------:R-:W-:Y:S07]  /*13890*/  MOV R9, UR21 ;  /* 0x0000001500097c02 */ /* 0x000fee0008000f00 */
.L_x_211:
[----:B-1----:R1:W2:Y:S02]  /*138a0*/  SYNCS.PHASECHK.TRANS64.TRYWAIT P0, [R9+URZ+0x40], R10 ;  /* 0x0000400a090075a7 */ /* 0x0022a400080011ff */
[----:B--2---:R-:W-:Y:S05]  /*138b0*/  @!P0 NANOSLEEP.SYNCS 0x989680 ;  /* 0x009896800000895d */ /* 0x004fea0003900000 */
[----:B------:R-:W2:Y:S02]  /*138c0*/  @!P0 SYNCS.PHASECHK.TRANS64 P0, [R9+URZ+0x40], R10 ;  /* 0x0000400a090085a7 */ /* 0x000ea400080010ff */
[----:B--2---:R-:W-:Y:S05]  /*138d0*/  @!P0 BRA `(.L_x_211) ;  /* 0xfffffffc00f08947 */ /* 0x004fea000383ffff */
[----:B------:R-:W-:Y:S05]  /*138e0*/  BRA `(.L_x_212) ;  /* 0xffffff2400247947 */ /* 0x000fea000383ffff */
.L_x_83:
[----:B------:R-:W-:Y:S07]  /*138f0*/  MOV R9, UR21 ;  /* 0x0000001500097c02 */ /* 0x000fee0008000f00 */
.L_x_213:
[----:B-1----:R1:W2:Y:S02]  /*13900*/  SYNCS.PHASECHK.TRANS64.TRYWAIT P0, [R9+URZ+0x48], R10 ;  /* 0x0000480a090075a7 */ /* 0x0022a400080011ff */
[----:B--2---:R-:W-:Y:S05]  /*13910*/  @!P0 NANOSLEEP.SYNCS 0x989680 ;  /* 0x009896800000895d */ /* 0x004fea0003900000 */
[----:B------:R-:W2:Y:S02]  /*13920*/  @!P0 SYNCS.PHASECHK.TRANS64 P0, [R9+URZ+0x48], R10 ;  /* 0x0000480a090085a7 */ /* 0x000ea400080010ff */
[----:B--2---:R-:W-:Y:S05]  /*13930*/  @!P0 BRA `(.L_x_213) ;  /* 0xfffffffc00f08947 */ /* 0x004fea000383ffff */
[----:B------:R-:W-:Y:S05]  /*13940*/  BRA `(.L_x_214) ;  /* 0xffffff2400887947 */ /* 0x000fea000383ffff */
.L_x_84:
[----:B------:R-:W-:Y:S07]  /*13950*/  MOV R0, UR21 ;  /* 0x0000001500007c02 */ /* 0x000fee0008000f00 */
.L_x_215:
[----:B-1----:R1:W2:Y:S02]  /*13960*/  SYNCS.PHASECHK.TRANS64.TRYWAIT P0, [R0+URZ+0x30], R9 ;  /* 0x00003009000075a7 */ /* 0x0022a400080011ff */
[----:B--2---:R-:W-:Y:S05]  /*13970*/  @!P0 NANOSLEEP.SYNCS 0x989680 ;  /* 0x009896800000895d */ /* 0x004fea0003900000 */
[----:B------:R-:W2:Y:S02]  /*13980*/  @!P0 SYNCS.PHASECHK.TRANS64 P0, [R0+URZ+0x30], R9 ;  /* 0x00003009000085a7 */ /* 0x000ea400080010ff */
[----:B--2---:R-:W-:Y:S05]  /*13990*/  @!P0 BRA `(.L_x_215) ;  /* 0xfffffffc00f08947 */ /* 0x004fea000383ffff */
[----:B------:R-:W-:Y:S05]  /*139a0*/  BRA `(.L_x_216) ;  /* 0xffffff2400ec7947 */ /* 0x000fea000383ffff */
.L_x_85:
[----:B------:R-:W-:Y:S07]  /*139b0*/  MOV R0, UR21 ;  /* 0x0000001500007c02 */ /* 0x000fee0008000f00 */
.L_x_217:
[----:B-1----:R1:W2:Y:S02]  /*139c0*/  SYNCS.PHASECHK.TRANS64.TRYWAIT P0, [R0+URZ+0x38], R9 ;  /* 0x00003809000075a7 */ /* 0x0022a400080011ff */
[----:B--2---:R-:W-:Y:S05]  /*139d0*/  @!P0 NANOSLEEP.SYNCS 0x989680 ;  /* 0x009896800000895d */ /* 0x004fea0003900000 */
[----:B------:R-:W2:Y:S02]  /*139e0*/  @!P0 SYNCS.PHASECHK.TRANS64 P0, [R0+URZ+0x38], R9 ;  /* 0x00003809000085a7 */ /* 0x000ea400080010ff */
[----:B--2---:R-:W-:Y:S05]  /*139f0*/  @!P0 BRA `(.L_x_217) ;  /* 0xfffffffc00f08947 */ /* 0x004fea000383ffff */
[----:B------:R-:W-:Y:S05]  /*13a00*/  BRA `(.L_x_218) ;  /* 0xffffff28004c7947 */ /* 0x000fea000383ffff */
.L_x_86:
[----:B------:R-:W-:Y:S07]  /*13a10*/  MOV R0, UR21 ;  /* 0x0000001500007c02 */ /* 0x000fee0008000f00 */
.L_x_219:
[----:B-1----:R1:W2:Y:S02]  /*13a20*/  SYNCS.PHASECHK.TRANS64.TRYWAIT P0, [R0+URZ+0x40], R9 ;  /* 0x00004009000075a7 */ /* 0x0022a400080011ff */
[----:B--2---:R-:W-:Y:S05]  /*13a30*/  @!P0 NANOSLEEP.SYNCS 0x989680 ;  /* 0x009896800000895d */ /* 0x004fea0003900000 */
[----:B------:R-:W2:Y:S02]  /*13a40*/  @!P0 SYNCS.PHASECHK.TRANS64 P0, [R0+URZ+0x40], R9 ;  /* 0x00004009000085a7 */ /* 0x000ea400080010ff */
[----:B--2---:R-:W-:Y:S05]  /*13a50*/  @!P0 BRA `(.L_x_219) ;  /* 0xfffffffc00f08947 */ /* 0x004fea000383ffff */
[----:B------:R-:W-:Y:S05]  /*13a60*/  BRA `(.L_x_220) ;  /* 0xffffff2800b07947 */ /* 0x000fea000383ffff */
.L_x_87:
[----:B------:R-:W-:Y:S07]  /*13a70*/  MOV R0, UR21 ;  /* 0x0000001500007c02 */ /* 0x000fee0008000f00 */
.L_x_221:
[----:B-1----:R1:W2:Y:S02]  /*13a80*/  SYNCS.PHASECHK.TRANS64.TRYWAIT P0, [R0+URZ+0x48], R9 ;  /* 0x00004809000075a7 */ /* 0x0022a400080011ff */
[----:B--2---:R-:W-:Y:S05]  /*13a90*/  @!P0 NANOSLEEP.SYNCS 0x989680 ;  /* 0x009896800000895d */ /* 0x004fea0003900000 */
[----:B------:R-:W2:Y:S02]  /*13aa0*/  @!P0 SYNCS.PHASECHK.TRANS64 P0, [R0+URZ+0x48], R9 ;  /* 0x00004809000085a7 */ /* 0x000ea400080010ff */
[----:B--2---:R-:W-:Y:S05]  /*13ab0*/  @!P0 BRA `(.L_x_221) ;  /* 0xfffffffc00f08947 */ /* 0x004fea000383ffff */
[----:B------:R-:W-:Y:S05]  /*13ac0*/  BRA `(.L_x_222) ;  /* 0xffffff2c000c7947 */ /* 0x000fea000383ffff */
.L_x_89:
[----:B------:R-:W-:-:S07]  /*13ad0*/  MOV R3, UR21 ;  /* 0x0000001500037c02 */ /* 0x000fce0008000f00 */
.L_x_223:
[----:B-1----:R1:W3:Y:S02]  /*13ae0*/  SYNCS.PHASECHK.TRANS64.TRYWAIT P0, [R3+URZ+0x30], R10 ;  /* 0x0000300a030075a7 */ /* 0x0022e400080011ff */
[----:B---3--:R-:W-:Y:S05]  /*13af0*/  @!P0 NANOSLEEP.SYNCS 0x989680 ;  /* 0x009896800000895d */ /* 0x008fea0003900000 */
[----:B------:R-:W3:Y:S02]  /*13b00*/  @!P0 SYNCS.PHASECHK.TRANS64 P0, [R3+URZ+0x30], R10 ;  /* 0x0000300a030085a7 */ /* 0x000ee400080010ff */
[----:B---3--:R-:W-:Y:S05]  /*13b10*/  @!P0 BRA `(.L_x_223) ;  /* 0xfffffffc00f08947 */ /* 0x008fea000383ffff */
[----:B------:R-:W-:Y:S05]  /*13b20*/  BRA `(.L_x_224) ;  /* 0xffffff2c00947947 */ /* 0x000fea000383ffff */
.L_x_90:
[----:B-1----:R-:W-:-:S07]  /*13b30*/  MOV R3, UR21 ;  /* 0x0000001500037c02 */ /* 0x002fce0008000f00 */
.L_x_225:
[----:B-1----:R1:W3:Y:S02]  /*13b40*/  SYNCS.PHASECHK.TRANS64.TRYWAIT P0, [R3+URZ+0x38], R10 ;  /* 0x0000380a030075a7 */ /* 0x0022e400080011ff */
[----:B---3--:R-:W-:Y:S05]  /*13b50*/  @!P0 NANOSLEEP.SYNCS 0x989680 ;  /* 0x009896800000895d */ /* 0x008fea0003900000 */
[----:B------:R-:W3:Y:S02]  /*13b60*/  @!P0 SYNCS.PHASECHK.TRANS64 P0, [R3+URZ+0x38], R10 ;  /* 0x0000380a030085a7 */ /* 0x000ee400080010ff */
[----:B---3--:R-:W-:Y:S05]  /*13b70*/  @!P0 BRA `(.L_x_225) ;  /* 0xfffffffc00f08947 */ /* 0x008fea000383ffff */
[----:B------:R-:W-:Y:S05]  /*13b80*/  BRA `(.L_x_226) ;  /* 0xffffff2c00847947 */ /* 0x000fea000383ffff */
.L_x_91:
[----:B-1----:R-:W-:-:S07]  /*13b90*/  MOV R3, UR21 ;  /* 0x0000001500037c02 */ /* 0x002fce0008000f00 */
.L_x_227:
[----:B-1----:R1:W3:Y:S02]  /*13ba0*/  SYNCS.PHASECHK.TRANS64.TRYWAIT P0, [R3+URZ+0x40], R10 ;  /* 0x0000400a030075a7 */ /* 0x0022e400080011ff */
[----:B---3--:R-:W-:Y:S05]  /*13bb0*/  @!P0 NANOSLEEP.SYNCS 0x989680 ;  /* 0x009896800000895d */ /* 0x008fea0003900000 */
[----:B------:R-:W3:Y:S02]  /*13bc0*/  @!P0 SYNCS.PHASECHK.TRANS64 P0, [R3+URZ+0x40], R10 ;  /* 0x0000400a030085a7 */ /* 0x000ee400080010ff */
[----:B---3--:R-:W-:Y:S05]  /*13bd0*/  @!P0 BRA `(.L_x_227) ;  /* 0xfffffffc00f08947 */ /* 0x008fea000383ffff */
[----:B------:R-:W-:Y:S05]  /*13be0*/  BRA `(.L_x_228) ;  /* 0xffffff2c00787947 */ /* 0x000fea000383ffff */
.L_x_93:
[----:B--2---:R2:W3:Y:S02]  /*13bf0*/  SYNCS.PHASECHK.TRANS64.TRYWAIT P0, [R0+URZ+0x60], R3 ;  /* 0x00006003000075a7 */ /* 0x0044e400080011ff */
[----:B---3--:R-:W-:Y:S05]  /*13c00*/  @!P0 NANOSLEEP.SYNCS 0x989680 ;  /* 0x009896800000895d */ /* 0x008fea0003900000 */
[----:B------:R-:W3:Y:S02]  /*13c10*/  @!P0 SYNCS.PHASECHK.TRANS64 P0, [R0+URZ+0x60], R3 ;  /* 0x00006003000085a7 */ /* 0x000ee400080010ff */
[----:B---3--:R-:W-:Y:S05]  /*13c20*/  @!P0 BRA `(.L_x_93) ;  /* 0xfffffffc00f08947 */ /* 0x008fea000383ffff */
[----:B------:R-:W-:Y:S05]  /*13c30*/  BRA `(.L_x_229) ;  /* 0xffffff30004c7947 */ /* 0x000fea000383ffff */
.L_x_104:
[----:B-1----:R-:W-:Y:S04]  /*13c40*/  MOV R3, UR44 ;  /* 0x0000002c00037c02 */ /* 0x002fe80008000f00 */
[----:B------:R1:W2:Y:S03]  /*13c50*/  SYNCS.PHASECHK.TRANS64.TRYWAIT P0, [R3+URZ+0x10], R6 ;  /* 0x00001006030075a7 */ /* 0x0002a600080011ff */
[----:B--2---:R-:W-:Y:S05]  /*13c60*/  @!P0 NANOSLEEP.SYNCS 0x989680 ;  /* 0x009896800000895d */ /* 0x004fea0003900000 */
[----:B------:R-:W2:Y:S02]  /*13c70*/  @!P0 SYNCS.PHASECHK.TRANS64 P0, [R3+URZ+0x10], R6 ;  /* 0x00001006030085a7 */ /* 0x000ea400080010ff */
[----:B--2---:R-:W-:Y:S05]  /*13c80*/  @!P0 BRA `(.L_x_104) ;  /* 0xfffffffc00ec8947 */ /* 0x004fea000383ffff */
[----:B------:R-:W-:Y:S05]  /*13c90*/  BRA `(.L_x_103) ;  /* 0xffffff4000107947 */ /* 0x000fea000383ffff */
.L_x_106:
[----:B-1----:R-:W-:Y:S04]  /*13ca0*/  MOV R3, UR44 ;  /* 0x0000002c00037c02 */ /* 0x002fe80008000f00 */
[----:B------:R1:W4:Y:S03]  /*13cb0*/  SYNCS.PHASECHK.TRANS64.TRYWAIT P1, [R3+URZ+0x80], R4 ;  /* 0x00008004030075a7 */ /* 0x00032600080211ff */
[----:B----4-:R-:W-:Y:S05]  /*13cc0*/  @!P1 NANOSLEEP.SYNCS 0x989680 ;  /* 0x009896800000995d */ /* 0x010fea0003900000 */
[----:B------:R-:W4:Y:S02]  /*13cd0*/  @!P1 SYNCS.PHASECHK.TRANS64 P1, [R3+URZ+0x80], R4 ;  /* 0x00008004030095a7 */ /* 0x000f2400080210ff */
[----:B----4-:R-:W-:Y:S05]  /*13ce0*/  @!P1 BRA `(.L_x_106) ;  /* 0xfffffffc00ec9947 */ /* 0x010fea000383ffff */
[----:B------:R-:W-:Y:S05]  /*13cf0*/  BRA `(.L_x_105) ;  /* 0xffffff4000407947 */ /* 0x000fea000383ffff */
.L_x_117:
[----:B---3--:R3:W4:Y:S02]  /*13d00*/  SYNCS.PHASECHK.TRANS64.TRYWAIT P0, [R3+URZ+0x10], R0 ;  /* 0x00001000030075a7 */ /* 0x00872400080011ff */
[----:B----4-:R-:W-:Y:S05]  /*13d10*/  @!P0 NANOSLEEP.SYNCS 0x989680 ;  /* 0x009896800000895d */ /* 0x010fea0003900000 */
[----:B------:R-:W4:Y:S02]  /*13d20*/  @!P0 SYNCS.PHASECHK.TRANS64 P0, [R3+URZ+0x10], R0 ;  /* 0x00001000030085a7 */ /* 0x000f2400080010ff */
[----:B----4-:R-:W-:Y:S05]  /*13d30*/  @!P0 BRA `(.L_x_117) ;  /* 0xfffffffc00f08947 */ /* 0x010fea000383ffff */
[----:B------:R-:W-:Y:S05]  /*13d40*/  BRA `(.L_x_116) ;  /* 0xffffff5400f47947 */ /* 0x000fea000383ffff */
.L_x_127:
[----:B-1----:R1:W3:Y:S02]  /*13d50*/  SYNCS.PHASECHK.TRANS64.TRYWAIT P0, [R11+URZ+0x10], R4 ;  /* 0x000010040b0075a7 */ /* 0x0022e400080011ff */
[----:B---3--:R-:W-:Y:S05]  /*13d60*/  @!P0 NANOSLEEP.SYNCS 0x989680 ;  /* 0x009896800000895d */ /* 0x008fea0003900000 */
[----:B------:R-:W3:Y:S02]  /*13d70*/  @!P0 SYNCS.PHASECHK.TRANS64 P0, [R11+URZ+0x10], R4 ;  /* 0x000010040b0085a7 */ /* 0x000ee400080010ff */
[----:B---3--:R-:W-:Y:S05]  /*13d80*/  @!P0 BRA `(.L_x_127) ;  /* 0xfffffffc00f08947 */ /* 0x008fea000383ffff */
[----:B------:R-:W-:Y:S05]  /*13d90*/  BRA `(.L_x_126) ;  /* 0xffffff6c00907947 */ /* 0x000fea000383ffff */
.L_x_137:
[----:B-1----:R1:W3:Y:S02]  /*13da0*/  SYNCS.PHASECHK.TRANS64.TRYWAIT P0, [R0+URZ+0x10], R9 ;  /* 0x00001009000075a7 */ /* 0x0022e400080011ff */
[----:B---3--:R-:W-:Y:S05]  /*13db0*/  @!P0 NANOSLEEP.SYNCS 0x989680 ;  /* 0x009896800000895d */ /* 0x008fea0003900000 */
[----:B------:R-:W3:Y:S02]  /*13dc0*/  @!P0 SYNCS.PHASECHK.TRANS64 P0, [R0+URZ+0x10], R9 ;  /* 0x00001009000085a7 */ /* 0x000ee400080010ff */
[----:B---3--:R-:W-:Y:S05]  /*13dd0*/  @!P0 BRA `(.L_x_137) ;  /* 0xfffffffc00f08947 */ /* 0x008fea000383ffff */
[----:B------:R-:W-:Y:S05]  /*13de0*/  BRA `(.L_x_136) ;  /* 0xffffff8000e87947 */ /* 0x000fea000383ffff */
.L_x_147:
[----:B-1----:R1:W4:Y:S02]  /*13df0*/  SYNCS.PHASECHK.TRANS64.TRYWAIT P0, [R9+URZ+0x10], R4 ;  /* 0x00001004090075a7 */ /* 0x00232400080011ff */
[----:B----4-:R-:W-:Y:S05]  /*13e00*/  @!P0 NANOSLEEP.SYNCS 0x989680 ;  /* 0x009896800000895d */ /* 0x010fea0003900000 */
[----:B------:R-:W4:Y:S02]  /*13e10*/  @!P0 SYNCS.PHASECHK.TRANS64 P0, [R9+URZ+0x10], R4 ;  /* 0x00001004090085a7 */ /* 0x000f2400080010ff */
[----:B----4-:R-:W-:Y:S05]  /*13e20*/  @!P0 BRA `(.L_x_147) ;  /* 0xfffffffc00f08947 */ /* 0x010fea000383ffff */
[----:B------:R-:W-:Y:S05]  /*13e30*/  BRA `(.L_x_146) ;  /* 0xffffff98007c7947 */ /* 0x000fea000383ffff */
.L_x_157:
[----:B-1----:R1:W3:Y:S02]  /*13e40*/  SYNCS.PHASECHK.TRANS64.TRYWAIT P0, [R9+URZ+0x10], R4 ;  /* 0x00001004090075a7 */ /* 0x0022e400080011ff */
[----:B---3--:R-:W-:Y:S05]  /*13e50*/  @!P0 NANOSLEEP.SYNCS 0x989680 ;  /* 0x009896800000895d */ /* 0x008fea0003900000 */
[----:B------:R-:W3:Y:S02]  /*13e60*/  @!P0 SYNCS.PHASECHK.TRANS64 P0, [R9+URZ+0x10], R4 ;  /* 0x00001004090085a7 */ /* 0x000ee400080010ff */
[----:B---3--:R-:W-:Y:S05]  /*13e70*/  @!P0 BRA `(.L_x_157) ;  /* 0xfffffffc00f08947 */ /* 0x008fea000383ffff */
[----:B------:R-:W-:Y:S05]  /*13e80*/  BRA `(.L_x_156) ;  /* 0xffffffac00ec7947 */ /* 0x000fea000383ffff */
.L_x_167:
[----:B-1----:R1:W3:Y:S02]  /*13e90*/  SYNCS.PHASECHK.TRANS64.TRYWAIT P0, [R0+URZ+0x10], R9 ;  /* 0x00001009000075a7 */ /* 0x0022e400080011ff */
[----:B---3--:R-:W-:Y:S05]  /*13ea0*/  @!P0 NANOSLEEP.SYNCS 0x989680 ;  /* 0x009896800000895d */ /* 0x008fea0003900000 */
[----:B------:R-:W3:Y:S02]  /*13eb0*/  @!P0 SYNCS.PHASECHK.TRANS64 P0, [R0+URZ+0x10], R9 ;  /* 0x00001009000085a7 */ /* 0x000ee400080010ff */
[----:B---3--:R-:W-:Y:S05]  /*13ec0*/  @!P0 BRA `(.L_x_167) ;  /* 0xfffffffc00f08947 */ /* 0x008fea000383ffff */
[----:B------:R-:W-:Y:S05]  /*13ed0*/  BRA `(.L_x_166) ;  /* 0xffffffc400807947 */ /* 0x000fea000383ffff */
.L_x_177:
[----:B-1----:R1:W3:Y:S02]  /*13ee0*/  SYNCS.PHASECHK.TRANS64.TRYWAIT P0, [R3+URZ+0x10], R16 ;  /* 0x00001010030075a7 */ /* 0x0022e400080011ff */
[----:B---3--:R-:W-:Y:S05]  /*13ef0*/  @!P0 NANOSLEEP.SYNCS 0x989680 ;  /* 0x009896800000895d */ /* 0x008fea0003900000 */
[----:B------:R-:W3:Y:S02]  /*13f00*/  @!P0 SYNCS.PHASECHK.TRANS64 P0, [R3+URZ+0x10], R16 ;  /* 0x00001010030085a7 */ /* 0x000ee400080010ff */
[----:B---3--:R-:W-:Y:S05]  /*13f10*/  @!P0 BRA `(.L_x_177) ;  /* 0xfffffffc00f08947 */ /* 0x008fea000383ffff */
[----:B------:R-:W-:Y:S05]  /*13f20*/  BRA `(.L_x_176) ;  /* 0xffffffd800e47947 */ /* 0x000fea000383ffff */
        .weak           $__internal_0_$__cuda_sm10x_tcgen05_guardrail_trap_col_being_dealloced_not_returned_by_alloc
        .type           $__internal_0_$__cuda_sm10x_tcgen05_guardrail_trap_col_being_dealloced_not_returned_by_alloc,@function
        .size           $__internal_0_$__cuda_sm10x_tcgen05_guardrail_trap_col_being_dealloced_not_returned_by_alloc,($__internal_1_$__cuda_sm10x_tcgen05_guardrail_trap_phase_invalid_during_alloc - $__internal_0_$__cuda_sm10x_tcgen05_guardrail_trap_col_being_dealloced_not_returned_by_alloc)
$__internal_0_$__cuda_sm10x_tcgen05_guardrail_trap_col_being_dealloced_not_returned_by_alloc:
[----:B------:R-:W-:Y:S05]  /*13f30*/  BPT.TRAP 0x1 ;  /* 0x000000040000795c */ /* 0x000fea0000300000 */
[----:B------:R-:W-:-:S04]  /*13f40*/  HFMA2 R3, -RZ, RZ, 0, 0 ;  /* 0x00000000ff037431 */ /* 0x000fc800000001ff */
[----:B------:R-:W-:Y:S05]  /*13f50*/  RET.REL.NODEC R2 `(_ZN7cutlass13device_kernelINS_4gemm6kernel13GemmUniversalIN4cute5tupleIJiiiiEEENS1_10collective13CollectiveMmaINS1_46MainloopSm100TmaUmmaWarpSpecializedBlockScaledILi1ELi2ELi1ENS5_IJNS4_1CILi2EEENSA_ILi4EEENSA_ILi1EEEEEEEENS5_IJNSA_ILi128EEENSA_ILi256EEESH_EEENS5_IJNS_12float_e5m2_tENS_13float_ue8m0_tEEEENS5_IJNS5_IJlSD_lEEENS4_6LayoutINS5_IJNS5_IJNS5_IJNSA_ILi32EEESC_EEEiEEESQ_NS5_IJSD_iEEEEEENS5_IJNS5_IJNS5_IJNSA_ILi16EEESC_EEEiEEENS5_IJNS5_IJNSA_ILi0EEESD_EEENSA_ILi512EEEEEENS5_IJSW_iEEEEEEEEEEESL_S13_NS4_8TiledMMAINS4_8MMA_AtomIJNS4_21SM100_MMA_MXF8F6F4_SSISJ_SJ_fSK_Li128ELi256ELNS4_4UMMA5MajorE0ELS18_0ELNS17_7ScaleInE0ELS19_0EEEEEENSN_INS5_IJSD_SD_SD_EEENS5_IJSW_SW_SW_EEEEENS5_IJNS4_10UnderscoreES1F_S1F_EEEEENS5_IJNS4_23SM90_TMA_LOAD_MULTICASTES1I_EEENS5_IJNS4_14ComposedLayoutINS4_7SwizzleILi3ELi4ELi3EEENS4_18smem_ptr_flag_bitsILi8EEENSN_INS5_IJNSA_ILi8EEESG_EEENS5_IJSG_SD_EEEEEEENSN_INS5_IJNS5_IJNS5_IJSP_SD_EEENS5_IJSO_SD_EEEEEESD_NS5_IJSC_SB_EEEEEENS5_IJNS5_IJNS5_IJSU_SY_EEESX_EEESW_NS5_IJSD_SY_EEEEEEEEEEEvNS4_8identityES1J_NS5_IJS1T_NSN_INS5_IJNS5_IJNS5_IJSP_SB_EEES1V_EEESD_S1X_EEENS5_IJS20_SW_NS5_IJSD_NSA_ILi1024EEEEEEEEEEEEEEvS25_EENS_8epilogue10collective18CollectiveEpilogueINS2F_23Sm100TmaWarpSpecializedILi4ELi2ELi32ELb1ELb0EEEJNS5_IJNSA_ILi64EEESH_SH_EEENS5_IJNSN_IS2K_SD_EENSN_INS5_IJSO_SB_EEENS5_IJSD_SG_EEEEEEEENS_10bfloat16_tESM_S2R_SM_NS2F_6fusion15FusionCallbacksIS2J_NS2S_17LinearCombinationIS2R_fS2R_fLNS_15FloatRoundStyleE2EEES2L_S2Q_JEEENS4_5SM1004TMEM4LOAD26SM100_TMEM_LOAD_32dp32b32xENS4_13SM90_TMA_LOADENS1K_INS1L_ILi2ELi4ELi3EEENS1N_ILi16EEENSN_INS5_IJS1P_SO_EEES1V_EEEENS4_39AutoVectorizingCopyWithAssumedAlignmentILi128EEENS4_14SM90_TMA_STOREES37_S39_S39_EEEvvEEEEvNT_6ParamsE) ;  /* 0xfffffec002287950 */ /* 0x000fea0003c3ffff */
        .weak           $__internal_1_$__cuda_sm10x_tcgen05_guardrail_trap_phase_invalid_during_alloc
        .type           $__internal_1_$__cuda_sm10x_tcgen05_guardrail_trap_phase_invalid_during_alloc,@function
        .size           $__internal_1_$__cuda_sm10x_tcgen05_guardrail_trap_phase_invalid_during_alloc,($__internal_2_$__cuda_sm10x_tcgen05_guardrail_trap_unallocated_columns_being_dealloced - $__internal_1_$__cuda_sm10x_tcgen05_guardrail_trap_phase_invalid_during_alloc)
$__internal_1_$__cuda_sm10x_tcgen05_guardrail_trap_phase_invalid_during_alloc:
[----:B------:R-:W-:Y:S05]  /*13f60*/  BPT.TRAP 0x1 ;  /* 0x000000040000795c */ /* 0x000fea0000300000 */
[----:B------:R-:W-:-:S04]  /*13f70*/  MOV R3, 0x0 ;  /* 0x0000000000037802 */ /* 0x000fc80000000f00 */
[----:B------:R-:W-:Y:S05]  /*13f80*/  RET.REL.NODEC R2 `(_ZN7cutlass13device_kernelINS_4gemm6kernel13GemmUniversalIN4cute5tupleIJiiiiEEENS1_10collective13CollectiveMmaINS1_46MainloopSm100TmaUmmaWarpSpecializedBlockScaledILi1ELi2ELi1ENS5_IJNS4_1CILi2EEENSA_ILi4EEENSA_ILi1EEEEEEEENS5_IJNSA_ILi128EEENSA_ILi256EEESH_EEENS5_IJNS_12float_e5m2_tENS_13float_ue8m0_tEEEENS5_IJNS5_IJlSD_lEEENS4_6LayoutINS5_IJNS5_IJNS5_IJNSA_ILi32EEESC_EEEiEEESQ_NS5_IJSD_iEEEEEENS5_IJNS5_IJNS5_IJNSA_ILi16EEESC_EEEiEEENS5_IJNS5_IJNSA_ILi0EEESD_EEENSA_ILi512EEEEEENS5_IJSW_iEEEEEEEEEEESL_S13_NS4_8TiledMMAINS4_8MMA_AtomIJNS4_21SM100_MMA_MXF8F6F4_SSISJ_SJ_fSK_Li128ELi256ELNS4_4UMMA5MajorE0ELS18_0ELNS17_7ScaleInE0ELS19_0EEEEEENSN_INS5_IJSD_SD_SD_EEENS5_IJSW_SW_SW_EEEEENS5_IJNS4_10UnderscoreES1F_S1F_EEEEENS5_IJNS4_23SM90_TMA_LOAD_MULTICASTES1I_EEENS5_IJNS4_14ComposedLayoutINS4_7SwizzleILi3ELi4ELi3EEENS4_18smem_ptr_flag_bitsILi8EEENSN_INS5_IJNSA_ILi8EEESG_EEENS5_IJSG_SD_EEEEEEENSN_INS5_IJNS5_IJNS5_IJSP_SD_EEENS5_IJSO_SD_EEEEEESD_NS5_IJSC_SB_EEEEEENS5_IJNS5_IJNS5_IJSU_SY_EEESX_EEESW_NS5_IJSD_SY_EEEEEEEEEEEvNS4_8identityES1J_NS5_IJS1T_NSN_INS5_IJNS5_IJNS5_IJSP_SB_EEES1V_EEESD_S1X_EEENS5_IJS20_SW_NS5_IJSD_NSA_ILi1024EEEEEEEEEEEEEEvS25_EENS_8epilogue10collective18CollectiveEpilogueINS2F_23Sm100TmaWarpSpecializedILi4ELi2ELi32ELb1ELb0EEEJNS5_IJNSA_ILi64EEESH_SH_EEENS5_IJNSN_IS2K_SD_EENSN_INS5_IJSO_SB_EEENS5_IJSD_SG_EEEEEEEENS_10bfloat16_tESM_S2R_SM_NS2F_6fusion15FusionCallbacksIS2J_NS2S_17LinearCombinationIS2R_fS2R_fLNS_15FloatRoundStyleE2EEES2L_S2Q_JEEENS4_5SM1004TMEM4LOAD26SM100_TMEM_LOAD_32dp32b32xENS4_13SM90_TMA_LOADENS1K_INS1L_ILi2ELi4ELi3EEENS1N_ILi16EEENSN_INS5_IJS1P_SO_EEES1V_EEEENS4_39AutoVectorizingCopyWithAssumedAlignmentILi128EEENS4_14SM90_TMA_STOREES37_S39_S39_EEEvvEEEEvNT_6ParamsE) ;  /* 0xfffffec0021c7950 */ /* 0x000fea0003c3ffff */
        .weak           $__internal_2_$__cuda_sm10x_tcgen05_guardrail_trap_unallocated_columns_being_dealloced
        .type           $__internal_2_$__cuda_sm10x_tcgen05_guardrail_trap_unallocated_columns_being_dealloced,@function
        .size           $__internal_2_$__cuda_sm10x_tcgen05_guardrail_trap_unallocated_columns_being_dealloced,(.L_x_231 - $__internal_2_$__cuda_sm10x_tcgen05_guardrail_trap_unallocated_columns_being_dealloced)
$__internal_2_$__cuda_sm10x_tcgen05_guardrail_trap_unallocated_columns_being_dealloced:
[----:B------:R-:W-:Y:S05]  /*13f90*/  BPT.TRAP 0x1 ;  /* 0x000000040000795c */ /* 0x000fea0000300000 */
[----:B------:R-:W-:-:S04]  /*13fa0*/  HFMA2 R3, -RZ, RZ, 0, 0 ;  /* 0x00000000ff037431 */ /* 0x000fc800000001ff */
[----:B------:R-:W-:Y:S05]  /*13fb0*/  RET.REL.NODEC R2 `(_ZN7cutlass13device_kernelINS_4gemm6kernel13GemmUniversalIN4cute5tupleIJiiiiEEENS1_10collective13CollectiveMmaINS1_46MainloopSm100TmaUmmaWarpSpecializedBlockScaledILi1ELi2ELi1ENS5_IJNS4_1CILi2EEENSA_ILi4EEENSA_ILi1EEEEEEEENS5_IJNSA_ILi128EEENSA_ILi256EEESH_EEENS5_IJNS_12float_e5m2_tENS_13float_ue8m0_tEEEENS5_IJNS5_IJlSD_lEEENS4_6LayoutINS5_IJNS5_IJNS5_IJNSA_ILi32EEESC_EEEiEEESQ_NS5_IJSD_iEEEEEENS5_IJNS5_IJNS5_IJNSA_ILi16EEESC_EEEiEEENS5_IJNS5_IJNSA_ILi0EEESD_EEENSA_ILi512EEEEEENS5_IJSW_iEEEEEEEEEEESL_S13_NS4_8TiledMMAINS4_8MMA_AtomIJNS4_21SM100_MMA_MXF8F6F4_SSISJ_SJ_fSK_Li128ELi256ELNS4_4UMMA5MajorE0ELS18_0ELNS17_7ScaleInE0ELS19_0EEEEEENSN_INS5_IJSD_SD_SD_EEENS5_IJSW_SW_SW_EEEEENS5_IJNS4_10UnderscoreES1F_S1F_EEEEENS5_IJNS4_23SM90_TMA_LOAD_MULTICASTES1I_EEENS5_IJNS4_14ComposedLayoutINS4_7SwizzleILi3ELi4ELi3EEENS4_18smem_ptr_flag_bitsILi8EEENSN_INS5_IJNSA_ILi8EEESG_EEENS5_IJSG_SD_EEEEEEENSN_INS5_IJNS5_IJNS5_IJSP_SD_EEENS5_IJSO_SD_EEEEEESD_NS5_IJSC_SB_EEEEEENS5_IJNS5_IJNS5_IJSU_SY_EEESX_EEESW_NS5_IJSD_SY_EEEEEEEEEEEvNS4_8identityES1J_NS5_IJS1T_NSN_INS5_IJNS5_IJNS5_IJSP_SB_EEES1V_EEESD_S1X_EEENS5_IJS20_SW_NS5_IJSD_NSA_ILi1024EEEEEEEEEEEEEEvS25_EENS_8epilogue10collective18CollectiveEpilogueINS2F_23Sm100TmaWarpSpecializedILi4ELi2ELi32ELb1ELb0EEEJNS5_IJNSA_ILi64EEESH_SH_EEENS5_IJNSN_IS2K_SD_EENSN_INS5_IJSO_SB_EEENS5_IJSD_SG_EEEEEEEENS_10bfloat16_tESM_S2R_SM_NS2F_6fusion15FusionCallbacksIS2J_NS2S_17LinearCombinationIS2R_fS2R_fLNS_15FloatRoundStyleE2EEES2L_S2Q_JEEENS4_5SM1004TMEM4LOAD26SM100_TMEM_LOAD_32dp32b32xENS4_13SM90_TMA_LOADENS1K_INS1L_ILi2ELi4ELi3EEENS1N_ILi16EEENSN_INS5_IJS1P_SO_EEES1V_EEEENS4_39AutoVectorizingCopyWithAssumedAlignmentILi128EEENS4_14SM90_TMA_STOREES37_S39_S39_EEEvvEEEEvNT_6ParamsE) ;  /* 0xfffffec002107950 */ /* 0x000fea0003c3ffff */
.L_x_230:
[----:B------:R-:W-:-:S00]  /*13fc0*/  BRA `(.L_x_230) ;  /* 0xfffffffc00fc7947 */ /* 0x000fc0000383ffff */
[----:B------:R-:W-:-:S00]  /*13fd0*/  NOP ;  /* 0x0000000000007918 */ /* 0x000fc00000000000 */
        /* <DEDUP_REMOVED lines=10> */
.L_x_231:


//--------------------- .nv.global.init           --------------------------
	.section	.nv.global.init,"aw",@progbits
.nv.global.init:
	.type		$str$27,@object
	.size		$str$27,($str$28 - $str$27)
$str$27:
        /*0000*/ 	.byte	0x28, 0x61, 0x64, 0x64, 0x72, 0x65, 0x73, 0x73, 0x20, 0x26, 0x20, 0x6d, 0x61, 0x73, 0x6b, 0x29
        /*0010*/ 	.byte	0x20, 0x3d, 0x3d, 0x20, 0x30, 0x00
	.type		$str$28,@object
	.size		$str$28,($str$26 - $str$28)
$str$28:
        /*0016*/ 	.byte	0x2f, 0x74, 0x6d, 0x70, 0x2f, 0x63, 0x75, 0x74, 0x6c, 0x61, 0x73, 0x73, 0x5f, 0x73, 0x77, 0x65
        /*0026*/ 	.byte	0x65, 0x70, 0x5f, 0x73, 0x72, 0x63, 0x2f, 0x69, 0x6e, 0x63, 0x6c, 0x75, 0x64, 0x65, 0x2f, 0x63
        /*0036*/ 	.byte	0x75, 0x74, 0x65, 0x2f, 0x70, 0x6f, 0x69, 0x6e, 0x74, 0x65, 0x72, 0x5f, 0x66, 0x6c, 0x61, 0x67
        /*0046*/ 	.byte	0x67, 0x65, 0x64, 0x2e, 0x68, 0x70, 0x70, 0x00
	.type		$str$26,@object
	.size		$str$26,($str$25 - $str$26)
$str$26:
        /*004e*/ 	.byte	0x2f, 0x74, 0x6d, 0x70, 0x2f, 0x63, 0x75, 0x74, 0x6c, 0x61, 0x73, 0x73, 0x5f, 0x73, 0x77, 0x65
        /*005e*/ 	.byte	0x65, 0x70, 0x5f, 0x73, 0x72, 0x63, 0x2f, 0x69, 0x6e, 0x63, 0x6c, 0x75, 0x64, 0x65, 0x2f, 0x63
        /*006e*/ 	.byte	0x75, 0x74, 0x65, 0x2f, 0x61, 0x74, 0x6f, 0x6d, 0x2f, 0x63, 0x6f, 0x70, 0x79, 0x5f, 0x74, 0x72
        /*007e*/ 	.byte	0x61, 0x69, 0x74, 0x73, 0x5f, 0x73, 0x6d, 0x31, 0x30, 0x30, 0x2e, 0x68, 0x70, 0x70, 0x00
	.type		$str$25,@object
	.size		$str$25,(__unnamed_1 - $str$25)
$str$25:
        /*008d*/ 	.byte	0x28, 0x28, 0x75, 0x69, 0x6e, 0x74, 0x33, 0x32, 0x5f, 0x74, 0x28, 0x74, 0x68, 0x72, 0x65, 0x61
        /*009d*/ 	.byte	0x64, 0x49, 0x64, 0x78, 0x2e, 0x78, 0x29, 0x20, 0x2f, 0x20, 0x33, 0x32, 0x29, 0x20, 0x25, 0x20
        /*00ad*/ 	.byte	0x34, 0x29, 0x20, 0x3d, 0x3d, 0x20, 0x28, 0x28, 0x28, 0x74, 0x6d, 0x65, 0x6d, 0x5f, 0x61, 0x64
        /*00bd*/ 	.byte	0x64, 0x72, 0x20, 0x3e, 0x3e, 0x20, 0x31, 0x36, 0x29, 0x20, 0x2f, 0x20, 0x33, 0x32, 0x29, 0x20
        /*00cd*/ 	.byte	0x25, 0x20, 0x34, 0x29, 0x00
	.type		__unnamed_1,@object
	.size		__unnamed_1,(__unnamed_2 - __unnamed_1)
__unnamed_1:
        /*00d2*/ 	.byte	0x61, 0x75, 0x74, 0x6f, 0x20, 0x63, 0x75, 0x74, 0x65, 0x3a, 0x3a, 0x61, 0x73, 0x5f, 0x70, 0x6f
        /* <DEDUP_REMOVED lines=24> */
        /*0262*/ 	.byte	0x43, 0x3c, 0x34, 0x30, 0x39, 0x36, 0x3e, 0x3e, 0x3e, 0x3e, 0x5d, 0x00
	.type		__unnamed_2,@object
	.size		__unnamed_2,(.L_2 - __unnamed_2)
__unnamed_2:
        /* <DEDUP_REMOVED lines=42> */
        /*050e*/ 	.byte	0x3e, 0x3e, 0x5d, 0x00
.L_2:


//--------------------- .nv.shared._ZN7cutlass13device_kernelINS_4gemm6kernel13GemmUniversalIN4cute5tupleIJiiiiEEENS1_10collective13CollectiveMmaINS1_46MainloopSm100TmaUmmaWarpSpecializedBlockScaledILi1ELi2ELi1ENS5_IJNS4_1CILi2EEENSA_ILi4EEENSA_ILi1EEEEEEEENS5_IJNSA_ILi128EEENSA_ILi256EEESH_EEENS5_IJNS_12float_e5m2_tENS_13float_ue8m0_tEEEENS5_IJNS5_IJlSD_lEEENS4_6LayoutINS5_IJNS5_IJNS5_IJNSA_ILi32EEESC_EEEiEEESQ_NS5_IJSD_iEEEEEENS5_IJNS5_IJNS5_IJNSA_ILi16EEESC_EEEiEEENS5_IJNS5_IJNSA_ILi0EEESD_EEENSA_ILi512EEEEEENS5_IJSW_iEEEEEEEEEEESL_S13_NS4_8TiledMMAINS4_8MMA_AtomIJNS4_21SM100_MMA_MXF8F6F4_SSISJ_SJ_fSK_Li128ELi256ELNS4_4UMMA5MajorE0ELS18_0ELNS17_7ScaleInE0ELS19_0EEEEEENSN_INS5_IJSD_SD_SD_EEENS5_IJSW_SW_SW_EEEEENS5_IJNS4_10UnderscoreES1F_S1F_EEEEENS5_IJNS4_23SM90_TMA_LOAD_MULTICASTES1I_EEENS5_IJNS4_14ComposedLayoutINS4_7SwizzleILi3ELi4ELi3EEENS4_18smem_ptr_flag_bitsILi8EEENSN_INS5_IJNSA_ILi8EEESG_EEENS5_IJSG_SD_EEEEEEENSN_INS5_IJNS5_IJNS5_IJSP_SD_EEENS5_IJSO_SD_EEEEEESD_NS5_IJSC_SB_EEEEEENS5_IJNS5_IJNS5_IJSU_SY_EEESX_EEESW_NS5_IJSD_SY_EEEEEEEEEEEvNS4_8identityES1J_NS5_IJS1T_NSN_INS5_IJNS5_IJNS5_IJSP_SB_EEES1V_EEESD_S1X_EEENS5_IJS20_SW_NS5_IJSD_NSA_ILi1024EEEEEEEEEEEEEEvS25_EENS_8epilogue10collective18CollectiveEpilogueINS2F_23Sm100TmaWarpSpecializedILi4ELi2ELi32ELb1ELb0EEEJNS5_IJNSA_ILi64EEESH_SH_EEENS5_IJNSN_IS2K_SD_EENSN_INS5_IJSO_SB_EEENS5_IJSD_SG_EEEEEEEENS_10bfloat16_tESM_S2R_SM_NS2F_6fusion15FusionCallbacksIS2J_NS2S_17LinearCombinationIS2R_fS2R_fLNS_15FloatRoundStyleE2EEES2L_S2Q_JEEENS4_5SM1004TMEM4LOAD26SM100_TMEM_LOAD_32dp32b32xENS4_13SM90_TMA_LOADENS1K_INS1L_ILi2ELi4ELi3EEENS1N_ILi16EEENSN_INS5_IJS1P_SO_EEES1V_EEEENS4_39AutoVectorizingCopyWithAssumedAlignmentILi128EEENS4_14SM90_TMA_STOREES37_S39_S39_EEEvvEEEEvNT_6ParamsE --------------------------
	.section	.nv.shared._ZN7cutlass13device_kernelINS_4gemm6kernel13GemmUniversalIN4cute5tupleIJiiiiEEENS1_10collective13CollectiveMmaINS1_46MainloopSm100TmaUmmaWarpSpecializedBlockScaledILi1ELi2ELi1ENS5_IJNS4_1CILi2EEENSA_ILi4EEENSA_ILi1EEEEEEEENS5_IJNSA_ILi128EEENSA_ILi256EEESH_EEENS5_IJNS_12float_e5m2_tENS_13float_ue8m0_tEEEENS5_IJNS5_IJlSD_lEEENS4_6LayoutINS5_IJNS5_IJNS5_IJNSA_ILi32EEESC_EEEiEEESQ_NS5_IJSD_iEEEEEENS5_IJNS5_IJNS5_IJNSA_ILi16EEESC_EEEiEEENS5_IJNS5_IJNSA_ILi0EEESD_EEENSA_ILi512EEEEEENS5_IJSW_iEEEEEEEEEEESL_S13_NS4_8TiledMMAINS4_8MMA_AtomIJNS4_21SM100_MMA_MXF8F6F4_SSISJ_SJ_fSK_Li128ELi256ELNS4_4UMMA5MajorE0ELS18_0ELNS17_7ScaleInE0ELS19_0EEEEEENSN_INS5_IJSD_SD_SD_EEENS5_IJSW_SW_SW_EEEEENS5_IJNS4_10UnderscoreES1F_S1F_EEEEENS5_IJNS4_23SM90_TMA_LOAD_MULTICASTES1I_EEENS5_IJNS4_14ComposedLayoutINS4_7SwizzleILi3ELi4ELi3EEENS4_18smem_ptr_flag_bitsILi8EEENSN_INS5_IJNSA_ILi8EEESG_EEENS5_IJSG_SD_EEEEEEENSN_INS5_IJNS5_IJNS5_IJSP_SD_EEENS5_IJSO_SD_EEEEEESD_NS5_IJSC_SB_EEEEEENS5_IJNS5_IJNS5_IJSU_SY_EEESX_EEESW_NS5_IJSD_SY_EEEEEEEEEEEvNS4_8identityES1J_NS5_IJS1T_NSN_INS5_IJNS5_IJNS5_IJSP_SB_EEES1V_EEESD_S1X_EEENS5_IJS20_SW_NS5_IJSD_NSA_ILi1024EEEEEEEEEEEEEEvS25_EENS_8epilogue10collective18CollectiveEpilogueINS2F_23Sm100TmaWarpSpecializedILi4ELi2ELi32ELb1ELb0EEEJNS5_IJNSA_ILi64EEESH_SH_EEENS5_IJNSN_IS2K_SD_EENSN_INS5_IJSO_SB_EEENS5_IJSD_SG_EEEEEEEENS_10bfloat16_tESM_S2R_SM_NS2F_6fusion15FusionCallbacksIS2J_NS2S_17LinearCombinationIS2R_fS2R_fLNS_15FloatRoundStyleE2EEES2L_S2Q_JEEENS4_5SM1004TMEM4LOAD26SM100_TMEM_LOAD_32dp32b32xENS4_13SM90_TMA_LOADENS1K_INS1L_ILi2ELi4ELi3EEENS1N_ILi16EEENSN_INS5_IJS1P_SO_EEES1V_EEEENS4_39AutoVectorizingCopyWithAssumedAlignmentILi128EEENS4_14SM90_TMA_STOREES37_S39_S39_EEEvvEEEEvNT_6ParamsE,"aw",@nobits
	.sectionflags	@""
	.align	16
	.zero		1024


//--------------------- .nv.shared.reserved.0     --------------------------
	.section	.nv.shared.reserved.0,"aw",@nobits
	.weak		__nv_reservedSMEM_offset_0_alias
	.size		__nv_reservedSMEM_offset_0_alias, 0, 64
	.other		__nv_reservedSMEM_offset_0_alias,@"STO_CUDA_RESERVED_SHARED STV_DEFAULT"
__nv_reservedSMEM_offset_0_alias:
	.zero		0
.nv.shared.reserved.0:
	.zero		64
	.weak		__nv_reservedSMEM_tcgen05_partition
	.type		__nv_reservedSMEM_tcgen05_partition,@object
	.size		__nv_reservedSMEM_tcgen05_partition,(.L_0 - __nv_reservedSMEM_tcgen05_partition)
__nv_reservedSMEM_tcgen05_partition:
	.zero		32
.L_0:


//--------------------- .nv.global                --------------------------
	.section	.nv.global,"aw",@nobits
.nv.global:
	.type		_ZN40_INTERNAL_f822aac8_4_k_cu_2cffaba8_368034cute1_E,@object
	.size		_ZN40_INTERNAL_f822aac8_4_k_cu_2cffaba8_368034cute1_E,(_ZN40_INTERNAL_f822aac8_4_k_cu_2cffaba8_368034cuda3std3__45__cpo6cbeginE - _ZN40_INTERNAL_f822aac8_4_k_cu_2cffaba8_368034cute1_E)
_ZN40_INTERNAL_f822aac8_4_k_cu_2cffaba8_368034cute1_E:
	.zero		1
	.type		_ZN40_INTERNAL_f822aac8_4_k_cu_2cffaba8_368034cuda3std3__45__cpo6cbeginE,@object
	.size		_ZN40_INTERNAL_f822aac8_4_k_cu_2cffaba8_368034cuda3std3__45__cpo6cbeginE,(_ZN40_INTERNAL_f822aac8_4_k_cu_2cffaba8_368034cuda3std3__48in_placeE - _ZN40_INTERNAL_f822aac8_4_k_cu_2cffaba8_368034cuda3std3__45__cpo6cbeginE)
_ZN40_INTERNAL_f822aac8_4_k_cu_2cffaba8_368034cuda3std3__45__cpo6cbeginE:
	.zero		1
	.type		_ZN40_INTERNAL_f822aac8_4_k_cu_2cffaba8_368034cuda3std3__48in_placeE,@object
	.size		_ZN40_INTERNAL_f822aac8_4_k_cu_2cffaba8_368034cuda3std3__48in_placeE,(_ZN40_INTERNAL_f822aac8_4_k_cu_2cffaba8_368034cuda3std6ranges3__45__cpo9iter_moveE - _ZN40_INTERNAL_f822aac8_4_k_cu_2cffaba8_368034cuda3std3__48in_placeE)
_ZN40_INTERNAL_f822aac8_4_k_cu_2cffaba8_368034cuda3std3__48in_placeE:
	.zero		1
	.type		_ZN40_INTERNAL_f822aac8_4_k_cu_2cffaba8_368034cuda3std6ranges3__45__cpo9iter_moveE,@object
	.size		_ZN40_INTERNAL_f822aac8_4_k_cu_2cffaba8_368034cuda3std6ranges3__45__cpo9iter_moveE,(_ZN40_INTERNAL_f822aac8_4_k_cu_2cffaba8_368034cuda3std3__45__cpo5beginE - _ZN40_INTERNAL_f822aac8_4_k_cu_2cffaba8_368034cuda3std6ranges3__45__cpo9iter_moveE)
_ZN40_INTERNAL_f822aac8_4_k_cu_2cffaba8_368034cuda3std6ranges3__45__cpo9iter_moveE:
	.zero		1
	.type		_ZN40_INTERNAL_f822aac8_4_k_cu_2cffaba8_368034cuda3std3__45__cpo5beginE,@object
	.size		_ZN40_INTERNAL_f822aac8_4_k_cu_2cffaba8_368034cuda3std3__45__cpo5beginE,(_ZN40_INTERNAL_f822aac8_4_k_cu_2cffaba8_368034cuda3std3__442_GLOBAL__N__f822aac8_4_k_cu_2cffaba8_368036ignoreE - _ZN40_INTERNAL_f822aac8_4_k_cu_2cffaba8_368034cuda3std3__45__cpo5beginE)
_ZN40_INTERNAL_f822aac8_4_k_cu_2cffaba8_368034cuda3std3__45__cpo5beginE:
	.zero		1
	.type		_ZN40_INTERNAL_f822aac8_4_k_cu_2cffaba8_368034cuda3std3__442_GLOBAL__N__f822aac8_4_k_cu_2cffaba8_368036ignoreE,@object
	.size		_ZN40_INTERNAL_f822aac8_4_k_cu_2cffaba8_368034cuda3std3__442_GLOBAL__N__f822aac8_4_k_cu_2cffaba8_368036ignoreE,(_ZN40_INTERNAL_f822aac8_4_k_cu_2cffaba8_368034cute7productE - _ZN40_INTERNAL_f822aac8_4_k_cu_2cffaba8_368034cuda3std3__442_GLOBAL__N__f822aac8_4_k_cu_2cffaba8_368036ignoreE)
_ZN40_INTERNAL_f822aac8_4_k_cu_2cffaba8_368034cuda3std3__442_GLOBAL__N__f822aac8_4_k_cu_2cffaba8_368036ignoreE:
	.zero		1
	.type		_ZN40_INTERNAL_f822aac8_4_k_cu_2cffaba8_368034cute7productE,@object
	.size		_ZN40_INTERNAL_f822aac8_4_k_cu_2cffaba8_368034cute7productE,(_ZN40_INTERNAL_f822aac8_4_k_cu_2cffaba8_368034cuda3std3__45__cpo3endE - _ZN40_INTERNAL_f822aac8_4_k_cu_2cffaba8_368034cute7productE)
_ZN40_INTERNAL_f822aac8_4_k_cu_2cffaba8_368034cute7productE:
	.zero		1
	.type		_ZN40_INTERNAL_f822aac8_4_k_cu_2cffaba8_368034cuda3std3__45__cpo3endE,@object
	.size		_ZN40_INTERNAL_f822aac8_4_k_cu_2cffaba8_368034cuda3std3__45__cpo3endE,(_ZN40_INTERNAL_f822aac8_4_k_cu_2cffaba8_368034cuda3std3__419piecewise_constructE - _ZN40_INTERNAL_f822aac8_4_k_cu_2cffaba8_368034cuda3std3__45__cpo3endE)
_ZN40_INTERNAL_f822aac8_4_k_cu_2cffaba8_368034cuda3std3__45__cpo3endE:
	.zero		1
	.type		_ZN40_INTERNAL_f822aac8_4_k_cu_2cffaba8_368034cuda3std3__419piecewise_constructE,@object
	.size		_ZN40_INTERNAL_f822aac8_4_k_cu_2cffaba8_368034cuda3std3__419piecewise_constructE,(_ZN40_INTERNAL_f822aac8_4_k_cu_2cffaba8_368034cuda3std3__45__cpo4cendE - _ZN40_INTERNAL_f822aac8_4_k_cu_2cffaba8_368034cuda3std3__419piecewise_constructE)
_ZN40_INTERNAL_f822aac8_4_k_cu_2cffaba8_368034cuda3std3__419piecewise_constructE:
	.zero		1
	.type		_ZN40_INTERNAL_f822aac8_4_k_cu_2cffaba8_368034cuda3std3__45__cpo4cendE,@object
	.size		_ZN40_INTERNAL_f822aac8_4_k_cu_2cffaba8_368034cuda3std3__45__cpo4cendE,(_ZN40_INTERNAL_f822aac8_4_k_cu_2cffaba8_368034cuda3std6ranges3__45__cpo4swapE - _ZN40_INTERNAL_f822aac8_4_k_cu_2cffaba8_368034cuda3std3__45__cpo4cendE)
_ZN40_INTERNAL_f822aac8_4_k_cu_2cffaba8_368034cuda3std3__45__cpo4cendE:
	.zero		1
	.type		_ZN40_INTERNAL_f822aac8_4_k_cu_2cffaba8_368034cuda3std6ranges3__45__cpo4swapE,@object
	.size		_ZN40_INTERNAL_f822aac8_4_k_cu_2cffaba8_368034cuda3std6ranges3__45__cpo4swapE,(.L_10 - _ZN40_INTERNAL_f822aac8_4_k_cu_2cffaba8_368034cuda3std6ranges3__45__cpo4swapE)
_ZN40_INTERNAL_f822aac8_4_k_cu_2cffaba8_368034cuda3std6ranges3__45__cpo4swapE:
	.zero		1
.L_10:


//--------------------- .nv.constant0._ZN7cutlass13device_kernelINS_4gemm6kernel13GemmUniversalIN4cute5tupleIJiiiiEEENS1_10collective13CollectiveMmaINS1_46MainloopSm100TmaUmmaWarpSpecializedBlockScaledILi1ELi2ELi1ENS5_IJNS4_1CILi2EEENSA_ILi4EEENSA_ILi1EEEEEEEENS5_IJNSA_ILi128EEENSA_ILi256EEESH_EEENS5_IJNS_12float_e5m2_tENS_13float_ue8m0_tEEEENS5_IJNS5_IJlSD_lEEENS4_6LayoutINS5_IJNS5_IJNS5_IJNSA_ILi32EEESC_EEEiEEESQ_NS5_IJSD_iEEEEEENS5_IJNS5_IJNS5_IJNSA_ILi16EEESC_EEEiEEENS5_IJNS5_IJNSA_ILi0EEESD_EEENSA_ILi512EEEEEENS5_IJSW_iEEEEEEEEEEESL_S13_NS4_8TiledMMAINS4_8MMA_AtomIJNS4_21SM100_MMA_MXF8F6F4_SSISJ_SJ_fSK_Li128ELi256ELNS4_4UMMA5MajorE0ELS18_0ELNS17_7ScaleInE0ELS19_0EEEEEENSN_INS5_IJSD_SD_SD_EEENS5_IJSW_SW_SW_EEEEENS5_IJNS4_10UnderscoreES1F_S1F_EEEEENS5_IJNS4_23SM90_TMA_LOAD_MULTICASTES1I_EEENS5_IJNS4_14ComposedLayoutINS4_7SwizzleILi3ELi4ELi3EEENS4_18smem_ptr_flag_bitsILi8EEENSN_INS5_IJNSA_ILi8EEESG_EEENS5_IJSG_SD_EEEEEEENSN_INS5_IJNS5_IJNS5_IJSP_SD_EEENS5_IJSO_SD_EEEEEESD_NS5_IJSC_SB_EEEEEENS5_IJNS5_IJNS5_IJSU_SY_EEESX_EEESW_NS5_IJSD_SY_EEEEEEEEEEEvNS4_8identityES1J_NS5_IJS1T_NSN_INS5_IJNS5_IJNS5_IJSP_SB_EEES1V_EEESD_S1X_EEENS5_IJS20_SW_NS5_IJSD_NSA_ILi1024EEEEEEEEEEEEEEvS25_EENS_8epilogue10collective18CollectiveEpilogueINS2F_23Sm100TmaWarpSpecializedILi4ELi2ELi32ELb1ELb0EEEJNS5_IJNSA_ILi64EEESH_SH_EEENS5_IJNSN_IS2K_SD_EENSN_INS5_IJSO_SB_EEENS5_IJSD_SG_EEEEEEEENS_10bfloat16_tESM_S2R_SM_NS2F_6fusion15FusionCallbacksIS2J_NS2S_17LinearCombinationIS2R_fS2R_fLNS_15FloatRoundStyleE2EEES2L_S2Q_JEEENS4_5SM1004TMEM4LOAD26SM100_TMEM_LOAD_32dp32b32xENS4_13SM90_TMA_LOADENS1K_INS1L_ILi2ELi4ELi3EEENS1N_ILi16EEENSN_INS5_IJS1P_SO_EEES1V_EEEENS4_39AutoVectorizingCopyWithAssumedAlignmentILi128EEENS4_14SM90_TMA_STOREES37_S39_S39_EEEvvEEEEvNT_6ParamsE --------------------------
	.section	.nv.constant0._ZN7cutlass13device_kernelINS_4gemm6kernel13GemmUniversalIN4cute5tupleIJiiiiEEENS1_10collective13CollectiveMmaINS1_46MainloopSm100TmaUmmaWarpSpecializedBlockScaledILi1ELi2ELi1ENS5_IJNS4_1CILi2EEENSA_ILi4EEENSA_ILi1EEEEEEEENS5_IJNSA_ILi128EEENSA_ILi256EEESH_EEENS5_IJNS_12float_e5m2_tENS_13float_ue8m0_tEEEENS5_IJNS5_IJlSD_lEEENS4_6LayoutINS5_IJNS5_IJNS5_IJNSA_ILi32EEESC_EEEiEEESQ_NS5_IJSD_iEEEEEENS5_IJNS5_IJNS5_IJNSA_ILi16EEESC_EEEiEEENS5_IJNS5_IJNSA_ILi0EEESD_EEENSA_ILi512EEEEEENS5_IJSW_iEEEEEEEEEEESL_S13_NS4_8TiledMMAINS4_8MMA_AtomIJNS4_21SM100_MMA_MXF8F6F4_SSISJ_SJ_fSK_Li128ELi256ELNS4_4UMMA5MajorE0ELS18_0ELNS17_7ScaleInE0ELS19_0EEEEEENSN_INS5_IJSD_SD_SD_EEENS5_IJSW_SW_SW_EEEEENS5_IJNS4_10UnderscoreES1F_S1F_EEEEENS5_IJNS4_23SM90_TMA_LOAD_MULTICASTES1I_EEENS5_IJNS4_14ComposedLayoutINS4_7SwizzleILi3ELi4ELi3EEENS4_18smem_ptr_flag_bitsILi8EEENSN_INS5_IJNSA_ILi8EEESG_EEENS5_IJSG_SD_EEEEEEENSN_INS5_IJNS5_IJNS5_IJSP_SD_EEENS5_IJSO_SD_EEEEEESD_NS5_IJSC_SB_EEEEEENS5_IJNS5_IJNS5_IJSU_SY_EEESX_EEESW_NS5_IJSD_SY_EEEEEEEEEEEvNS4_8identityES1J_NS5_IJS1T_NSN_INS5_IJNS5_IJNS5_IJSP_SB_EEES1V_EEESD_S1X_EEENS5_IJS20_SW_NS5_IJSD_NSA_ILi1024EEEEEEEEEEEEEEvS25_EENS_8epilogue10collective18CollectiveEpilogueINS2F_23Sm100TmaWarpSpecializedILi4ELi2ELi32ELb1ELb0EEEJNS5_IJNSA_ILi64EEESH_SH_EEENS5_IJNSN_IS2K_SD_EENSN_INS5_IJSO_SB_EEENS5_IJSD_SG_EEEEEEEENS_10bfloat16_tESM_S2R_SM_NS2F_6fusion15FusionCallbacksIS2J_NS2S_17LinearCombinationIS2R_fS2R_fLNS_15FloatRoundStyleE2EEES2L_S2Q_JEEENS4_5SM1004TMEM4LOAD26SM100_TMEM_LOAD_32dp32b32xENS4_13SM90_TMA_LOADENS1K_INS1L_ILi2ELi4ELi3EEENS1N_ILi16EEENSN_INS5_IJS1P_SO_EEES1V_EEEENS4_39AutoVectorizingCopyWithAssumedAlignmentILi128EEENS4_14SM90_TMA_STOREES37_S39_S39_EEEvvEEEEvNT_6ParamsE,"a",@progbits
	.sectionflags	@""
	.align	4
.nv.constant0._ZN7cutlass13device_kernelINS_4gemm6kernel13GemmUniversalIN4cute5tupleIJiiiiEEENS1_10collective13CollectiveMmaINS1_46MainloopSm100TmaUmmaWarpSpecializedBlockScaledILi1ELi2ELi1ENS5_IJNS4_1CILi2EEENSA_ILi4EEENSA_ILi1EEEEEEEENS5_IJNSA_ILi128EEENSA_ILi256EEESH_EEENS5_IJNS_12float_e5m2_tENS_13float_ue8m0_tEEEENS5_IJNS5_IJlSD_lEEENS4_6LayoutINS5_IJNS5_IJNS5_IJNSA_ILi32EEESC_EEEiEEESQ_NS5_IJSD_iEEEEEENS5_IJNS5_IJNS5_IJNSA_ILi16EEESC_EEEiEEENS5_IJNS5_IJNSA_ILi0EEESD_EEENSA_ILi512EEEEEENS5_IJSW_iEEEEEEEEEEESL_S13_NS4_8TiledMMAINS4_8MMA_AtomIJNS4_21SM100_MMA_MXF8F6F4_SSISJ_SJ_fSK_Li128ELi256ELNS4_4UMMA5MajorE0ELS18_0ELNS17_7ScaleInE0ELS19_0EEEEEENSN_INS5_IJSD_SD_SD_EEENS5_IJSW_SW_SW_EEEEENS5_IJNS4_10UnderscoreES1F_S1F_EEEEENS5_IJNS4_23SM90_TMA_LOAD_MULTICASTES1I_EEENS5_IJNS4_14ComposedLayoutINS4_7SwizzleILi3ELi4ELi3EEENS4_18smem_ptr_flag_bitsILi8EEENSN_INS5_IJNSA_ILi8EEESG_EEENS5_IJSG_SD_EEEEEEENSN_INS5_IJNS5_IJNS5_IJSP_SD_EEENS5_IJSO_SD_EEEEEESD_NS5_IJSC_SB_EEEEEENS5_IJNS5_IJNS5_IJSU_SY_EEESX_EEESW_NS5_IJSD_SY_EEEEEEEEEEEvNS4_8identityES1J_NS5_IJS1T_NSN_INS5_IJNS5_IJNS5_IJSP_SB_EEES1V_EEESD_S1X_EEENS5_IJS20_SW_NS5_IJSD_NSA_ILi1024EEEEEEEEEEEEEEvS25_EENS_8epilogue10collective18CollectiveEpilogueINS2F_23Sm100TmaWarpSpecializedILi4ELi2ELi32ELb1ELb0EEEJNS5_IJNSA_ILi64EEESH_SH_EEENS5_IJNSN_IS2K_SD_EENSN_INS5_IJSO_SB_EEENS5_IJSD_SG_EEEEEEEENS_10bfloat16_tESM_S2R_SM_NS2F_6fusion15FusionCallbacksIS2J_NS2S_17LinearCombinationIS2R_fS2R_fLNS_15FloatRoundStyleE2EEES2L_S2Q_JEEENS4_5SM1004TMEM4LOAD26SM100_TMEM_LOAD_32dp32b32xENS4_13SM90_TMA_LOADENS1K_INS1L_ILi2ELi4ELi3EEENS1N_ILi16EEENSN_INS5_IJS1P_SO_EEES1V_EEEENS4_39AutoVectorizingCopyWithAssumedAlignmentILi128EEENS4_14SM90_TMA_STOREES37_S39_S39_EEEvvEEEEvNT_6ParamsE:
	.zero		3968


//--------------------- SYMBOLS --------------------------

	.type		.nv.reservedSmem.offset0,@object
	.size		.nv.reservedSmem.offset0,0x4
	.type		.nv.reservedSmem.cap,@object
	.size		.nv.reservedSmem.cap,0x4
	.type		__assertfail,@function
